	.target	sm_80

	.elftype	@"ET_EXEC"


//--------------------- .note.nv.tkinfo           --------------------------
	.section	.note.nv.tkinfo,"",@"SHT_NOTE"
	.sectionflags	@"SHF_NOTE_NV_TKINFO"
	.tkinfo
        /*0018*/ 	.word	0x00000002
        /*0030*/ 	.string	""
        /*0030*/ 	.string	"ptxas"
        /*0030*/ 	.string	"Cuda compilation tools, release 13.0, V13.0.88"
        /*0030*/ 	.string	"Build cuda_13.0.r13.0/compiler.36424714_0"
        /*0030*/ 	.string	"-arch sm_80 -m 64 "



//--------------------- .note.nv.cuinfo           --------------------------
	.section	.note.nv.cuinfo,"",@"SHT_NOTE"
	.sectionflags	@"SHF_NOTE_NV_CUINFO"
        /*0018*/ 	.short	0x0002
        /*001a*/ 	.short	0x0050
        /*001c*/ 	.short	0x0082
	.zero		2


//--------------------- .nv.info                  --------------------------
	.section	.nv.info,"",@"SHT_CUDA_INFO"
	.align	4


	//----- nvinfo : EIATTR_REGCOUNT
	.align		4
        /*0000*/ 	.byte	0x04, 0x2f
        /*0002*/ 	.short	(.L_29 - .L_28)
	.align		4
.L_28:
        /*0004*/ 	.word	index@(_ZN2at6native46_GLOBAL__N__fbf0e309_13_WeightNorm_cu_b3893b6b32weight_norm_fwd_first_dim_kernelIddEEvPT_PT0_PKS3_S8_i)
        /*0008*/ 	.word	0x0000001c


	//----- nvinfo : EIATTR_FRAME_SIZE
	.align		4
.L_29:
        /*000c*/ 	.byte	0x04, 0x11
        /*000e*/ 	.short	(.L_31 - .L_30)
	.align		4
.L_30:
        /*0010*/ 	.word	index@($__internal_19_$__cuda_sm70_shflsync_down_p)
        /*0014*/ 	.word	0x00000000


	//----- nvinfo : EIATTR_FRAME_SIZE
	.align		4
.L_31:
        /*0018*/ 	.byte	0x04, 0x11
        /*001a*/ 	.short	(.L_33 - .L_32)
	.align		4
.L_32:
        /*001c*/ 	.word	index@($__internal_18_$__cuda_sm20_dblrcp_rn_slowpath_v3)
        /*0020*/ 	.word	0x00000000


	//----- nvinfo : EIATTR_FRAME_SIZE
	.align		4
.L_33:
        /*0024*/ 	.byte	0x04, 0x11
        /*0026*/ 	.short	(.L_35 - .L_34)
	.align		4
.L_34:
        /*0028*/ 	.word	index@(_ZN2at6native46_GLOBAL__N__fbf0e309_13_WeightNorm_cu_b3893b6b32weight_norm_fwd_first_dim_kernelIddEEvPT_PT0_PKS3_S8_i)
        /*002c*/ 	.word	0x00000000


	//----- nvinfo : EIATTR_REGCOUNT
	.align		4
.L_35:
        /*0030*/ 	.byte	0x04, 0x2f
        /*0032*/ 	.short	(.L_37 - .L_36)
	.align		4
.L_36:
        /*0034*/ 	.word	index@(_ZN2at6native46_GLOBAL__N__fbf0e309_13_WeightNorm_cu_b3893b6b32weight_norm_fwd_first_dim_kernelIffEEvPT_PT0_PKS3_S8_i)
        /*0038*/ 	.word	0x0000001c


	//----- nvinfo : EIATTR_FRAME_SIZE
	.align		4
.L_37:
        /*003c*/ 	.byte	0x04, 0x11
        /*003e*/ 	.short	(.L_39 - .L_38)
	.align		4
.L_38:
        /*0040*/ 	.word	index@($__internal_17_$__cuda_sm70_shflsync_down_p)
        /*0044*/ 	.word	0x00000000


	//----- nvinfo : EIATTR_FRAME_SIZE
	.align		4
.L_39:
        /*0048*/ 	.byte	0x04, 0x11
        /*004a*/ 	.short	(.L_41 - .L_40)
	.align		4
.L_40:
        /*004c*/ 	.word	index@(_ZN2at6native46_GLOBAL__N__fbf0e309_13_WeightNorm_cu_b3893b6b32weight_norm_fwd_first_dim_kernelIffEEvPT_PT0_PKS3_S8_i)
        /*0050*/ 	.word	0x00000000


	//----- nvinfo : EIATTR_REGCOUNT
	.align		4
.L_41:
        /*0054*/ 	.byte	0x04, 0x2f
        /*0056*/ 	.short	(.L_43 - .L_42)
	.align		4
.L_42:
        /*0058*/ 	.word	index@(_ZN2at6native46_GLOBAL__N__fbf0e309_13_WeightNorm_cu_b3893b6b32weight_norm_fwd_first_dim_kernelIN3c108BFloat16EfEEvPT_PT0_PKS5_SA_i)
        /*005c*/ 	.word	0x00000011


	//----- nvinfo : EIATTR_FRAME_SIZE
	.align		4
.L_43:
        /*0060*/ 	.byte	0x04, 0x11
        /*0062*/ 	.short	(.L_45 - .L_44)
	.align		4
.L_44:
        /*0064*/ 	.word	index@($__internal_16_$__cuda_sm70_shflsync_down_p)
        /*0068*/ 	.word	0x00000000


	//----- nvinfo : EIATTR_FRAME_SIZE
	.align		4
.L_45:
        /*006c*/ 	.byte	0x04, 0x11
        /*006e*/ 	.short	(.L_47 - .L_46)
	.align		4
.L_46:
        /*0070*/ 	.word	index@(_ZN2at6native46_GLOBAL__N__fbf0e309_13_WeightNorm_cu_b3893b6b32weight_norm_fwd_first_dim_kernelIN3c108BFloat16EfEEvPT_PT0_PKS5_SA_i)
        /*0074*/ 	.word	0x00000000


	//----- nvinfo : EIATTR_REGCOUNT
	.align		4
.L_47:
        /*0078*/ 	.byte	0x04, 0x2f
        /*007a*/ 	.short	(.L_49 - .L_48)
	.align		4
.L_48:
        /*007c*/ 	.word	index@(_ZN2at6native46_GLOBAL__N__fbf0e309_13_WeightNorm_cu_b3893b6b32weight_norm_fwd_first_dim_kernelIN3c104HalfEfEEvPT_PT0_PKS5_SA_i)
        /*0080*/ 	.word	0x00000011


	//----- nvinfo : EIATTR_FRAME_SIZE
	.align		4
.L_49:
        /*0084*/ 	.byte	0x04, 0x11
        /*0086*/ 	.short	(.L_51 - .L_50)
	.align		4
.L_50:
        /*0088*/ 	.word	index@($__internal_15_$__cuda_sm70_shflsync_down_p)
        /*008c*/ 	.word	0x00000000


	//----- nvinfo : EIATTR_FRAME_SIZE
	.align		4
.L_51:
        /*0090*/ 	.byte	0x04, 0x11
        /*0092*/ 	.short	(.L_53 - .L_52)
	.align		4
.L_52:
        /*0094*/ 	.word	index@(_ZN2at6native46_GLOBAL__N__fbf0e309_13_WeightNorm_cu_b3893b6b32weight_norm_fwd_first_dim_kernelIN3c104HalfEfEEvPT_PT0_PKS5_SA_i)
        /*0098*/ 	.word	0x00000000


	//----- nvinfo : EIATTR_REGCOUNT
	.align		4
.L_53:
        /*009c*/ 	.byte	0x04, 0x2f
        /*009e*/ 	.short	(.L_55 - .L_54)
	.align		4
.L_54:
        /*00a0*/ 	.word	index@(_ZN2at6native46_GLOBAL__N__fbf0e309_13_WeightNorm_cu_b3893b6b31weight_norm_fwd_last_dim_kernelIddEEvPT_PT0_PKS3_S8_ii)
        /*00a4*/ 	.word	0x00000013


	//----- nvinfo : EIATTR_FRAME_SIZE
	.align		4
.L_55:
        /*00a8*/ 	.byte	0x04, 0x11
        /*00aa*/ 	.short	(.L_57 - .L_56)
	.align		4
.L_56:
        /*00ac*/ 	.word	index@($__internal_14_$__cuda_sm70_shflsync_down_p)
        /*00b0*/ 	.word	0x00000000


	//----- nvinfo : EIATTR_FRAME_SIZE
	.align		4
.L_57:
        /*00b4*/ 	.byte	0x04, 0x11
        /*00b6*/ 	.short	(.L_59 - .L_58)
	.align		4
.L_58:
        /*00b8*/ 	.word	index@($__internal_13_$__cuda_sm20_dblrcp_rn_slowpath_v3)
        /*00bc*/ 	.word	0x00000000


	//----- nvinfo : EIATTR_FRAME_SIZE
	.align		4
.L_59:
        /*00c0*/ 	.byte	0x04, 0x11
        /*00c2*/ 	.short	(.L_61 - .L_60)
	.align		4
.L_60:
        /*00c4*/ 	.word	index@(_ZN2at6native46_GLOBAL__N__fbf0e309_13_WeightNorm_cu_b3893b6b31weight_norm_fwd_last_dim_kernelIddEEvPT_PT0_PKS3_S8_ii)
        /*00c8*/ 	.word	0x00000000


	//----- nvinfo : EIATTR_REGCOUNT
	.align		4
.L_61:
        /*00cc*/ 	.byte	0x04, 0x2f
        /*00ce*/ 	.short	(.L_63 - .L_62)
	.align		4
.L_62:
        /*00d0*/ 	.word	index@(_ZN2at6native46_GLOBAL__N__fbf0e309_13_WeightNorm_cu_b3893b6b31weight_norm_fwd_last_dim_kernelIffEEvPT_PT0_PKS3_S8_ii)
        /*00d4*/ 	.word	0x00000011


	//----- nvinfo : EIATTR_FRAME_SIZE
	.align		4
.L_63:
        /*00d8*/ 	.byte	0x04, 0x11
        /*00da*/ 	.short	(.L_65 - .L_64)
	.align		4
.L_64:
        /*00dc*/ 	.word	index@($__internal_12_$__cuda_sm70_shflsync_down_p)
        /*00e0*/ 	.word	0x00000000


	//----- nvinfo : EIATTR_FRAME_SIZE
	.align		4
.L_65:
        /*00e4*/ 	.byte	0x04, 0x11
        /*00e6*/ 	.short	(.L_67 - .L_66)
	.align		4
.L_66:
        /*00e8*/ 	.word	index@(_ZN2at6native46_GLOBAL__N__fbf0e309_13_WeightNorm_cu_b3893b6b31weight_norm_fwd_last_dim_kernelIffEEvPT_PT0_PKS3_S8_ii)
        /*00ec*/ 	.word	0x00000000


	//----- nvinfo : EIATTR_REGCOUNT
	.align		4
.L_67:
        /*00f0*/ 	.byte	0x04, 0x2f
        /*00f2*/ 	.short	(.L_69 - .L_68)
	.align		4
.L_68:
        /*00f4*/ 	.word	index@(_ZN2at6native46_GLOBAL__N__fbf0e309_13_WeightNorm_cu_b3893b6b31weight_norm_fwd_last_dim_kernelIN3c108BFloat16EfEEvPT_PT0_PKS5_SA_ii)
        /*00f8*/ 	.word	0x00000011


	//----- nvinfo : EIATTR_FRAME_SIZE
	.align		4
.L_69:
        /*00fc*/ 	.byte	0x04, 0x11
        /*00fe*/ 	.short	(.L_71 - .L_70)
	.align		4
.L_70:
        /*0100*/ 	.word	index@($__internal_11_$__cuda_sm70_shflsync_down_p)
        /*0104*/ 	.word	0x00000000


	//----- nvinfo : EIATTR_FRAME_SIZE
	.align		4
.L_71:
        /*0108*/ 	.byte	0x04, 0x11
        /*010a*/ 	.short	(.L_73 - .L_72)
	.align		4
.L_72:
        /*010c*/ 	.word	index@(_ZN2at6native46_GLOBAL__N__fbf0e309_13_WeightNorm_cu_b3893b6b31weight_norm_fwd_last_dim_kernelIN3c108BFloat16EfEEvPT_PT0_PKS5_SA_ii)
        /*0110*/ 	.word	0x00000000


	//----- nvinfo : EIATTR_REGCOUNT
	.align		4
.L_73:
        /*0114*/ 	.byte	0x04, 0x2f
        /*0116*/ 	.short	(.L_75 - .L_74)
	.align		4
.L_74:
        /*0118*/ 	.word	index@(_ZN2at6native46_GLOBAL__N__fbf0e309_13_WeightNorm_cu_b3893b6b31weight_norm_fwd_last_dim_kernelIN3c104HalfEfEEvPT_PT0_PKS5_SA_ii)
        /*011c*/ 	.word	0x00000011


	//----- nvinfo : EIATTR_FRAME_SIZE
	.align		4
.L_75:
        /*0120*/ 	.byte	0x04, 0x11
        /*0122*/ 	.short	(.L_77 - .L_76)
	.align		4
.L_76:
        /*0124*/ 	.word	index@($__internal_10_$__cuda_sm70_shflsync_down_p)
        /*0128*/ 	.word	0x00000000


	//----- nvinfo : EIATTR_FRAME_SIZE
	.align		4
.L_77:
        /*012c*/ 	.byte	0x04, 0x11
        /*012e*/ 	.short	(.L_79 - .L_78)
	.align		4
.L_78:
        /*0130*/ 	.word	index@(_ZN2at6native46_GLOBAL__N__fbf0e309_13_WeightNorm_cu_b3893b6b31weight_norm_fwd_last_dim_kernelIN3c104HalfEfEEvPT_PT0_PKS5_SA_ii)
        /*0134*/ 	.word	0x00000000


	//----- nvinfo : EIATTR_REGCOUNT
	.align		4
.L_79:
        /*0138*/ 	.byte	0x04, 0x2f
        /*013a*/ 	.short	(.L_81 - .L_80)
	.align		4
.L_80:
        /*013c*/ 	.word	index@(_ZN2at6native46_GLOBAL__N__fbf0e309_13_WeightNorm_cu_b3893b6b32weight_norm_bwd_first_dim_kernelIddEEvPT_S4_PKS3_S6_S6_PKT0_i)
        /*0140*/ 	.word	0x00000020


	//----- nvinfo : EIATTR_FRAME_SIZE
	.align		4
.L_81:
        /*0144*/ 	.byte	0x04, 0x11
        /*0146*/ 	.short	(.L_83 - .L_82)
	.align		4
.L_82:
        /*0148*/ 	.word	index@($__internal_9_$__cuda_sm70_shflsync_down_p)
        /*014c*/ 	.word	0x00000000


	//----- nvinfo : EIATTR_FRAME_SIZE
	.align		4
.L_83:
        /*0150*/ 	.byte	0x04, 0x11
        /*0152*/ 	.short	(.L_85 - .L_84)
	.align		4
.L_84:
        /*0154*/ 	.word	index@($__internal_8_$__cuda_sm20_dblrcp_rn_slowpath_v3)
        /*0158*/ 	.word	0x00000000


	//----- nvinfo : EIATTR_FRAME_SIZE
	.align		4
.L_85:
        /*015c*/ 	.byte	0x04, 0x11
        /*015e*/ 	.short	(.L_87 - .L_86)
	.align		4
.L_86:
        /*0160*/ 	.word	index@(_ZN2at6native46_GLOBAL__N__fbf0e309_13_WeightNorm_cu_b3893b6b32weight_norm_bwd_first_dim_kernelIddEEvPT_S4_PKS3_S6_S6_PKT0_i)
        /*0164*/ 	.word	0x00000000


	//----- nvinfo : EIATTR_REGCOUNT
	.align		4
.L_87:
        /*0168*/ 	.byte	0x04, 0x2f
        /*016a*/ 	.short	(.L_89 - .L_88)
	.align		4
.L_88:
        /*016c*/ 	.word	index@(_ZN2at6native46_GLOBAL__N__fbf0e309_13_WeightNorm_cu_b3893b6b32weight_norm_bwd_first_dim_kernelIffEEvPT_S4_PKS3_S6_S6_PKT0_i)
        /*0170*/ 	.word	0x0000001e


	//----- nvinfo : EIATTR_FRAME_SIZE
	.align		4
.L_89:
        /*0174*/ 	.byte	0x04, 0x11
        /*0176*/ 	.short	(.L_91 - .L_90)
	.align		4
.L_90:
        /*0178*/ 	.word	index@($__internal_7_$__cuda_sm70_shflsync_down_p)
        /*017c*/ 	.word	0x00000000


	//----- nvinfo : EIATTR_FRAME_SIZE
	.align		4
.L_91:
        /*0180*/ 	.byte	0x04, 0x11
        /*0182*/ 	.short	(.L_93 - .L_92)
	.align		4
.L_92:
        /*0184*/ 	.word	index@(_ZN2at6native46_GLOBAL__N__fbf0e309_13_WeightNorm_cu_b3893b6b32weight_norm_bwd_first_dim_kernelIffEEvPT_S4_PKS3_S6_S6_PKT0_i)
        /*0188*/ 	.word	0x00000000


	//----- nvinfo : EIATTR_REGCOUNT
	.align		4
.L_93:
        /*018c*/ 	.byte	0x04, 0x2f
        /*018e*/ 	.short	(.L_95 - .L_94)
	.align		4
.L_94:
        /*0190*/ 	.word	index@(_ZN2at6native46_GLOBAL__N__fbf0e309_13_WeightNorm_cu_b3893b6b32weight_norm_bwd_first_dim_kernelIN3c108BFloat16EfEEvPT_S6_PKS5_S8_S8_PKT0_i)
        /*0194*/ 	.word	0x00000011


	//----- nvinfo : EIATTR_FRAME_SIZE
	.align		4
.L_95:
        /*0198*/ 	.byte	0x04, 0x11
        /*019a*/ 	.short	(.L_97 - .L_96)
	.align		4
.L_96:
        /*019c*/ 	.word	index@($__internal_6_$__cuda_sm70_shflsync_down_p)
        /*01a0*/ 	.word	0x00000000


	//----- nvinfo : EIATTR_FRAME_SIZE
	.align		4
.L_97:
        /*01a4*/ 	.byte	0x04, 0x11
        /*01a6*/ 	.short	(.L_99 - .L_98)
	.align		4
.L_98:
        /*01a8*/ 	.word	index@(_ZN2at6native46_GLOBAL__N__fbf0e309_13_WeightNorm_cu_b3893b6b32weight_norm_bwd_first_dim_kernelIN3c108BFloat16EfEEvPT_S6_PKS5_S8_S8_PKT0_i)
        /*01ac*/ 	.word	0x00000000


	//----- nvinfo : EIATTR_REGCOUNT
	.align		4
.L_99:
        /*01b0*/ 	.byte	0x04, 0x2f
        /*01b2*/ 	.short	(.L_101 - .L_100)
	.align		4
.L_100:
        /*01b4*/ 	.word	index@(_ZN2at6native46_GLOBAL__N__fbf0e309_13_WeightNorm_cu_b3893b6b32weight_norm_bwd_first_dim_kernelIN3c104HalfEfEEvPT_S6_PKS5_S8_S8_PKT0_i)
        /*01b8*/ 	.word	0x00000011


	//----- nvinfo : EIATTR_FRAME_SIZE
	.align		4
.L_101:
        /*01bc*/ 	.byte	0x04, 0x11
        /*01be*/ 	.short	(.L_103 - .L_102)
	.align		4
.L_102:
        /*01c0*/ 	.word	index@($__internal_5_$__cuda_sm70_shflsync_down_p)
        /*01c4*/ 	.word	0x00000000


	//----- nvinfo : EIATTR_FRAME_SIZE
	.align		4
.L_103:
        /*01c8*/ 	.byte	0x04, 0x11
        /*01ca*/ 	.short	(.L_105 - .L_104)
	.align		4
.L_104:
        /*01cc*/ 	.word	index@(_ZN2at6native46_GLOBAL__N__fbf0e309_13_WeightNorm_cu_b3893b6b32weight_norm_bwd_first_dim_kernelIN3c104HalfEfEEvPT_S6_PKS5_S8_S8_PKT0_i)
        /*01d0*/ 	.word	0x00000000


	//----- nvinfo : EIATTR_REGCOUNT
	.align		4
.L_105:
        /*01d4*/ 	.byte	0x04, 0x2f
        /*01d6*/ 	.short	(.L_107 - .L_106)
	.align		4
.L_106:
        /*01d8*/ 	.word	index@(_ZN2at6native46_GLOBAL__N__fbf0e309_13_WeightNorm_cu_b3893b6b31weight_norm_bwd_last_dim_kernelIddEEvPT_S4_PKS3_S6_S6_PKT0_ii)
        /*01dc*/ 	.word	0x00000016


	//----- nvinfo : EIATTR_FRAME_SIZE
	.align		4
.L_107:
        /*01e0*/ 	.byte	0x04, 0x11
        /*01e2*/ 	.short	(.L_109 - .L_108)
	.align		4
.L_108:
        /*01e4*/ 	.word	index@($__internal_4_$__cuda_sm70_shflsync_down_p)
        /*01e8*/ 	.word	0x00000000


	//----- nvinfo : EIATTR_FRAME_SIZE
	.align		4
.L_109:
        /*01ec*/ 	.byte	0x04, 0x11
        /*01ee*/ 	.short	(.L_111 - .L_110)
	.align		4
.L_110:
        /*01f0*/ 	.word	index@($__internal_3_$__cuda_sm20_dblrcp_rn_slowpath_v3)
        /*01f4*/ 	.word	0x00000000


	//----- nvinfo : EIATTR_FRAME_SIZE
	.align		4
.L_111:
        /*01f8*/ 	.byte	0x04, 0x11
        /*01fa*/ 	.short	(.L_113 - .L_112)
	.align		4
.L_112:
        /*01fc*/ 	.word	index@(_ZN2at6native46_GLOBAL__N__fbf0e309_13_WeightNorm_cu_b3893b6b31weight_norm_bwd_last_dim_kernelIddEEvPT_S4_PKS3_S6_S6_PKT0_ii)
        /*0200*/ 	.word	0x00000000


	//----- nvinfo : EIATTR_REGCOUNT
	.align		4
.L_113:
        /*0204*/ 	.byte	0x04, 0x2f
        /*0206*/ 	.short	(.L_115 - .L_114)
	.align		4
.L_114:
        /*0208*/ 	.word	index@(_ZN2at6native46_GLOBAL__N__fbf0e309_13_WeightNorm_cu_b3893b6b31weight_norm_bwd_last_dim_kernelIffEEvPT_S4_PKS3_S6_S6_PKT0_ii)
        /*020c*/ 	.word	0x00000012


	//----- nvinfo : EIATTR_FRAME_SIZE
	.align		4
.L_115:
        /*0210*/ 	.byte	0x04, 0x11
        /*0212*/ 	.short	(.L_117 - .L_116)
	.align		4
.L_116:
        /*0214*/ 	.word	index@($__internal_2_$__cuda_sm70_shflsync_down_p)
        /*0218*/ 	.word	0x00000000


	//----- nvinfo : EIATTR_FRAME_SIZE
	.align		4
.L_117:
        /*021c*/ 	.byte	0x04, 0x11
        /*021e*/ 	.short	(.L_119 - .L_118)
	.align		4
.L_118:
        /*0220*/ 	.word	index@(_ZN2at6native46_GLOBAL__N__fbf0e309_13_WeightNorm_cu_b3893b6b31weight_norm_bwd_last_dim_kernelIffEEvPT_S4_PKS3_S6_S6_PKT0_ii)
        /*0224*/ 	.word	0x00000000


	//----- nvinfo : EIATTR_REGCOUNT
	.align		4
.L_119:
        /*0228*/ 	.byte	0x04, 0x2f
        /*022a*/ 	.short	(.L_121 - .L_120)
	.align		4
.L_120:
        /*022c*/ 	.word	index@(_ZN2at6native46_GLOBAL__N__fbf0e309_13_WeightNorm_cu_b3893b6b31weight_norm_bwd_last_dim_kernelIN3c108BFloat16EfEEvPT_S6_PKS5_S8_S8_PKT0_ii)
        /*0230*/ 	.word	0x00000012


	//----- nvinfo : EIATTR_FRAME_SIZE
	.align		4
.L_121:
        /*0234*/ 	.byte	0x04, 0x11
        /*0236*/ 	.short	(.L_123 - .L_122)
	.align		4
.L_122:
        /*0238*/ 	.word	index@($__internal_1_$__cuda_sm70_shflsync_down_p)
        /*023c*/ 	.word	0x00000000


	//----- nvinfo : EIATTR_FRAME_SIZE
	.align		4
.L_123:
        /*0240*/ 	.byte	0x04, 0x11
        /*0242*/ 	.short	(.L_125 - .L_124)
	.align		4
.L_124:
        /*0244*/ 	.word	index@(_ZN2at6native46_GLOBAL__N__fbf0e309_13_WeightNorm_cu_b3893b6b31weight_norm_bwd_last_dim_kernelIN3c108BFloat16EfEEvPT_S6_PKS5_S8_S8_PKT0_ii)
        /*0248*/ 	.word	0x00000000


	//----- nvinfo : EIATTR_REGCOUNT
	.align		4
.L_125:
        /*024c*/ 	.byte	0x04, 0x2f
        /*024e*/ 	.short	(.L_127 - .L_126)
	.align		4
.L_126:
        /*0250*/ 	.word	index@(_ZN2at6native46_GLOBAL__N__fbf0e309_13_WeightNorm_cu_b3893b6b31weight_norm_bwd_last_dim_kernelIN3c104HalfEfEEvPT_S6_PKS5_S8_S8_PKT0_ii)
        /*0254*/ 	.word	0x00000014


	//----- nvinfo : EIATTR_FRAME_SIZE
	.align		4
.L_127:
        /*0258*/ 	.byte	0x04, 0x11
        /*025a*/ 	.short	(.L_129 - .L_128)
	.align		4
.L_128:
        /*025c*/ 	.word	index@($__internal_0_$__cuda_sm70_shflsync_down_p)
        /*0260*/ 	.word	0x00000000


	//----- nvinfo : EIATTR_FRAME_SIZE
	.align		4
.L_129:
        /*0264*/ 	.byte	0x04, 0x11
        /*0266*/ 	.short	(.L_131 - .L_130)
	.align		4
.L_130:
        /*0268*/ 	.word	index@(_ZN2at6native46_GLOBAL__N__fbf0e309_13_WeightNorm_cu_b3893b6b31weight_norm_bwd_last_dim_kernelIN3c104HalfEfEEvPT_S6_PKS5_S8_S8_PKT0_ii)
        /*026c*/ 	.word	0x00000000


	//----- nvinfo : EIATTR_MIN_STACK_SIZE
	.align		4
.L_131:
        /*0270*/ 	.byte	0x04, 0x12
        /*0272*/ 	.short	(.L_133 - .L_132)
	.align		4
.L_132:
        /*0274*/ 	.word	index@(_ZN2at6native46_GLOBAL__N__fbf0e309_13_WeightNorm_cu_b3893b6b31weight_norm_bwd_last_dim_kernelIN3c104HalfEfEEvPT_S6_PKS5_S8_S8_PKT0_ii)
        /*0278*/ 	.word	0x00000000


	//----- nvinfo : EIATTR_MIN_STACK_SIZE
	.align		4
.L_133:
        /*027c*/ 	.byte	0x04, 0x12
        /*027e*/ 	.short	(.L_135 - .L_134)
	.align		4
.L_134:
        /*0280*/ 	.word	index@(_ZN2at6native46_GLOBAL__N__fbf0e309_13_WeightNorm_cu_b3893b6b31weight_norm_bwd_last_dim_kernelIN3c108BFloat16EfEEvPT_S6_PKS5_S8_S8_PKT0_ii)
        /*0284*/ 	.word	0x00000000


	//----- nvinfo : EIATTR_MIN_STACK_SIZE
	.align		4
.L_135:
        /*0288*/ 	.byte	0x04, 0x12
        /*028a*/ 	.short	(.L_137 - .L_136)
	.align		4
.L_136:
        /*028c*/ 	.word	index@(_ZN2at6native46_GLOBAL__N__fbf0e309_13_WeightNorm_cu_b3893b6b31weight_norm_bwd_last_dim_kernelIffEEvPT_S4_PKS3_S6_S6_PKT0_ii)
        /*0290*/ 	.word	0x00000000


	//----- nvinfo : EIATTR_MIN_STACK_SIZE
	.align		4
.L_137:
        /*0294*/ 	.byte	0x04, 0x12
        /*0296*/ 	.short	(.L_139 - .L_138)
	.align		4
.L_138:
        /*0298*/ 	.word	index@(_ZN2at6native46_GLOBAL__N__fbf0e309_13_WeightNorm_cu_b3893b6b31weight_norm_bwd_last_dim_kernelIddEEvPT_S4_PKS3_S6_S6_PKT0_ii)
        /*029c*/ 	.word	0x00000000


	//----- nvinfo : EIATTR_MIN_STACK_SIZE
	.align		4
.L_139:
        /*02a0*/ 	.byte	0x04, 0x12
        /*02a2*/ 	.short	(.L_141 - .L_140)
	.align		4
.L_140:
        /*02a4*/ 	.word	index@(_ZN2at6native46_GLOBAL__N__fbf0e309_13_WeightNorm_cu_b3893b6b32weight_norm_bwd_first_dim_kernelIN3c104HalfEfEEvPT_S6_PKS5_S8_S8_PKT0_i)
        /*02a8*/ 	.word	0x00000000


	//----- nvinfo : EIATTR_MIN_STACK_SIZE
	.align		4
.L_141:
        /*02ac*/ 	.byte	0x04, 0x12
        /*02ae*/ 	.short	(.L_143 - .L_142)
	.align		4
.L_142:
        /*02b0*/ 	.word	index@(_ZN2at6native46_GLOBAL__N__fbf0e309_13_WeightNorm_cu_b3893b6b32weight_norm_bwd_first_dim_kernelIN3c108BFloat16EfEEvPT_S6_PKS5_S8_S8_PKT0_i)
        /*02b4*/ 	.word	0x00000000


	//----- nvinfo : EIATTR_MIN_STACK_SIZE
	.align		4
.L_143:
        /*02b8*/ 	.byte	0x04, 0x12
        /*02ba*/ 	.short	(.L_145 - .L_144)
	.align		4
.L_144:
        /*02bc*/ 	.word	index@(_ZN2at6native46_GLOBAL__N__fbf0e309_13_WeightNorm_cu_b3893b6b32weight_norm_bwd_first_dim_kernelIffEEvPT_S4_PKS3_S6_S6_PKT0_i)
        /*02c0*/ 	.word	0x00000000


	//----- nvinfo : EIATTR_MIN_STACK_SIZE
	.align		4
.L_145:
        /*02c4*/ 	.byte	0x04, 0x12
        /*02c6*/ 	.short	(.L_147 - .L_146)
	.align		4
.L_146:
        /*02c8*/ 	.word	index@(_ZN2at6native46_GLOBAL__N__fbf0e309_13_WeightNorm_cu_b3893b6b32weight_norm_bwd_first_dim_kernelIddEEvPT_S4_PKS3_S6_S6_PKT0_i)
        /*02cc*/ 	.word	0x00000000


	//----- nvinfo : EIATTR_MIN_STACK_SIZE
	.align		4
.L_147:
        /*02d0*/ 	.byte	0x04, 0x12
        /*02d2*/ 	.short	(.L_149 - .L_148)
	.align		4
.L_148:
        /*02d4*/ 	.word	index@(_ZN2at6native46_GLOBAL__N__fbf0e309_13_WeightNorm_cu_b3893b6b31weight_norm_fwd_last_dim_kernelIN3c104HalfEfEEvPT_PT0_PKS5_SA_ii)
        /*02d8*/ 	.word	0x00000000


	//----- nvinfo : EIATTR_MIN_STACK_SIZE
	.align		4
.L_149:
        /*02dc*/ 	.byte	0x04, 0x12
        /*02de*/ 	.short	(.L_151 - .L_150)
	.align		4
.L_150:
        /*02e0*/ 	.word	index@(_ZN2at6native46_GLOBAL__N__fbf0e309_13_WeightNorm_cu_b3893b6b31weight_norm_fwd_last_dim_kernelIN3c108BFloat16EfEEvPT_PT0_PKS5_SA_ii)
        /*02e4*/ 	.word	0x00000000


	//----- nvinfo : EIATTR_MIN_STACK_SIZE
	.align		4
.L_151:
        /*02e8*/ 	.byte	0x04, 0x12
        /*02ea*/ 	.short	(.L_153 - .L_152)
	.align		4
.L_152:
        /*02ec*/ 	.word	index@(_ZN2at6native46_GLOBAL__N__fbf0e309_13_WeightNorm_cu_b3893b6b31weight_norm_fwd_last_dim_kernelIffEEvPT_PT0_PKS3_S8_ii)
        /*02f0*/ 	.word	0x00000000


	//----- nvinfo : EIATTR_MIN_STACK_SIZE
	.align		4
.L_153:
        /*02f4*/ 	.byte	0x04, 0x12
        /*02f6*/ 	.short	(.L_155 - .L_154)
	.align		4
.L_154:
        /*02f8*/ 	.word	index@(_ZN2at6native46_GLOBAL__N__fbf0e309_13_WeightNorm_cu_b3893b6b31weight_norm_fwd_last_dim_kernelIddEEvPT_PT0_PKS3_S8_ii)
        /*02fc*/ 	.word	0x00000000


	//----- nvinfo : EIATTR_MIN_STACK_SIZE
	.align		4
.L_155:
        /*0300*/ 	.byte	0x04, 0x12
        /*0302*/ 	.short	(.L_157 - .L_156)
	.align		4
.L_156:
        /*0304*/ 	.word	index@(_ZN2at6native46_GLOBAL__N__fbf0e309_13_WeightNorm_cu_b3893b6b32weight_norm_fwd_first_dim_kernelIN3c104HalfEfEEvPT_PT0_PKS5_SA_i)
        /*0308*/ 	.word	0x00000000


	//----- nvinfo : EIATTR_MIN_STACK_SIZE
	.align		4
.L_157:
        /*030c*/ 	.byte	0x04, 0x12
        /*030e*/ 	.short	(.L_159 - .L_158)
	.align		4
.L_158:
        /*0310*/ 	.word	index@(_ZN2at6native46_GLOBAL__N__fbf0e309_13_WeightNorm_cu_b3893b6b32weight_norm_fwd_first_dim_kernelIN3c108BFloat16EfEEvPT_PT0_PKS5_SA_i)
        /*0314*/ 	.word	0x00000000


	//----- nvinfo : EIATTR_MIN_STACK_SIZE
	.align		4
.L_159:
        /*0318*/ 	.byte	0x04, 0x12
        /*031a*/ 	.short	(.L_161 - .L_160)
	.align		4
.L_160:
        /*031c*/ 	.word	index@(_ZN2at6native46_GLOBAL__N__fbf0e309_13_WeightNorm_cu_b3893b6b32weight_norm_fwd_first_dim_kernelIffEEvPT_PT0_PKS3_S8_i)
        /*0320*/ 	.word	0x00000000


	//----- nvinfo : EIATTR_MIN_STACK_SIZE
	.align		4
.L_161:
        /*0324*/ 	.byte	0x04, 0x12
        /*0326*/ 	.short	(.L_163 - .L_162)
	.align		4
.L_162:
        /*0328*/ 	.word	index@(_ZN2at6native46_GLOBAL__N__fbf0e309_13_WeightNorm_cu_b3893b6b32weight_norm_fwd_first_dim_kernelIddEEvPT_PT0_PKS3_S8_i)
        /*032c*/ 	.word	0x00000000
.L_163:


//--------------------- .nv.info._ZN2at6native46_GLOBAL__N__fbf0e309_13_WeightNorm_cu_b3893b6b31weight_norm_bwd_last_dim_kernelIN3c104HalfEfEEvPT_S6_PKS5_S8_S8_PKT0_ii --------------------------
	.section	.nv.info._ZN2at6native46_GLOBAL__N__fbf0e309_13_WeightNorm_cu_b3893b6b31weight_norm_bwd_last_dim_kernelIN3c104HalfEfEEvPT_S6_PKS5_S8_S8_PKT0_ii,"",@"SHT_CUDA_INFO"
	.sectionflags	@""
	.align	4


	//----- nvinfo : EIATTR_CUDA_API_VERSION
	.align		4
        /*0000*/ 	.byte	0x04, 0x37
        /*0002*/ 	.short	(.L_165 - .L_164)
.L_164:
        /*0004*/ 	.word	0x00000082


	//----- nvinfo : EIATTR_SW2861232_WAR
	.align		4
.L_165:
        /*0008*/ 	.byte	0x01, 0x35
	.zero		2


	//----- nvinfo : EIATTR_PARAM_CBANK
	.align		4
        /*000c*/ 	.byte	0x04, 0x0a
        /*000e*/ 	.short	(.L_167 - .L_166)
	.align		4
.L_166:
        /*0010*/ 	.word	index@(.nv.constant0._ZN2at6native46_GLOBAL__N__fbf0e309_13_WeightNorm_cu_b3893b6b31weight_norm_bwd_last_dim_kernelIN3c104HalfEfEEvPT_S6_PKS5_S8_S8_PKT0_ii)
        /*0014*/ 	.short	0x0160
        /*0016*/ 	.short	0x0038


	//----- nvinfo : EIATTR_CBANK_PARAM_SIZE
	.align		4
.L_167:
        /*0018*/ 	.byte	0x03, 0x19
        /*001a*/ 	.short	0x0038


	//----- nvinfo : EIATTR_KPARAM_INFO
	.align		4
        /*001c*/ 	.byte	0x04, 0x17
        /*001e*/ 	.short	(.L_169 - .L_168)
.L_168:
        /*0020*/ 	.word	0x00000000
        /*0024*/ 	.short	0x0007
        /*0026*/ 	.short	0x0034
        /*0028*/ 	.byte	0x00, 0xf0, 0x11, 0x00


	//----- nvinfo : EIATTR_KPARAM_INFO
	.align		4
.L_169:
        /*002c*/ 	.byte	0x04, 0x17
        /*002e*/ 	.short	(.L_171 - .L_170)
.L_170:
        /*0030*/ 	.word	0x00000000
        /*0034*/ 	.short	0x0006
        /*0036*/ 	.short	0x0030
        /*0038*/ 	.byte	0x00, 0xf0, 0x11, 0x00


	//----- nvinfo : EIATTR_KPARAM_INFO
	.align		4
.L_171:
        /*003c*/ 	.byte	0x04, 0x17
        /*003e*/ 	.short	(.L_173 - .L_172)
.L_172:
        /*0040*/ 	.word	0x00000000
        /*0044*/ 	.short	0x0005
        /*0046*/ 	.short	0x0028
        /*0048*/ 	.byte	0x00, 0xf0, 0x21, 0x00


	//----- nvinfo : EIATTR_KPARAM_INFO
	.align		4
.L_173:
        /*004c*/ 	.byte	0x04, 0x17
        /*004e*/ 	.short	(.L_175 - .L_174)
.L_174:
        /*0050*/ 	.word	0x00000000
        /*0054*/ 	.short	0x0004
        /*0056*/ 	.short	0x0020
        /*0058*/ 	.byte	0x00, 0xf0, 0x21, 0x00


	//----- nvinfo : EIATTR_KPARAM_INFO
	.align		4
.L_175:
        /*005c*/ 	.byte	0x04, 0x17
        /*005e*/ 	.short	(.L_177 - .L_176)
.L_176:
        /*0060*/ 	.word	0x00000000
        /*0064*/ 	.short	0x0003
        /*0066*/ 	.short	0x0018
        /*0068*/ 	.byte	0x00, 0xf0, 0x21, 0x00


	//----- nvinfo : EIATTR_KPARAM_INFO
	.align		4
.L_177:
        /*006c*/ 	.byte	0x04, 0x17
        /*006e*/ 	.short	(.L_179 - .L_178)
.L_178:
        /*0070*/ 	.word	0x00000000
        /*0074*/ 	.short	0x0002
        /*0076*/ 	.short	0x0010
        /*0078*/ 	.byte	0x00, 0xf0, 0x21, 0x00


	//----- nvinfo : EIATTR_KPARAM_INFO
	.align		4
.L_179:
        /*007c*/ 	.byte	0x04, 0x17
        /*007e*/ 	.short	(.L_181 - .L_180)
.L_180:
        /*0080*/ 	.word	0x00000000
        /*0084*/ 	.short	0x0001
        /*0086*/ 	.short	0x0008
        /*0088*/ 	.byte	0x00, 0xf0, 0x21, 0x00


	//----- nvinfo : EIATTR_KPARAM_INFO
	.align		4
.L_181:
        /*008c*/ 	.byte	0x04, 0x17
        /*008e*/ 	.short	(.L_183 - .L_182)
.L_182:
        /*0090*/ 	.word	0x00000000
        /*0094*/ 	.short	0x0000
        /*0096*/ 	.short	0x0000
        /*0098*/ 	.byte	0x00, 0xf0, 0x21, 0x00


	//----- nvinfo : EIATTR_MAXREG_COUNT
	.align		4
.L_183:
        /*009c*/ 	.byte	0x03, 0x1b
        /*009e*/ 	.short	0x00ff


	//----- nvinfo : EIATTR_NUM_BARRIERS
	.align		4
        /*00a0*/ 	.byte	0x02, 0x4c
        /*00a2*/ 	.byte	0x01
	.zero		1


	//----- nvinfo : EIATTR_MERCURY_ISA_VERSION
	.align		4
        /*00a4*/ 	.byte	0x03, 0x5f
        /*00a6*/ 	.short	0x0000


	//----- nvinfo : EIATTR_COOP_GROUP_MASK_REGIDS
	.align		4
        /*00a8*/ 	.byte	0x04, 0x29
        /*00aa*/ 	.short	(.L_185 - .L_184)


	//   ....[0]....
.L_184:
        /*00ac*/ 	.word	0xffffffff


	//   ....[1]....
        /*00b0*/ 	.word	0xffffffff


	//----- nvinfo : EIATTR_COOP_GROUP_INSTR_OFFSETS
	.align		4
.L_185:
        /*00b4*/ 	.byte	0x04, 0x28
        /*00b6*/ 	.short	(.L_187 - .L_186)


	//   ....[0]....
.L_186:
        /*00b8*/ 	.word	0x000003d0


	//   ....[1]....
        /*00bc*/ 	.word	0x00000710


	//----- nvinfo : EIATTR_EXIT_INSTR_OFFSETS
	.align		4
.L_187:
        /*00c0*/ 	.byte	0x04, 0x1c
        /*00c2*/ 	.short	(.L_189 - .L_188)


	//   ....[0]....
.L_188:
        /*00c4*/ 	.word	0x00000560


	//   ....[1]....
        /*00c8*/ 	.word	0x000006f0


	//----- nvinfo : EIATTR_CRS_STACK_SIZE
	.align		4
.L_189:
        /*00cc*/ 	.byte	0x04, 0x1e
        /*00ce*/ 	.short	(.L_191 - .L_190)
.L_190:
        /*00d0*/ 	.word	0x00000000
.L_191:


//--------------------- .nv.info._ZN2at6native46_GLOBAL__N__fbf0e309_13_WeightNorm_cu_b3893b6b31weight_norm_bwd_last_dim_kernelIN3c108BFloat16EfEEvPT_S6_PKS5_S8_S8_PKT0_ii --------------------------
	.section	.nv.info._ZN2at6native46_GLOBAL__N__fbf0e309_13_WeightNorm_cu_b3893b6b31weight_norm_bwd_last_dim_kernelIN3c108BFloat16EfEEvPT_S6_PKS5_S8_S8_PKT0_ii,"",@"SHT_CUDA_INFO"
	.sectionflags	@""
	.align	4


	//----- nvinfo : EIATTR_CUDA_API_VERSION
	.align		4
        /*0000*/ 	.byte	0x04, 0x37
        /*0002*/ 	.short	(.L_193 - .L_192)
.L_192:
        /*0004*/ 	.word	0x00000082


	//----- nvinfo : EIATTR_SW2861232_WAR
	.align		4
.L_193:
        /*0008*/ 	.byte	0x01, 0x35
	.zero		2


	//----- nvinfo : EIATTR_PARAM_CBANK
	.align		4
        /*000c*/ 	.byte	0x04, 0x0a
        /*000e*/ 	.short	(.L_195 - .L_194)
	.align		4
.L_194:
        /*0010*/ 	.word	index@(.nv.constant0._ZN2at6native46_GLOBAL__N__fbf0e309_13_WeightNorm_cu_b3893b6b31weight_norm_bwd_last_dim_kernelIN3c108BFloat16EfEEvPT_S6_PKS5_S8_S8_PKT0_ii)
        /*0014*/ 	.short	0x0160
        /*0016*/ 	.short	0x0038


	//----- nvinfo : EIATTR_CBANK_PARAM_SIZE
	.align		4
.L_195:
        /*0018*/ 	.byte	0x03, 0x19
        /*001a*/ 	.short	0x0038


	//----- nvinfo : EIATTR_KPARAM_INFO
	.align		4
        /*001c*/ 	.byte	0x04, 0x17
        /*001e*/ 	.short	(.L_197 - .L_196)
.L_196:
        /*0020*/ 	.word	0x00000000
        /*0024*/ 	.short	0x0007
        /*0026*/ 	.short	0x0034
        /*0028*/ 	.byte	0x00, 0xf0, 0x11, 0x00


	//----- nvinfo : EIATTR_KPARAM_INFO
	.align		4
.L_197:
        /*002c*/ 	.byte	0x04, 0x17
        /*002e*/ 	.short	(.L_199 - .L_198)
.L_198:
        /*0030*/ 	.word	0x00000000
        /*0034*/ 	.short	0x0006
        /*0036*/ 	.short	0x0030
        /*0038*/ 	.byte	0x00, 0xf0, 0x11, 0x00


	//----- nvinfo : EIATTR_KPARAM_INFO
	.align		4
.L_199:
        /*003c*/ 	.byte	0x04, 0x17
        /*003e*/ 	.short	(.L_201 - .L_200)
.L_200:
        /*0040*/ 	.word	0x00000000
        /*0044*/ 	.short	0x0005
        /*0046*/ 	.short	0x0028
        /*0048*/ 	.byte	0x00, 0xf0, 0x21, 0x00


	//----- nvinfo : EIATTR_KPARAM_INFO
	.align		4
.L_201:
        /*004c*/ 	.byte	0x04, 0x17
        /*004e*/ 	.short	(.L_203 - .L_202)
.L_202:
        /*0050*/ 	.word	0x00000000
        /*0054*/ 	.short	0x0004
        /*0056*/ 	.short	0x0020
        /*0058*/ 	.byte	0x00, 0xf0, 0x21, 0x00


	//----- nvinfo : EIATTR_KPARAM_INFO
	.align		4
.L_203:
        /*005c*/ 	.byte	0x04, 0x17
        /*005e*/ 	.short	(.L_205 - .L_204)
.L_204:
        /*0060*/ 	.word	0x00000000
        /*0064*/ 	.short	0x0003
        /*0066*/ 	.short	0x0018
        /*0068*/ 	.byte	0x00, 0xf0, 0x21, 0x00


	//----- nvinfo : EIATTR_KPARAM_INFO
	.align		4
.L_205:
        /*006c*/ 	.byte	0x04, 0x17
        /*006e*/ 	.short	(.L_207 - .L_206)
.L_206:
        /*0070*/ 	.word	0x00000000
        /*0074*/ 	.short	0x0002
        /*0076*/ 	.short	0x0010
        /*0078*/ 	.byte	0x00, 0xf0, 0x21, 0x00


	//----- nvinfo : EIATTR_KPARAM_INFO
	.align		4
.L_207:
        /*007c*/ 	.byte	0x04, 0x17
        /*007e*/ 	.short	(.L_209 - .L_208)
.L_208:
        /*0080*/ 	.word	0x00000000
        /*0084*/ 	.short	0x0001
        /*0086*/ 	.short	0x0008
        /*0088*/ 	.byte	0x00, 0xf0, 0x21, 0x00


	//----- nvinfo : EIATTR_KPARAM_INFO
	.align		4
.L_209:
        /*008c*/ 	.byte	0x04, 0x17
        /*008e*/ 	.short	(.L_211 - .L_210)
.L_210:
        /*0090*/ 	.word	0x00000000
        /*0094*/ 	.short	0x0000
        /*0096*/ 	.short	0x0000
        /*0098*/ 	.byte	0x00, 0xf0, 0x21, 0x00


	//----- nvinfo : EIATTR_MAXREG_COUNT
	.align		4
.L_211:
        /*009c*/ 	.byte	0x03, 0x1b
        /*009e*/ 	.short	0x00ff


	//----- nvinfo : EIATTR_NUM_BARRIERS
	.align		4
        /*00a0*/ 	.byte	0x02, 0x4c
        /*00a2*/ 	.byte	0x01
	.zero		1


	//----- nvinfo : EIATTR_MERCURY_ISA_VERSION
	.align		4
        /*00a4*/ 	.byte	0x03, 0x5f
        /*00a6*/ 	.short	0x0000


	//----- nvinfo : EIATTR_COOP_GROUP_MASK_REGIDS
	.align		4
        /*00a8*/ 	.byte	0x04, 0x29
        /*00aa*/ 	.short	(.L_213 - .L_212)


	//   ....[0]....
.L_212:
        /*00ac*/ 	.word	0xffffffff


	//   ....[1]....
        /*00b0*/ 	.word	0xffffffff


	//----- nvinfo : EIATTR_COOP_GROUP_INSTR_OFFSETS
	.align		4
.L_213:
        /*00b4*/ 	.byte	0x04, 0x28
        /*00b6*/ 	.short	(.L_215 - .L_214)


	//   ....[0]....
.L_214:
        /*00b8*/ 	.word	0x000003d0


	//   ....[1]....
        /*00bc*/ 	.word	0x00000710


	//----- nvinfo : EIATTR_EXIT_INSTR_OFFSETS
	.align		4
.L_215:
        /*00c0*/ 	.byte	0x04, 0x1c
        /*00c2*/ 	.short	(.L_217 - .L_216)


	//   ....[0]....
.L_216:
        /*00c4*/ 	.word	0x00000570


	//   ....[1]....
        /*00c8*/ 	.word	0x000006f0


	//----- nvinfo : EIATTR_CRS_STACK_SIZE
	.align		4
.L_217:
        /*00cc*/ 	.byte	0x04, 0x1e
        /*00ce*/ 	.short	(.L_219 - .L_218)
.L_218:
        /*00d0*/ 	.word	0x00000000
.L_219:


//--------------------- .nv.info._ZN2at6native46_GLOBAL__N__fbf0e309_13_WeightNorm_cu_b3893b6b31weight_norm_bwd_last_dim_kernelIffEEvPT_S4_PKS3_S6_S6_PKT0_ii --------------------------
	.section	.nv.info._ZN2at6native46_GLOBAL__N__fbf0e309_13_WeightNorm_cu_b3893b6b31weight_norm_bwd_last_dim_kernelIffEEvPT_S4_PKS3_S6_S6_PKT0_ii,"",@"SHT_CUDA_INFO"
	.sectionflags	@""
	.align	4


	//----- nvinfo : EIATTR_CUDA_API_VERSION
	.align		4
        /*0000*/ 	.byte	0x04, 0x37
        /*0002*/ 	.short	(.L_221 - .L_220)
.L_220:
        /*0004*/ 	.word	0x00000082


	//----- nvinfo : EIATTR_SW2861232_WAR
	.align		4
.L_221:
        /*0008*/ 	.byte	0x01, 0x35
	.zero		2


	//----- nvinfo : EIATTR_PARAM_CBANK
	.align		4
        /*000c*/ 	.byte	0x04, 0x0a
        /*000e*/ 	.short	(.L_223 - .L_222)
	.align		4
.L_222:
        /*0010*/ 	.word	index@(.nv.constant0._ZN2at6native46_GLOBAL__N__fbf0e309_13_WeightNorm_cu_b3893b6b31weight_norm_bwd_last_dim_kernelIffEEvPT_S4_PKS3_S6_S6_PKT0_ii)
        /*0014*/ 	.short	0x0160
        /*0016*/ 	.short	0x0038


	//----- nvinfo : EIATTR_CBANK_PARAM_SIZE
	.align		4
.L_223:
        /*0018*/ 	.byte	0x03, 0x19
        /*001a*/ 	.short	0x0038


	//----- nvinfo : EIATTR_KPARAM_INFO
	.align		4
        /*001c*/ 	.byte	0x04, 0x17
        /*001e*/ 	.short	(.L_225 - .L_224)
.L_224:
        /*0020*/ 	.word	0x00000000
        /*0024*/ 	.short	0x0007
        /*0026*/ 	.short	0x0034
        /*0028*/ 	.byte	0x00, 0xf0, 0x11, 0x00


	//----- nvinfo : EIATTR_KPARAM_INFO
	.align		4
.L_225:
        /*002c*/ 	.byte	0x04, 0x17
        /*002e*/ 	.short	(.L_227 - .L_226)
.L_226:
        /*0030*/ 	.word	0x00000000
        /*0034*/ 	.short	0x0006
        /*0036*/ 	.short	0x0030
        /*0038*/ 	.byte	0x00, 0xf0, 0x11, 0x00


	//----- nvinfo : EIATTR_KPARAM_INFO
	.align		4
.L_227:
        /*003c*/ 	.byte	0x04, 0x17
        /*003e*/ 	.short	(.L_229 - .L_228)
.L_228:
        /*0040*/ 	.word	0x00000000
        /*0044*/ 	.short	0x0005
        /*0046*/ 	.short	0x0028
        /*0048*/ 	.byte	0x00, 0xf0, 0x21, 0x00


	//----- nvinfo : EIATTR_KPARAM_INFO
	.align		4
.L_229:
        /*004c*/ 	.byte	0x04, 0x17
        /*004e*/ 	.short	(.L_231 - .L_230)
.L_230:
        /*0050*/ 	.word	0x00000000
        /*0054*/ 	.short	0x0004
        /*0056*/ 	.short	0x0020
        /*0058*/ 	.byte	0x00, 0xf0, 0x21, 0x00


	//----- nvinfo : EIATTR_KPARAM_INFO
	.align		4
.L_231:
        /*005c*/ 	.byte	0x04, 0x17
        /*005e*/ 	.short	(.L_233 - .L_232)
.L_232:
        /*0060*/ 	.word	0x00000000
        /*0064*/ 	.short	0x0003
        /*0066*/ 	.short	0x0018
        /*0068*/ 	.byte	0x00, 0xf0, 0x21, 0x00


	//----- nvinfo : EIATTR_KPARAM_INFO
	.align		4
.L_233:
        /*006c*/ 	.byte	0x04, 0x17
        /*006e*/ 	.short	(.L_235 - .L_234)
.L_234:
        /*0070*/ 	.word	0x00000000
        /*0074*/ 	.short	0x0002
        /*0076*/ 	.short	0x0010
        /*0078*/ 	.byte	0x00, 0xf0, 0x21, 0x00


	//----- nvinfo : EIATTR_KPARAM_INFO
	.align		4
.L_235:
        /*007c*/ 	.byte	0x04, 0x17
        /*007e*/ 	.short	(.L_237 - .L_236)
.L_236:
        /*0080*/ 	.word	0x00000000
        /*0084*/ 	.short	0x0001
        /*0086*/ 	.short	0x0008
        /*0088*/ 	.byte	0x00, 0xf0, 0x21, 0x00


	//----- nvinfo : EIATTR_KPARAM_INFO
	.align		4
.L_237:
        /*008c*/ 	.byte	0x04, 0x17
        /*008e*/ 	.short	(.L_239 - .L_238)
.L_238:
        /*0090*/ 	.word	0x00000000
        /*0094*/ 	.short	0x0000
        /*0096*/ 	.short	0x0000
        /*0098*/ 	.byte	0x00, 0xf0, 0x21, 0x00


	//----- nvinfo : EIATTR_MAXREG_COUNT
	.align		4
.L_239:
        /*009c*/ 	.byte	0x03, 0x1b
        /*009e*/ 	.short	0x00ff


	//----- nvinfo : EIATTR_NUM_BARRIERS
	.align		4
        /*00a0*/ 	.byte	0x02, 0x4c
        /*00a2*/ 	.byte	0x01
	.zero		1


	//----- nvinfo : EIATTR_MERCURY_ISA_VERSION
	.align		4
        /*00a4*/ 	.byte	0x03, 0x5f
        /*00a6*/ 	.short	0x0000


	//----- nvinfo : EIATTR_COOP_GROUP_MASK_REGIDS
	.align		4
        /*00a8*/ 	.byte	0x04, 0x29
        /*00aa*/ 	.short	(.L_241 - .L_240)


	//   ....[0]....
.L_240:
        /*00ac*/ 	.word	0xffffffff


	//   ....[1]....
        /*00b0*/ 	.word	0xffffffff


	//----- nvinfo : EIATTR_COOP_GROUP_INSTR_OFFSETS
	.align		4
.L_241:
        /*00b4*/ 	.byte	0x04, 0x28
        /*00b6*/ 	.short	(.L_243 - .L_242)


	//   ....[0]....
.L_242:
        /*00b8*/ 	.word	0x000003a0


	//   ....[1]....
        /*00bc*/ 	.word	0x00000660


	//----- nvinfo : EIATTR_EXIT_INSTR_OFFSETS
	.align		4
.L_243:
        /*00c0*/ 	.byte	0x04, 0x1c
        /*00c2*/ 	.short	(.L_245 - .L_244)


	//   ....[0]....
.L_244:
        /*00c4*/ 	.word	0x000004f0


	//   ....[1]....
        /*00c8*/ 	.word	0x00000640


	//----- nvinfo : EIATTR_CRS_STACK_SIZE
	.align		4
.L_245:
        /*00cc*/ 	.byte	0x04, 0x1e
        /*00ce*/ 	.short	(.L_247 - .L_246)
.L_246:
        /*00d0*/ 	.word	0x00000000
.L_247:


//--------------------- .nv.info._ZN2at6native46_GLOBAL__N__fbf0e309_13_WeightNorm_cu_b3893b6b31weight_norm_bwd_last_dim_kernelIddEEvPT_S4_PKS3_S6_S6_PKT0_ii --------------------------
	.section	.nv.info._ZN2at6native46_GLOBAL__N__fbf0e309_13_WeightNorm_cu_b3893b6b31weight_norm_bwd_last_dim_kernelIddEEvPT_S4_PKS3_S6_S6_PKT0_ii,"",@"SHT_CUDA_INFO"
	.sectionflags	@""
	.align	4


	//----- nvinfo : EIATTR_CUDA_API_VERSION
	.align		4
        /*0000*/ 	.byte	0x04, 0x37
        /*0002*/ 	.short	(.L_249 - .L_248)
.L_248:
        /*0004*/ 	.word	0x00000082


	//----- nvinfo : EIATTR_SW2861232_WAR
	.align		4
.L_249:
        /*0008*/ 	.byte	0x01, 0x35
	.zero		2


	//----- nvinfo : EIATTR_PARAM_CBANK
	.align		4
        /*000c*/ 	.byte	0x04, 0x0a
        /*000e*/ 	.short	(.L_251 - .L_250)
	.align		4
.L_250:
        /*0010*/ 	.word	index@(.nv.constant0._ZN2at6native46_GLOBAL__N__fbf0e309_13_WeightNorm_cu_b3893b6b31weight_norm_bwd_last_dim_kernelIddEEvPT_S4_PKS3_S6_S6_PKT0_ii)
        /*0014*/ 	.short	0x0160
        /*0016*/ 	.short	0x0038


	//----- nvinfo : EIATTR_CBANK_PARAM_SIZE
	.align		4
.L_251:
        /*0018*/ 	.byte	0x03, 0x19
        /*001a*/ 	.short	0x0038


	//----- nvinfo : EIATTR_KPARAM_INFO
	.align		4
        /*001c*/ 	.byte	0x04, 0x17
        /*001e*/ 	.short	(.L_253 - .L_252)
.L_252:
        /*0020*/ 	.word	0x00000000
        /*0024*/ 	.short	0x0007
        /*0026*/ 	.short	0x0034
        /*0028*/ 	.byte	0x00, 0xf0, 0x11, 0x00


	//----- nvinfo : EIATTR_KPARAM_INFO
	.align		4
.L_253:
        /*002c*/ 	.byte	0x04, 0x17
        /*002e*/ 	.short	(.L_255 - .L_254)
.L_254:
        /*0030*/ 	.word	0x00000000
        /*0034*/ 	.short	0x0006
        /*0036*/ 	.short	0x0030
        /*0038*/ 	.byte	0x00, 0xf0, 0x11, 0x00


	//----- nvinfo : EIATTR_KPARAM_INFO
	.align		4
.L_255:
        /*003c*/ 	.byte	0x04, 0x17
        /*003e*/ 	.short	(.L_257 - .L_256)
.L_256:
        /*0040*/ 	.word	0x00000000
        /*0044*/ 	.short	0x0005
        /*0046*/ 	.short	0x0028
        /*0048*/ 	.byte	0x00, 0xf0, 0x21, 0x00


	//----- nvinfo : EIATTR_KPARAM_INFO
	.align		4
.L_257:
        /*004c*/ 	.byte	0x04, 0x17
        /*004e*/ 	.short	(.L_259 - .L_258)
.L_258:
        /*0050*/ 	.word	0x00000000
        /*0054*/ 	.short	0x0004
        /*0056*/ 	.short	0x0020
        /*0058*/ 	.byte	0x00, 0xf0, 0x21, 0x00


	//----- nvinfo : EIATTR_KPARAM_INFO
	.align		4
.L_259:
        /*005c*/ 	.byte	0x04, 0x17
        /*005e*/ 	.short	(.L_261 - .L_260)
.L_260:
        /*0060*/ 	.word	0x00000000
        /*0064*/ 	.short	0x0003
        /*0066*/ 	.short	0x0018
        /*0068*/ 	.byte	0x00, 0xf0, 0x21, 0x00


	//----- nvinfo : EIATTR_KPARAM_INFO
	.align		4
.L_261:
        /*006c*/ 	.byte	0x04, 0x17
        /*006e*/ 	.short	(.L_263 - .L_262)
.L_262:
        /*0070*/ 	.word	0x00000000
        /*0074*/ 	.short	0x0002
        /*0076*/ 	.short	0x0010
        /*0078*/ 	.byte	0x00, 0xf0, 0x21, 0x00


	//----- nvinfo : EIATTR_KPARAM_INFO
	.align		4
.L_263:
        /*007c*/ 	.byte	0x04, 0x17
        /*007e*/ 	.short	(.L_265 - .L_264)
.L_264:
        /*0080*/ 	.word	0x00000000
        /*0084*/ 	.short	0x0001
        /*0086*/ 	.short	0x0008
        /*0088*/ 	.byte	0x00, 0xf0, 0x21, 0x00


	//----- nvinfo : EIATTR_KPARAM_INFO
	.align		4
.L_265:
        /*008c*/ 	.byte	0x04, 0x17
        /*008e*/ 	.short	(.L_267 - .L_266)
.L_266:
        /*0090*/ 	.word	0x00000000
        /*0094*/ 	.short	0x0000
        /*0096*/ 	.short	0x0000
        /*0098*/ 	.byte	0x00, 0xf0, 0x21, 0x00


	//----- nvinfo : EIATTR_MAXREG_COUNT
	.align		4
.L_267:
        /*009c*/ 	.byte	0x03, 0x1b
        /*009e*/ 	.short	0x00ff


	//----- nvinfo : EIATTR_NUM_BARRIERS
	.align		4
        /*00a0*/ 	.byte	0x02, 0x4c
        /*00a2*/ 	.byte	0x01
	.zero		1


	//----- nvinfo : EIATTR_MERCURY_ISA_VERSION
	.align		4
        /*00a4*/ 	.byte	0x03, 0x5f
        /*00a6*/ 	.short	0x0000


	//----- nvinfo : EIATTR_COOP_GROUP_MASK_REGIDS
	.align		4
        /*00a8*/ 	.byte	0x04, 0x29
        /*00aa*/ 	.short	(.L_269 - .L_268)


	//   ....[0]....
.L_268:
        /*00ac*/ 	.word	0xffffffff


	//   ....[1]....
        /*00b0*/ 	.word	0xffffffff


	//   ....[2]....
        /*00b4*/ 	.word	0xffffffff


	//   ....[3]....
        /*00b8*/ 	.word	0xffffffff


	//----- nvinfo : EIATTR_COOP_GROUP_INSTR_OFFSETS
	.align		4
.L_269:
        /*00bc*/ 	.byte	0x04, 0x28
        /*00be*/ 	.short	(.L_271 - .L_270)


	//   ....[0]....
.L_270:
        /*00c0*/ 	.word	0x000003a0


	//   ....[1]....
        /*00c4*/ 	.word	0x000003c0


	//   ....[2]....
        /*00c8*/ 	.word	0x000007b0


	//   ....[3]....
        /*00cc*/ 	.word	0x00000820


	//----- nvinfo : EIATTR_EXIT_INSTR_OFFSETS
	.align		4
.L_271:
        /*00d0*/ 	.byte	0x04, 0x1c
        /*00d2*/ 	.short	(.L_273 - .L_272)


	//   ....[0]....
.L_272:
        /*00d4*/ 	.word	0x00000600


	//   ....[1]....
        /*00d8*/ 	.word	0x00000760


	//----- nvinfo : EIATTR_CRS_STACK_SIZE
	.align		4
.L_273:
        /*00dc*/ 	.byte	0x04, 0x1e
        /*00de*/ 	.short	(.L_275 - .L_274)
.L_274:
        /*00e0*/ 	.word	0x00000000
.L_275:


//--------------------- .nv.info._ZN2at6native46_GLOBAL__N__fbf0e309_13_WeightNorm_cu_b3893b6b32weight_norm_bwd_first_dim_kernelIN3c104HalfEfEEvPT_S6_PKS5_S8_S8_PKT0_i --------------------------
	.section	.nv.info._ZN2at6native46_GLOBAL__N__fbf0e309_13_WeightNorm_cu_b3893b6b32weight_norm_bwd_first_dim_kernelIN3c104HalfEfEEvPT_S6_PKS5_S8_S8_PKT0_i,"",@"SHT_CUDA_INFO"
	.sectionflags	@""
	.align	4


	//----- nvinfo : EIATTR_CUDA_API_VERSION
	.align		4
        /*0000*/ 	.byte	0x04, 0x37
        /*0002*/ 	.short	(.L_277 - .L_276)
.L_276:
        /*0004*/ 	.word	0x00000082


	//----- nvinfo : EIATTR_SW2861232_WAR
	.align		4
.L_277:
        /*0008*/ 	.byte	0x01, 0x35
	.zero		2


	//----- nvinfo : EIATTR_PARAM_CBANK
	.align		4
        /*000c*/ 	.byte	0x04, 0x0a
        /*000e*/ 	.short	(.L_279 - .L_278)
	.align		4
.L_278:
        /*0010*/ 	.word	index@(.nv.constant0._ZN2at6native46_GLOBAL__N__fbf0e309_13_WeightNorm_cu_b3893b6b32weight_norm_bwd_first_dim_kernelIN3c104HalfEfEEvPT_S6_PKS5_S8_S8_PKT0_i)
        /*0014*/ 	.short	0x0160
        /*0016*/ 	.short	0x0034


	//----- nvinfo : EIATTR_CBANK_PARAM_SIZE
	.align		4
.L_279:
        /*0018*/ 	.byte	0x03, 0x19
        /*001a*/ 	.short	0x0034


	//----- nvinfo : EIATTR_KPARAM_INFO
	.align		4
        /*001c*/ 	.byte	0x04, 0x17
        /*001e*/ 	.short	(.L_281 - .L_280)
.L_280:
        /*0020*/ 	.word	0x00000000
        /*0024*/ 	.short	0x0006
        /*0026*/ 	.short	0x0030
        /*0028*/ 	.byte	0x00, 0xf0, 0x11, 0x00


	//----- nvinfo : EIATTR_KPARAM_INFO
	.align		4
.L_281:
        /*002c*/ 	.byte	0x04, 0x17
        /*002e*/ 	.short	(.L_283 - .L_282)
.L_282:
        /*0030*/ 	.word	0x00000000
        /*0034*/ 	.short	0x0005
        /*0036*/ 	.short	0x0028
        /*0038*/ 	.byte	0x00, 0xf0, 0x21, 0x00


	//----- nvinfo : EIATTR_KPARAM_INFO
	.align		4
.L_283:
        /*003c*/ 	.byte	0x04, 0x17
        /*003e*/ 	.short	(.L_285 - .L_284)
.L_284:
        /*0040*/ 	.word	0x00000000
        /*0044*/ 	.short	0x0004
        /*0046*/ 	.short	0x0020
        /*0048*/ 	.byte	0x00, 0xf0, 0x21, 0x00


	//----- nvinfo : EIATTR_KPARAM_INFO
	.align		4
.L_285:
        /*004c*/ 	.byte	0x04, 0x17
        /*004e*/ 	.short	(.L_287 - .L_286)
.L_286:
        /*0050*/ 	.word	0x00000000
        /*0054*/ 	.short	0x0003
        /*0056*/ 	.short	0x0018
        /*0058*/ 	.byte	0x00, 0xf0, 0x21, 0x00


	//----- nvinfo : EIATTR_KPARAM_INFO
	.align		4
.L_287:
        /*005c*/ 	.byte	0x04, 0x17
        /*005e*/ 	.short	(.L_289 - .L_288)
.L_288:
        /*0060*/ 	.word	0x00000000
        /*0064*/ 	.short	0x0002
        /*0066*/ 	.short	0x0010
        /*0068*/ 	.byte	0x00, 0xf0, 0x21, 0x00


	//----- nvinfo : EIATTR_KPARAM_INFO
	.align		4
.L_289:
        /*006c*/ 	.byte	0x04, 0x17
        /*006e*/ 	.short	(.L_291 - .L_290)
.L_290:
        /*0070*/ 	.word	0x00000000
        /*0074*/ 	.short	0x0001
        /*0076*/ 	.short	0x0008
        /*0078*/ 	.byte	0x00, 0xf0, 0x21, 0x00


	//----- nvinfo : EIATTR_KPARAM_INFO
	.align		4
.L_291:
        /*007c*/ 	.byte	0x04, 0x17
        /*007e*/ 	.short	(.L_293 - .L_292)
.L_292:
        /*0080*/ 	.word	0x00000000
        /*0084*/ 	.short	0x0000
        /*0086*/ 	.short	0x0000
        /*0088*/ 	.byte	0x00, 0xf0, 0x21, 0x00


	//----- nvinfo : EIATTR_MAXREG_COUNT
	.align		4
.L_293:
        /*008c*/ 	.byte	0x03, 0x1b
        /*008e*/ 	.short	0x00ff


	//----- nvinfo : EIATTR_NUM_BARRIERS
	.align		4
        /*0090*/ 	.byte	0x02, 0x4c
        /*0092*/ 	.byte	0x01
	.zero		1


	//----- nvinfo : EIATTR_MERCURY_ISA_VERSION
	.align		4
        /*0094*/ 	.byte	0x03, 0x5f
        /*0096*/ 	.short	0x0000


	//----- nvinfo : EIATTR_COOP_GROUP_MASK_REGIDS
	.align		4
        /*0098*/ 	.byte	0x04, 0x29
        /*009a*/ 	.short	(.L_295 - .L_294)


	//   ....[0]....
.L_294:
        /*009c*/ 	.word	0xffffffff


	//   ....[1]....
        /*00a0*/ 	.word	0xffffffff


	//   ....[2]....
        /*00a4*/ 	.word	0xffffffff


	//   ....[3]....
        /*00a8*/ 	.word	0xffffffff


	//   ....[4]....
        /*00ac*/ 	.word	0xffffffff


	//   ....[5]....
        /*00b0*/ 	.word	0xffffffff


	//   ....[6]....
        /*00b4*/ 	.word	0xffffffff


	//   ....[7]....
        /*00b8*/ 	.word	0xffffffff


	//   ....[8]....
        /*00bc*/ 	.word	0xffffffff


	//   ....[9]....
        /*00c0*/ 	.word	0xffffffff


	//----- nvinfo : EIATTR_COOP_GROUP_INSTR_OFFSETS
	.align		4
.L_295:
        /*00c4*/ 	.byte	0x04, 0x28
        /*00c6*/ 	.short	(.L_297 - .L_296)


	//   ....[0]....
.L_296:
        /*00c8*/ 	.word	0x00000320


	//   ....[1]....
        /*00cc*/ 	.word	0x00000350


	//   ....[2]....
        /*00d0*/ 	.word	0x00000370


	//   ....[3]....
        /*00d4*/ 	.word	0x00000390


	//   ....[4]....
        /*00d8*/ 	.word	0x000003b0


	//   ....[5]....
        /*00dc*/ 	.word	0x000006b0


	//   ....[6]....
        /*00e0*/ 	.word	0x00000730


	//   ....[7]....
        /*00e4*/ 	.word	0x00000790


	//   ....[8]....
        /*00e8*/ 	.word	0x000007f0


	//   ....[9]....
        /*00ec*/ 	.word	0x00000860


	//----- nvinfo : EIATTR_EXIT_INSTR_OFFSETS
	.align		4
.L_297:
        /*00f0*/ 	.byte	0x04, 0x1c
        /*00f2*/ 	.short	(.L_299 - .L_298)


	//   ....[0]....
.L_298:
        /*00f4*/ 	.word	0x000004f0


	//   ....[1]....
        /*00f8*/ 	.word	0x00000660


	//----- nvinfo : EIATTR_CRS_STACK_SIZE
	.align		4
.L_299:
        /*00fc*/ 	.byte	0x04, 0x1e
        /*00fe*/ 	.short	(.L_301 - .L_300)
.L_300:
        /*0100*/ 	.word	0x00000000
.L_301:


//--------------------- .nv.info._ZN2at6native46_GLOBAL__N__fbf0e309_13_WeightNorm_cu_b3893b6b32weight_norm_bwd_first_dim_kernelIN3c108BFloat16EfEEvPT_S6_PKS5_S8_S8_PKT0_i --------------------------
	.section	.nv.info._ZN2at6native46_GLOBAL__N__fbf0e309_13_WeightNorm_cu_b3893b6b32weight_norm_bwd_first_dim_kernelIN3c108BFloat16EfEEvPT_S6_PKS5_S8_S8_PKT0_i,"",@"SHT_CUDA_INFO"
	.sectionflags	@""
	.align	4


	//----- nvinfo : EIATTR_CUDA_API_VERSION
	.align		4
        /*0000*/ 	.byte	0x04, 0x37
        /*0002*/ 	.short	(.L_303 - .L_302)
.L_302:
        /*0004*/ 	.word	0x00000082


	//----- nvinfo : EIATTR_SW2861232_WAR
	.align		4
.L_303:
        /*0008*/ 	.byte	0x01, 0x35
	.zero		2


	//----- nvinfo : EIATTR_PARAM_CBANK
	.align		4
        /*000c*/ 	.byte	0x04, 0x0a
        /*000e*/ 	.short	(.L_305 - .L_304)
	.align		4
.L_304:
        /*0010*/ 	.word	index@(.nv.constant0._ZN2at6native46_GLOBAL__N__fbf0e309_13_WeightNorm_cu_b3893b6b32weight_norm_bwd_first_dim_kernelIN3c108BFloat16EfEEvPT_S6_PKS5_S8_S8_PKT0_i)
        /*0014*/ 	.short	0x0160
        /*0016*/ 	.short	0x0034


	//----- nvinfo : EIATTR_CBANK_PARAM_SIZE
	.align		4
.L_305:
        /*0018*/ 	.byte	0x03, 0x19
        /*001a*/ 	.short	0x0034


	//----- nvinfo : EIATTR_KPARAM_INFO
	.align		4
        /*001c*/ 	.byte	0x04, 0x17
        /*001e*/ 	.short	(.L_307 - .L_306)
.L_306:
        /*0020*/ 	.word	0x00000000
        /*0024*/ 	.short	0x0006
        /*0026*/ 	.short	0x0030
        /*0028*/ 	.byte	0x00, 0xf0, 0x11, 0x00


	//----- nvinfo : EIATTR_KPARAM_INFO
	.align		4
.L_307:
        /*002c*/ 	.byte	0x04, 0x17
        /*002e*/ 	.short	(.L_309 - .L_308)
.L_308:
        /*0030*/ 	.word	0x00000000
        /*0034*/ 	.short	0x0005
        /*0036*/ 	.short	0x0028
        /*0038*/ 	.byte	0x00, 0xf0, 0x21, 0x00


	//----- nvinfo : EIATTR_KPARAM_INFO
	.align		4
.L_309:
        /*003c*/ 	.byte	0x04, 0x17
        /*003e*/ 	.short	(.L_311 - .L_310)
.L_310:
        /*0040*/ 	.word	0x00000000
        /*0044*/ 	.short	0x0004
        /*0046*/ 	.short	0x0020
        /*0048*/ 	.byte	0x00, 0xf0, 0x21, 0x00


	//----- nvinfo : EIATTR_KPARAM_INFO
	.align		4
.L_311:
        /*004c*/ 	.byte	0x04, 0x17
        /*004e*/ 	.short	(.L_313 - .L_312)
.L_312:
        /*0050*/ 	.word	0x00000000
        /*0054*/ 	.short	0x0003
        /*0056*/ 	.short	0x0018
        /*0058*/ 	.byte	0x00, 0xf0, 0x21, 0x00


	//----- nvinfo : EIATTR_KPARAM_INFO
	.align		4
.L_313:
        /*005c*/ 	.byte	0x04, 0x17
        /*005e*/ 	.short	(.L_315 - .L_314)
.L_314:
        /*0060*/ 	.word	0x00000000
        /*0064*/ 	.short	0x0002
        /*0066*/ 	.short	0x0010
        /*0068*/ 	.byte	0x00, 0xf0, 0x21, 0x00


	//----- nvinfo : EIATTR_KPARAM_INFO
	.align		4
.L_315:
        /*006c*/ 	.byte	0x04, 0x17
        /*006e*/ 	.short	(.L_317 - .L_316)
.L_316:
        /*0070*/ 	.word	0x00000000
        /*0074*/ 	.short	0x0001
        /*0076*/ 	.short	0x0008
        /*0078*/ 	.byte	0x00, 0xf0, 0x21, 0x00


	//----- nvinfo : EIATTR_KPARAM_INFO
	.align		4
.L_317:
        /*007c*/ 	.byte	0x04, 0x17
        /*007e*/ 	.short	(.L_319 - .L_318)
.L_318:
        /*0080*/ 	.word	0x00000000
        /*0084*/ 	.short	0x0000
        /*0086*/ 	.short	0x0000
        /*0088*/ 	.byte	0x00, 0xf0, 0x21, 0x00


	//----- nvinfo : EIATTR_MAXREG_COUNT
	.align		4
.L_319:
        /*008c*/ 	.byte	0x03, 0x1b
        /*008e*/ 	.short	0x00ff


	//----- nvinfo : EIATTR_NUM_BARRIERS
	.align		4
        /*0090*/ 	.byte	0x02, 0x4c
        /*0092*/ 	.byte	0x01
	.zero		1


	//----- nvinfo : EIATTR_MERCURY_ISA_VERSION
	.align		4
        /*0094*/ 	.byte	0x03, 0x5f
        /*0096*/ 	.short	0x0000


	//----- nvinfo : EIATTR_COOP_GROUP_MASK_REGIDS
	.align		4
        /*0098*/ 	.byte	0x04, 0x29
        /*009a*/ 	.short	(.L_321 - .L_320)


	//   ....[0]....
.L_320:
        /*009c*/ 	.word	0xffffffff


	//   ....[1]....
        /*00a0*/ 	.word	0xffffffff


	//   ....[2]....
        /*00a4*/ 	.word	0xffffffff


	//   ....[3]....
        /*00a8*/ 	.word	0xffffffff


	//   ....[4]....
        /*00ac*/ 	.word	0xffffffff


	//   ....[5]....
        /*00b0*/ 	.word	0xffffffff


	//   ....[6]....
        /*00b4*/ 	.word	0xffffffff


	//   ....[7]....
        /*00b8*/ 	.word	0xffffffff


	//   ....[8]....
        /*00bc*/ 	.word	0xffffffff


	//   ....[9]....
        /*00c0*/ 	.word	0xffffffff


	//----- nvinfo : EIATTR_COOP_GROUP_INSTR_OFFSETS
	.align		4
.L_321:
        /*00c4*/ 	.byte	0x04, 0x28
        /*00c6*/ 	.short	(.L_323 - .L_322)


	//   ....[0]....
.L_322:
        /*00c8*/ 	.word	0x00000320


	//   ....[1]....
        /*00cc*/ 	.word	0x00000350


	//   ....[2]....
        /*00d0*/ 	.word	0x00000370


	//   ....[3]....
        /*00d4*/ 	.word	0x00000390


	//   ....[4]....
        /*00d8*/ 	.word	0x000003b0


	//   ....[5]....
        /*00dc*/ 	.word	0x000006b0


	//   ....[6]....
        /*00e0*/ 	.word	0x00000730


	//   ....[7]....
        /*00e4*/ 	.word	0x00000790


	//   ....[8]....
        /*00e8*/ 	.word	0x000007f0


	//   ....[9]....
        /*00ec*/ 	.word	0x00000860


	//----- nvinfo : EIATTR_EXIT_INSTR_OFFSETS
	.align		4
.L_323:
        /*00f0*/ 	.byte	0x04, 0x1c
        /*00f2*/ 	.short	(.L_325 - .L_324)


	//   ....[0]....
.L_324:
        /*00f4*/ 	.word	0x00000500


	//   ....[1]....
        /*00f8*/ 	.word	0x00000660


	//----- nvinfo : EIATTR_CRS_STACK_SIZE
	.align		4
.L_325:
        /*00fc*/ 	.byte	0x04, 0x1e
        /*00fe*/ 	.short	(.L_327 - .L_326)
.L_326:
        /*0100*/ 	.word	0x00000000
.L_327:


//--------------------- .nv.info._ZN2at6native46_GLOBAL__N__fbf0e309_13_WeightNorm_cu_b3893b6b32weight_norm_bwd_first_dim_kernelIffEEvPT_S4_PKS3_S6_S6_PKT0_i --------------------------
	.section	.nv.info._ZN2at6native46_GLOBAL__N__fbf0e309_13_WeightNorm_cu_b3893b6b32weight_norm_bwd_first_dim_kernelIffEEvPT_S4_PKS3_S6_S6_PKT0_i,"",@"SHT_CUDA_INFO"
	.sectionflags	@""
	.align	4


	//----- nvinfo : EIATTR_CUDA_API_VERSION
	.align		4
        /*0000*/ 	.byte	0x04, 0x37
        /*0002*/ 	.short	(.L_329 - .L_328)
.L_328:
        /*0004*/ 	.word	0x00000082


	//----- nvinfo : EIATTR_SW2861232_WAR
	.align		4
.L_329:
        /*0008*/ 	.byte	0x01, 0x35
	.zero		2


	//----- nvinfo : EIATTR_PARAM_CBANK
	.align		4
        /*000c*/ 	.byte	0x04, 0x0a
        /*000e*/ 	.short	(.L_331 - .L_330)
	.align		4
.L_330:
        /*0010*/ 	.word	index@(.nv.constant0._ZN2at6native46_GLOBAL__N__fbf0e309_13_WeightNorm_cu_b3893b6b32weight_norm_bwd_first_dim_kernelIffEEvPT_S4_PKS3_S6_S6_PKT0_i)
        /*0014*/ 	.short	0x0160
        /*0016*/ 	.short	0x0034


	//----- nvinfo : EIATTR_CBANK_PARAM_SIZE
	.align		4
.L_331:
        /*0018*/ 	.byte	0x03, 0x19
        /*001a*/ 	.short	0x0034


	//----- nvinfo : EIATTR_KPARAM_INFO
	.align		4
        /*001c*/ 	.byte	0x04, 0x17
        /*001e*/ 	.short	(.L_333 - .L_332)
.L_332:
        /*0020*/ 	.word	0x00000000
        /*0024*/ 	.short	0x0006
        /*0026*/ 	.short	0x0030
        /*0028*/ 	.byte	0x00, 0xf0, 0x11, 0x00


	//----- nvinfo : EIATTR_KPARAM_INFO
	.align		4
.L_333:
        /*002c*/ 	.byte	0x04, 0x17
        /*002e*/ 	.short	(.L_335 - .L_334)
.L_334:
        /*0030*/ 	.word	0x00000000
        /*0034*/ 	.short	0x0005
        /*0036*/ 	.short	0x0028
        /*0038*/ 	.byte	0x00, 0xf0, 0x21, 0x00


	//----- nvinfo : EIATTR_KPARAM_INFO
	.align		4
.L_335:
        /*003c*/ 	.byte	0x04, 0x17
        /*003e*/ 	.short	(.L_337 - .L_336)
.L_336:
        /*0040*/ 	.word	0x00000000
        /*0044*/ 	.short	0x0004
        /*0046*/ 	.short	0x0020
        /*0048*/ 	.byte	0x00, 0xf0, 0x21, 0x00


	//----- nvinfo : EIATTR_KPARAM_INFO
	.align		4
.L_337:
        /*004c*/ 	.byte	0x04, 0x17
        /*004e*/ 	.short	(.L_339 - .L_338)
.L_338:
        /*0050*/ 	.word	0x00000000
        /*0054*/ 	.short	0x0003
        /*0056*/ 	.short	0x0018
        /*0058*/ 	.byte	0x00, 0xf0, 0x21, 0x00


	//----- nvinfo : EIATTR_KPARAM_INFO
	.align		4
.L_339:
        /*005c*/ 	.byte	0x04, 0x17
        /*005e*/ 	.short	(.L_341 - .L_340)
.L_340:
        /*0060*/ 	.word	0x00000000
        /*0064*/ 	.short	0x0002
        /*0066*/ 	.short	0x0010
        /*0068*/ 	.byte	0x00, 0xf0, 0x21, 0x00


	//----- nvinfo : EIATTR_KPARAM_INFO
	.align		4
.L_341:
        /*006c*/ 	.byte	0x04, 0x17
        /*006e*/ 	.short	(.L_343 - .L_342)
.L_342:
        /*0070*/ 	.word	0x00000000
        /*0074*/ 	.short	0x0001
        /*0076*/ 	.short	0x0008
        /*0078*/ 	.byte	0x00, 0xf0, 0x21, 0x00


	//----- nvinfo : EIATTR_KPARAM_INFO
	.align		4
.L_343:
        /*007c*/ 	.byte	0x04, 0x17
        /*007e*/ 	.short	(.L_345 - .L_344)
.L_344:
        /*0080*/ 	.word	0x00000000
        /*0084*/ 	.short	0x0000
        /*0086*/ 	.short	0x0000
        /*0088*/ 	.byte	0x00, 0xf0, 0x21, 0x00


	//----- nvinfo : EIATTR_MAXREG_COUNT
	.align		4
.L_345:
        /*008c*/ 	.byte	0x03, 0x1b
        /*008e*/ 	.short	0x00ff


	//----- nvinfo : EIATTR_NUM_BARRIERS
	.align		4
        /*0090*/ 	.byte	0x02, 0x4c
        /*0092*/ 	.byte	0x01
	.zero		1


	//----- nvinfo : EIATTR_MERCURY_ISA_VERSION
	.align		4
        /*0094*/ 	.byte	0x03, 0x5f
        /*0096*/ 	.short	0x0000


	//----- nvinfo : EIATTR_COOP_GROUP_MASK_REGIDS
	.align		4
        /*0098*/ 	.byte	0x04, 0x29
        /*009a*/ 	.short	(.L_347 - .L_346)


	//   ....[0]....
.L_346:
        /*009c*/ 	.word	0xffffffff


	//   ....[1]....
        /*00a0*/ 	.word	0xffffffff


	//   ....[2]....
        /*00a4*/ 	.word	0xffffffff


	//   ....[3]....
        /*00a8*/ 	.word	0xffffffff


	//   ....[4]....
        /*00ac*/ 	.word	0xffffffff


	//   ....[5]....
        /*00b0*/ 	.word	0xffffffff


	//   ....[6]....
        /*00b4*/ 	.word	0xffffffff


	//   ....[7]....
        /*00b8*/ 	.word	0xffffffff


	//   ....[8]....
        /*00bc*/ 	.word	0xffffffff


	//   ....[9]....
        /*00c0*/ 	.word	0xffffffff


	//----- nvinfo : EIATTR_COOP_GROUP_INSTR_OFFSETS
	.align		4
.L_347:
        /*00c4*/ 	.byte	0x04, 0x28
        /*00c6*/ 	.short	(.L_349 - .L_348)


	//   ....[0]....
.L_348:
        /*00c8*/ 	.word	0x000006c0


	//   ....[1]....
        /*00cc*/ 	.word	0x000006f0


	//   ....[2]....
        /*00d0*/ 	.word	0x00000710


	//   ....[3]....
        /*00d4*/ 	.word	0x00000730


	//   ....[4]....
        /*00d8*/ 	.word	0x00000750


	//   ....[5]....
        /*00dc*/ 	.word	0x00000ee0


	//   ....[6]....
        /*00e0*/ 	.word	0x00000f50


	//   ....[7]....
        /*00e4*/ 	.word	0x00000fb0


	//   ....[8]....
        /*00e8*/ 	.word	0x00001010


	//   ....[9]....
        /*00ec*/ 	.word	0x00001080


	//----- nvinfo : EIATTR_EXIT_INSTR_OFFSETS
	.align		4
.L_349:
        /*00f0*/ 	.byte	0x04, 0x1c
        /*00f2*/ 	.short	(.L_351 - .L_350)


	//   ....[0]....
.L_350:
        /*00f4*/ 	.word	0x00000880


	//   ....[1]....
        /*00f8*/ 	.word	0x00000b90


	//   ....[2]....
        /*00fc*/ 	.word	0x00000e90


	//----- nvinfo : EIATTR_CRS_STACK_SIZE
	.align		4
.L_351:
        /*0100*/ 	.byte	0x04, 0x1e
        /*0102*/ 	.short	(.L_353 - .L_352)
.L_352:
        /*0104*/ 	.word	0x00000000
.L_353:


//--------------------- .nv.info._ZN2at6native46_GLOBAL__N__fbf0e309_13_WeightNorm_cu_b3893b6b32weight_norm_bwd_first_dim_kernelIddEEvPT_S4_PKS3_S6_S6_PKT0_i --------------------------
	.section	.nv.info._ZN2at6native46_GLOBAL__N__fbf0e309_13_WeightNorm_cu_b3893b6b32weight_norm_bwd_first_dim_kernelIddEEvPT_S4_PKS3_S6_S6_PKT0_i,"",@"SHT_CUDA_INFO"
	.sectionflags	@""
	.align	4


	//----- nvinfo : EIATTR_CUDA_API_VERSION
	.align		4
        /*0000*/ 	.byte	0x04, 0x37
        /*0002*/ 	.short	(.L_355 - .L_354)
.L_354:
        /*0004*/ 	.word	0x00000082


	//----- nvinfo : EIATTR_SW2861232_WAR
	.align		4
.L_355:
        /*0008*/ 	.byte	0x01, 0x35
	.zero		2


	//----- nvinfo : EIATTR_PARAM_CBANK
	.align		4
        /*000c*/ 	.byte	0x04, 0x0a
        /*000e*/ 	.short	(.L_357 - .L_356)
	.align		4
.L_356:
        /*0010*/ 	.word	index@(.nv.constant0._ZN2at6native46_GLOBAL__N__fbf0e309_13_WeightNorm_cu_b3893b6b32weight_norm_bwd_first_dim_kernelIddEEvPT_S4_PKS3_S6_S6_PKT0_i)
        /*0014*/ 	.short	0x0160
        /*0016*/ 	.short	0x0034


	//----- nvinfo : EIATTR_CBANK_PARAM_SIZE
	.align		4
.L_357:
        /*0018*/ 	.byte	0x03, 0x19
        /*001a*/ 	.short	0x0034


	//----- nvinfo : EIATTR_KPARAM_INFO
	.align		4
        /*001c*/ 	.byte	0x04, 0x17
        /*001e*/ 	.short	(.L_359 - .L_358)
.L_358:
        /*0020*/ 	.word	0x00000000
        /*0024*/ 	.short	0x0006
        /*0026*/ 	.short	0x0030
        /*0028*/ 	.byte	0x00, 0xf0, 0x11, 0x00


	//----- nvinfo : EIATTR_KPARAM_INFO
	.align		4
.L_359:
        /*002c*/ 	.byte	0x04, 0x17
        /*002e*/ 	.short	(.L_361 - .L_360)
.L_360:
        /*0030*/ 	.word	0x00000000
        /*0034*/ 	.short	0x0005
        /*0036*/ 	.short	0x0028
        /*0038*/ 	.byte	0x00, 0xf0, 0x21, 0x00


	//----- nvinfo : EIATTR_KPARAM_INFO
	.align		4
.L_361:
        /*003c*/ 	.byte	0x04, 0x17
        /*003e*/ 	.short	(.L_363 - .L_362)
.L_362:
        /*0040*/ 	.word	0x00000000
        /*0044*/ 	.short	0x0004
        /*0046*/ 	.short	0x0020
        /*0048*/ 	.byte	0x00, 0xf0, 0x21, 0x00


	//----- nvinfo : EIATTR_KPARAM_INFO
	.align		4
.L_363:
        /*004c*/ 	.byte	0x04, 0x17
        /*004e*/ 	.short	(.L_365 - .L_364)
.L_364:
        /*0050*/ 	.word	0x00000000
        /*0054*/ 	.short	0x0003
        /*0056*/ 	.short	0x0018
        /*0058*/ 	.byte	0x00, 0xf0, 0x21, 0x00


	//----- nvinfo : EIATTR_KPARAM_INFO
	.align		4
.L_365:
        /*005c*/ 	.byte	0x04, 0x17
        /*005e*/ 	.short	(.L_367 - .L_366)
.L_366:
        /*0060*/ 	.word	0x00000000
        /*0064*/ 	.short	0x0002
        /*0066*/ 	.short	0x0010
        /*0068*/ 	.byte	0x00, 0xf0, 0x21, 0x00


	//----- nvinfo : EIATTR_KPARAM_INFO
	.align		4
.L_367:
        /*006c*/ 	.byte	0x04, 0x17
        /*006e*/ 	.short	(.L_369 - .L_368)
.L_368:
        /*0070*/ 	.word	0x00000000
        /*0074*/ 	.short	0x0001
        /*0076*/ 	.short	0x0008
        /*0078*/ 	.byte	0x00, 0xf0, 0x21, 0x00


	//----- nvinfo : EIATTR_KPARAM_INFO
	.align		4
.L_369:
        /*007c*/ 	.byte	0x04, 0x17
        /*007e*/ 	.short	(.L_371 - .L_370)
.L_370:
        /*0080*/ 	.word	0x00000000
        /*0084*/ 	.short	0x0000
        /*0086*/ 	.short	0x0000
        /*0088*/ 	.byte	0x00, 0xf0, 0x21, 0x00


	//----- nvinfo : EIATTR_MAXREG_COUNT
	.align		4
.L_371:
        /*008c*/ 	.byte	0x03, 0x1b
        /*008e*/ 	.short	0x00ff


	//----- nvinfo : EIATTR_NUM_BARRIERS
	.align		4
        /*0090*/ 	.byte	0x02, 0x4c
        /*0092*/ 	.byte	0x01
	.zero		1


	//----- nvinfo : EIATTR_MERCURY_ISA_VERSION
	.align		4
        /*0094*/ 	.byte	0x03, 0x5f
        /*0096*/ 	.short	0x0000


	//----- nvinfo : EIATTR_COOP_GROUP_MASK_REGIDS
	.align		4
        /*0098*/ 	.byte	0x04, 0x29
        /*009a*/ 	.short	(.L_373 - .L_372)


	//   ....[0]....
.L_372:
        /*009c*/ 	.word	0xffffffff


	//   ....[1]....
        /*00a0*/ 	.word	0xffffffff


	//   ....[2]....
        /*00a4*/ 	.word	0xffffffff


	//   ....[3]....
        /*00a8*/ 	.word	0xffffffff


	//   ....[4]....
        /*00ac*/ 	.word	0xffffffff


	//   ....[5]....
        /*00b0*/ 	.word	0xffffffff


	//   ....[6]....
        /*00b4*/ 	.word	0xffffffff


	//   ....[7]....
        /*00b8*/ 	.word	0xffffffff


	//   ....[8]....
        /*00bc*/ 	.word	0xffffffff


	//   ....[9]....
        /*00c0*/ 	.word	0xffffffff


	//   ....[10]....
        /*00c4*/ 	.word	0xffffffff


	//   ....[11]....
        /*00c8*/ 	.word	0xffffffff


	//   ....[12]....
        /*00cc*/ 	.word	0xffffffff


	//   ....[13]....
        /*00d0*/ 	.word	0xffffffff


	//   ....[14]....
        /*00d4*/ 	.word	0xffffffff


	//   ....[15]....
        /*00d8*/ 	.word	0xffffffff


	//   ....[16]....
        /*00dc*/ 	.word	0xffffffff


	//   ....[17]....
        /*00e0*/ 	.word	0xffffffff


	//   ....[18]....
        /*00e4*/ 	.word	0xffffffff


	//   ....[19]....
        /*00e8*/ 	.word	0xffffffff


	//----- nvinfo : EIATTR_COOP_GROUP_INSTR_OFFSETS
	.align		4
.L_373:
        /*00ec*/ 	.byte	0x04, 0x28
        /*00ee*/ 	.short	(.L_375 - .L_374)


	//   ....[0]....
.L_374:
        /*00f0*/ 	.word	0x000006b0


	//   ....[1]....
        /*00f4*/ 	.word	0x000006d0


	//   ....[2]....
        /*00f8*/ 	.word	0x00000700


	//   ....[3]....
        /*00fc*/ 	.word	0x00000710


	//   ....[4]....
        /*0100*/ 	.word	0x00000730


	//   ....[5]....
        /*0104*/ 	.word	0x00000740


	//   ....[6]....
        /*0108*/ 	.word	0x00000760


	//   ....[7]....
        /*010c*/ 	.word	0x00000770


	//   ....[8]....
        /*0110*/ 	.word	0x00000790


	//   ....[9]....
        /*0114*/ 	.word	0x000007a0


	//   ....[10]....
        /*0118*/ 	.word	0x00001050


	//   ....[11]....
        /*011c*/ 	.word	0x000010d0


	//   ....[12]....
        /*0120*/ 	.word	0x00001160


	//   ....[13]....
        /*0124*/ 	.word	0x000011d0


	//   ....[14]....
        /*0128*/ 	.word	0x00001250


	//   ....[15]....
        /*012c*/ 	.word	0x000012c0


	//   ....[16]....
        /*0130*/ 	.word	0x00001340


	//   ....[17]....
        /*0134*/ 	.word	0x000013b0


	//   ....[18]....
        /*0138*/ 	.word	0x00001430


	//   ....[19]....
        /*013c*/ 	.word	0x000014a0


	//----- nvinfo : EIATTR_EXIT_INSTR_OFFSETS
	.align		4
.L_375:
        /*0140*/ 	.byte	0x04, 0x1c
        /*0142*/ 	.short	(.L_377 - .L_376)


	//   ....[0]....
.L_376:
        /*0144*/ 	.word	0x000009d0


	//   ....[1]....
        /*0148*/ 	.word	0x00000ce0


	//   ....[2]....
        /*014c*/ 	.word	0x00000ff0


	//----- nvinfo : EIATTR_CRS_STACK_SIZE
	.align		4
.L_377:
        /*0150*/ 	.byte	0x04, 0x1e
        /*0152*/ 	.short	(.L_379 - .L_378)
.L_378:
        /*0154*/ 	.word	0x00000000
.L_379:


//--------------------- .nv.info._ZN2at6native46_GLOBAL__N__fbf0e309_13_WeightNorm_cu_b3893b6b31weight_norm_fwd_last_dim_kernelIN3c104HalfEfEEvPT_PT0_PKS5_SA_ii --------------------------
	.section	.nv.info._ZN2at6native46_GLOBAL__N__fbf0e309_13_WeightNorm_cu_b3893b6b31weight_norm_fwd_last_dim_kernelIN3c104HalfEfEEvPT_PT0_PKS5_SA_ii,"",@"SHT_CUDA_INFO"
	.sectionflags	@""
	.align	4


	//----- nvinfo : EIATTR_CUDA_API_VERSION
	.align		4
        /*0000*/ 	.byte	0x04, 0x37
        /*0002*/ 	.short	(.L_381 - .L_380)
.L_380:
        /*0004*/ 	.word	0x00000082


	//----- nvinfo : EIATTR_SW2861232_WAR
	.align		4
.L_381:
        /*0008*/ 	.byte	0x01, 0x35
	.zero		2


	//----- nvinfo : EIATTR_PARAM_CBANK
	.align		4
        /*000c*/ 	.byte	0x04, 0x0a
        /*000e*/ 	.short	(.L_383 - .L_382)
	.align		4
.L_382:
        /*0010*/ 	.word	index@(.nv.constant0._ZN2at6native46_GLOBAL__N__fbf0e309_13_WeightNorm_cu_b3893b6b31weight_norm_fwd_last_dim_kernelIN3c104HalfEfEEvPT_PT0_PKS5_SA_ii)
        /*0014*/ 	.short	0x0160
        /*0016*/ 	.short	0x0028


	//----- nvinfo : EIATTR_CBANK_PARAM_SIZE
	.align		4
.L_383:
        /*0018*/ 	.byte	0x03, 0x19
        /*001a*/ 	.short	0x0028


	//----- nvinfo : EIATTR_KPARAM_INFO
	.align		4
        /*001c*/ 	.byte	0x04, 0x17
        /*001e*/ 	.short	(.L_385 - .L_384)
.L_384:
        /*0020*/ 	.word	0x00000000
        /*0024*/ 	.short	0x0005
        /*0026*/ 	.short	0x0024
        /*0028*/ 	.byte	0x00, 0xf0, 0x11, 0x00


	//----- nvinfo : EIATTR_KPARAM_INFO
	.align		4
.L_385:
        /*002c*/ 	.byte	0x04, 0x17
        /*002e*/ 	.short	(.L_387 - .L_386)
.L_386:
        /*0030*/ 	.word	0x00000000
        /*0034*/ 	.short	0x0004
        /*0036*/ 	.short	0x0020
        /*0038*/ 	.byte	0x00, 0xf0, 0x11, 0x00


	//----- nvinfo : EIATTR_KPARAM_INFO
	.align		4
.L_387:
        /*003c*/ 	.byte	0x04, 0x17
        /*003e*/ 	.short	(.L_389 - .L_388)
.L_388:
        /*0040*/ 	.word	0x00000000
        /*0044*/ 	.short	0x0003
        /*0046*/ 	.short	0x0018
        /*0048*/ 	.byte	0x00, 0xf0, 0x21, 0x00


	//----- nvinfo : EIATTR_KPARAM_INFO
	.align		4
.L_389:
        /*004c*/ 	.byte	0x04, 0x17
        /*004e*/ 	.short	(.L_391 - .L_390)
.L_390:
        /*0050*/ 	.word	0x00000000
        /*0054*/ 	.short	0x0002
        /*0056*/ 	.short	0x0010
        /*0058*/ 	.byte	0x00, 0xf0, 0x21, 0x00


	//----- nvinfo : EIATTR_KPARAM_INFO
	.align		4
.L_391:
        /*005c*/ 	.byte	0x04, 0x17
        /*005e*/ 	.short	(.L_393 - .L_392)
.L_392:
        /*0060*/ 	.word	0x00000000
        /*0064*/ 	.short	0x0001
        /*0066*/ 	.short	0x0008
        /*0068*/ 	.byte	0x00, 0xf0, 0x21, 0x00


	//----- nvinfo : EIATTR_KPARAM_INFO
	.align		4
.L_393:
        /*006c*/ 	.byte	0x04, 0x17
        /*006e*/ 	.short	(.L_395 - .L_394)
.L_394:
        /*0070*/ 	.word	0x00000000
        /*0074*/ 	.short	0x0000
        /*0076*/ 	.short	0x0000
        /*0078*/ 	.byte	0x00, 0xf0, 0x21, 0x00


	//----- nvinfo : EIATTR_MAXREG_COUNT
	.align		4
.L_395:
        /*007c*/ 	.byte	0x03, 0x1b
        /*007e*/ 	.short	0x00ff


	//----- nvinfo : EIATTR_NUM_BARRIERS
	.align		4
        /*0080*/ 	.byte	0x02, 0x4c
        /*0082*/ 	.byte	0x01
	.zero		1


	//----- nvinfo : EIATTR_MERCURY_ISA_VERSION
	.align		4
        /*0084*/ 	.byte	0x03, 0x5f
        /*0086*/ 	.short	0x0000


	//----- nvinfo : EIATTR_COOP_GROUP_MASK_REGIDS
	.align		4
        /*0088*/ 	.byte	0x04, 0x29
        /*008a*/ 	.short	(.L_397 - .L_396)


	//   ....[0]....
.L_396:
        /*008c*/ 	.word	0xffffffff


	//   ....[1]....
        /*0090*/ 	.word	0xffffffff


	//----- nvinfo : EIATTR_COOP_GROUP_INSTR_OFFSETS
	.align		4
.L_397:
        /*0094*/ 	.byte	0x04, 0x28
        /*0096*/ 	.short	(.L_399 - .L_398)


	//   ....[0]....
.L_398:
        /*0098*/ 	.word	0x000003b0


	//   ....[1]....
        /*009c*/ 	.word	0x00000670


	//----- nvinfo : EIATTR_EXIT_INSTR_OFFSETS
	.align		4
.L_399:
        /*00a0*/ 	.byte	0x04, 0x1c
        /*00a2*/ 	.short	(.L_401 - .L_400)


	//   ....[0]....
.L_400:
        /*00a4*/ 	.word	0x00000520


	//   ....[1]....
        /*00a8*/ 	.word	0x00000650


	//----- nvinfo : EIATTR_CRS_STACK_SIZE
	.align		4
.L_401:
        /*00ac*/ 	.byte	0x04, 0x1e
        /*00ae*/ 	.short	(.L_403 - .L_402)
.L_402:
        /*00b0*/ 	.word	0x00000000
.L_403:


//--------------------- .nv.info._ZN2at6native46_GLOBAL__N__fbf0e309_13_WeightNorm_cu_b3893b6b31weight_norm_fwd_last_dim_kernelIN3c108BFloat16EfEEvPT_PT0_PKS5_SA_ii --------------------------
	.section	.nv.info._ZN2at6native46_GLOBAL__N__fbf0e309_13_WeightNorm_cu_b3893b6b31weight_norm_fwd_last_dim_kernelIN3c108BFloat16EfEEvPT_PT0_PKS5_SA_ii,"",@"SHT_CUDA_INFO"
	.sectionflags	@""
	.align	4


	//----- nvinfo : EIATTR_CUDA_API_VERSION
	.align		4
        /*0000*/ 	.byte	0x04, 0x37
        /*0002*/ 	.short	(.L_405 - .L_404)
.L_404:
        /*0004*/ 	.word	0x00000082


	//----- nvinfo : EIATTR_SW2861232_WAR
	.align		4
.L_405:
        /*0008*/ 	.byte	0x01, 0x35
	.zero		2


	//----- nvinfo : EIATTR_PARAM_CBANK
	.align		4
        /*000c*/ 	.byte	0x04, 0x0a
        /*000e*/ 	.short	(.L_407 - .L_406)
	.align		4
.L_406:
        /*0010*/ 	.word	index@(.nv.constant0._ZN2at6native46_GLOBAL__N__fbf0e309_13_WeightNorm_cu_b3893b6b31weight_norm_fwd_last_dim_kernelIN3c108BFloat16EfEEvPT_PT0_PKS5_SA_ii)
        /*0014*/ 	.short	0x0160
        /*0016*/ 	.short	0x0028


	//----- nvinfo : EIATTR_CBANK_PARAM_SIZE
	.align		4
.L_407:
        /*0018*/ 	.byte	0x03, 0x19
        /*001a*/ 	.short	0x0028


	//----- nvinfo : EIATTR_KPARAM_INFO
	.align		4
        /*001c*/ 	.byte	0x04, 0x17
        /*001e*/ 	.short	(.L_409 - .L_408)
.L_408:
        /*0020*/ 	.word	0x00000000
        /*0024*/ 	.short	0x0005
        /*0026*/ 	.short	0x0024
        /*0028*/ 	.byte	0x00, 0xf0, 0x11, 0x00


	//----- nvinfo : EIATTR_KPARAM_INFO
	.align		4
.L_409:
        /*002c*/ 	.byte	0x04, 0x17
        /*002e*/ 	.short	(.L_411 - .L_410)
.L_410:
        /*0030*/ 	.word	0x00000000
        /*0034*/ 	.short	0x0004
        /*0036*/ 	.short	0x0020
        /*0038*/ 	.byte	0x00, 0xf0, 0x11, 0x00


	//----- nvinfo : EIATTR_KPARAM_INFO
	.align		4
.L_411:
        /*003c*/ 	.byte	0x04, 0x17
        /*003e*/ 	.short	(.L_413 - .L_412)
.L_412:
        /*0040*/ 	.word	0x00000000
        /*0044*/ 	.short	0x0003
        /*0046*/ 	.short	0x0018
        /*0048*/ 	.byte	0x00, 0xf0, 0x21, 0x00


	//----- nvinfo : EIATTR_KPARAM_INFO
	.align		4
.L_413:
        /*004c*/ 	.byte	0x04, 0x17
        /*004e*/ 	.short	(.L_415 - .L_414)
.L_414:
        /*0050*/ 	.word	0x00000000
        /*0054*/ 	.short	0x0002
        /*0056*/ 	.short	0x0010
        /*0058*/ 	.byte	0x00, 0xf0, 0x21, 0x00


	//----- nvinfo : EIATTR_KPARAM_INFO
	.align		4
.L_415:
        /*005c*/ 	.byte	0x04, 0x17
        /*005e*/ 	.short	(.L_417 - .L_416)
.L_416:
        /*0060*/ 	.word	0x00000000
        /*0064*/ 	.short	0x0001
        /*0066*/ 	.short	0x0008
        /*0068*/ 	.byte	0x00, 0xf0, 0x21, 0x00


	//----- nvinfo : EIATTR_KPARAM_INFO
	.align		4
.L_417:
        /*006c*/ 	.byte	0x04, 0x17
        /*006e*/ 	.short	(.L_419 - .L_418)
.L_418:
        /*0070*/ 	.word	0x00000000
        /*0074*/ 	.short	0x0000
        /*0076*/ 	.short	0x0000
        /*0078*/ 	.byte	0x00, 0xf0, 0x21, 0x00


	//----- nvinfo : EIATTR_MAXREG_COUNT
	.align		4
.L_419:
        /*007c*/ 	.byte	0x03, 0x1b
        /*007e*/ 	.short	0x00ff


	//----- nvinfo : EIATTR_NUM_BARRIERS
	.align		4
        /*0080*/ 	.byte	0x02, 0x4c
        /*0082*/ 	.byte	0x01
	.zero		1


	//----- nvinfo : EIATTR_MERCURY_ISA_VERSION
	.align		4
        /*0084*/ 	.byte	0x03, 0x5f
        /*0086*/ 	.short	0x0000


	//----- nvinfo : EIATTR_COOP_GROUP_MASK_REGIDS
	.align		4
        /*0088*/ 	.byte	0x04, 0x29
        /*008a*/ 	.short	(.L_421 - .L_420)


	//   ....[0]....
.L_420:
        /*008c*/ 	.word	0xffffffff


	//   ....[1]....
        /*0090*/ 	.word	0xffffffff


	//----- nvinfo : EIATTR_COOP_GROUP_INSTR_OFFSETS
	.align		4
.L_421:
        /*0094*/ 	.byte	0x04, 0x28
        /*0096*/ 	.short	(.L_423 - .L_422)


	//   ....[0]....
.L_422:
        /*0098*/ 	.word	0x000003b0


	//   ....[1]....
        /*009c*/ 	.word	0x00000670


	//----- nvinfo : EIATTR_EXIT_INSTR_OFFSETS
	.align		4
.L_423:
        /*00a0*/ 	.byte	0x04, 0x1c
        /*00a2*/ 	.short	(.L_425 - .L_424)


	//   ....[0]....
.L_424:
        /*00a4*/ 	.word	0x00000550


	//   ....[1]....
        /*00a8*/ 	.word	0x00000650


	//----- nvinfo : EIATTR_CRS_STACK_SIZE
	.align		4
.L_425:
        /*00ac*/ 	.byte	0x04, 0x1e
        /*00ae*/ 	.short	(.L_427 - .L_426)
.L_426:
        /*00b0*/ 	.word	0x00000000
.L_427:


//--------------------- .nv.info._ZN2at6native46_GLOBAL__N__fbf0e309_13_WeightNorm_cu_b3893b6b31weight_norm_fwd_last_dim_kernelIffEEvPT_PT0_PKS3_S8_ii --------------------------
	.section	.nv.info._ZN2at6native46_GLOBAL__N__fbf0e309_13_WeightNorm_cu_b3893b6b31weight_norm_fwd_last_dim_kernelIffEEvPT_PT0_PKS3_S8_ii,"",@"SHT_CUDA_INFO"
	.sectionflags	@""
	.align	4


	//----- nvinfo : EIATTR_CUDA_API_VERSION
	.align		4
        /*0000*/ 	.byte	0x04, 0x37
        /*0002*/ 	.short	(.L_429 - .L_428)
.L_428:
        /*0004*/ 	.word	0x00000082


	//----- nvinfo : EIATTR_SW2861232_WAR
	.align		4
.L_429:
        /*0008*/ 	.byte	0x01, 0x35
	.zero		2


	//----- nvinfo : EIATTR_PARAM_CBANK
	.align		4
        /*000c*/ 	.byte	0x04, 0x0a
        /*000e*/ 	.short	(.L_431 - .L_430)
	.align		4
.L_430:
        /*0010*/ 	.word	index@(.nv.constant0._ZN2at6native46_GLOBAL__N__fbf0e309_13_WeightNorm_cu_b3893b6b31weight_norm_fwd_last_dim_kernelIffEEvPT_PT0_PKS3_S8_ii)
        /*0014*/ 	.short	0x0160
        /*0016*/ 	.short	0x0028


	//----- nvinfo : EIATTR_CBANK_PARAM_SIZE
	.align		4
.L_431:
        /*0018*/ 	.byte	0x03, 0x19
        /*001a*/ 	.short	0x0028


	//----- nvinfo : EIATTR_KPARAM_INFO
	.align		4
        /*001c*/ 	.byte	0x04, 0x17
        /*001e*/ 	.short	(.L_433 - .L_432)
.L_432:
        /*0020*/ 	.word	0x00000000
        /*0024*/ 	.short	0x0005
        /*0026*/ 	.short	0x0024
        /*0028*/ 	.byte	0x00, 0xf0, 0x11, 0x00


	//----- nvinfo : EIATTR_KPARAM_INFO
	.align		4
.L_433:
        /*002c*/ 	.byte	0x04, 0x17
        /*002e*/ 	.short	(.L_435 - .L_434)
.L_434:
        /*0030*/ 	.word	0x00000000
        /*0034*/ 	.short	0x0004
        /*0036*/ 	.short	0x0020
        /*0038*/ 	.byte	0x00, 0xf0, 0x11, 0x00


	//----- nvinfo : EIATTR_KPARAM_INFO
	.align		4
.L_435:
        /*003c*/ 	.byte	0x04, 0x17
        /*003e*/ 	.short	(.L_437 - .L_436)
.L_436:
        /*0040*/ 	.word	0x00000000
        /*0044*/ 	.short	0x0003
        /*0046*/ 	.short	0x0018
        /*0048*/ 	.byte	0x00, 0xf0, 0x21, 0x00


	//----- nvinfo : EIATTR_KPARAM_INFO
	.align		4
.L_437:
        /*004c*/ 	.byte	0x04, 0x17
        /*004e*/ 	.short	(.L_439 - .L_438)
.L_438:
        /*0050*/ 	.word	0x00000000
        /*0054*/ 	.short	0x0002
        /*0056*/ 	.short	0x0010
        /*0058*/ 	.byte	0x00, 0xf0, 0x21, 0x00


	//----- nvinfo : EIATTR_KPARAM_INFO
	.align		4
.L_439:
        /*005c*/ 	.byte	0x04, 0x17
        /*005e*/ 	.short	(.L_441 - .L_440)
.L_440:
        /*0060*/ 	.word	0x00000000
        /*0064*/ 	.short	0x0001
        /*0066*/ 	.short	0x0008
        /*0068*/ 	.byte	0x00, 0xf0, 0x21, 0x00


	//----- nvinfo : EIATTR_KPARAM_INFO
	.align		4
.L_441:
        /*006c*/ 	.byte	0x04, 0x17
        /*006e*/ 	.short	(.L_443 - .L_442)
.L_442:
        /*0070*/ 	.word	0x00000000
        /*0074*/ 	.short	0x0000
        /*0076*/ 	.short	0x0000
        /*0078*/ 	.byte	0x00, 0xf0, 0x21, 0x00


	//----- nvinfo : EIATTR_MAXREG_COUNT
	.align		4
.L_443:
        /*007c*/ 	.byte	0x03, 0x1b
        /*007e*/ 	.short	0x00ff


	//----- nvinfo : EIATTR_NUM_BARRIERS
	.align		4
        /*0080*/ 	.byte	0x02, 0x4c
        /*0082*/ 	.byte	0x01
	.zero		1


	//----- nvinfo : EIATTR_MERCURY_ISA_VERSION
	.align		4
        /*0084*/ 	.byte	0x03, 0x5f
        /*0086*/ 	.short	0x0000


	//----- nvinfo : EIATTR_COOP_GROUP_MASK_REGIDS
	.align		4
        /*0088*/ 	.byte	0x04, 0x29
        /*008a*/ 	.short	(.L_445 - .L_444)


	//   ....[0]....
.L_444:
        /*008c*/ 	.word	0xffffffff


	//   ....[1]....
        /*0090*/ 	.word	0xffffffff


	//----- nvinfo : EIATTR_COOP_GROUP_INSTR_OFFSETS
	.align		4
.L_445:
        /*0094*/ 	.byte	0x04, 0x28
        /*0096*/ 	.short	(.L_447 - .L_446)


	//   ....[0]....
.L_446:
        /*0098*/ 	.word	0x000003a0


	//   ....[1]....
        /*009c*/ 	.word	0x00000630


	//----- nvinfo : EIATTR_EXIT_INSTR_OFFSETS
	.align		4
.L_447:
        /*00a0*/ 	.byte	0x04, 0x1c
        /*00a2*/ 	.short	(.L_449 - .L_448)


	//   ....[0]....
.L_448:
        /*00a4*/ 	.word	0x00000510


	//   ....[1]....
        /*00a8*/ 	.word	0x00000610


	//----- nvinfo : EIATTR_CRS_STACK_SIZE
	.align		4
.L_449:
        /*00ac*/ 	.byte	0x04, 0x1e
        /*00ae*/ 	.short	(.L_451 - .L_450)
.L_450:
        /*00b0*/ 	.word	0x00000000
.L_451:


//--------------------- .nv.info._ZN2at6native46_GLOBAL__N__fbf0e309_13_WeightNorm_cu_b3893b6b31weight_norm_fwd_last_dim_kernelIddEEvPT_PT0_PKS3_S8_ii --------------------------
	.section	.nv.info._ZN2at6native46_GLOBAL__N__fbf0e309_13_WeightNorm_cu_b3893b6b31weight_norm_fwd_last_dim_kernelIddEEvPT_PT0_PKS3_S8_ii,"",@"SHT_CUDA_INFO"
	.sectionflags	@""
	.align	4


	//----- nvinfo : EIATTR_CUDA_API_VERSION
	.align		4
        /*0000*/ 	.byte	0x04, 0x37
        /*0002*/ 	.short	(.L_453 - .L_452)
.L_452:
        /*0004*/ 	.word	0x00000082


	//----- nvinfo : EIATTR_SW2861232_WAR
	.align		4
.L_453:
        /*0008*/ 	.byte	0x01, 0x35
	.zero		2


	//----- nvinfo : EIATTR_PARAM_CBANK
	.align		4
        /*000c*/ 	.byte	0x04, 0x0a
        /*000e*/ 	.short	(.L_455 - .L_454)
	.align		4
.L_454:
        /*0010*/ 	.word	index@(.nv.constant0._ZN2at6native46_GLOBAL__N__fbf0e309_13_WeightNorm_cu_b3893b6b31weight_norm_fwd_last_dim_kernelIddEEvPT_PT0_PKS3_S8_ii)
        /*0014*/ 	.short	0x0160
        /*0016*/ 	.short	0x0028


	//----- nvinfo : EIATTR_CBANK_PARAM_SIZE
	.align		4
.L_455:
        /*0018*/ 	.byte	0x03, 0x19
        /*001a*/ 	.short	0x0028


	//----- nvinfo : EIATTR_KPARAM_INFO
	.align		4
        /*001c*/ 	.byte	0x04, 0x17
        /*001e*/ 	.short	(.L_457 - .L_456)
.L_456:
        /*0020*/ 	.word	0x00000000
        /*0024*/ 	.short	0x0005
        /*0026*/ 	.short	0x0024
        /*0028*/ 	.byte	0x00, 0xf0, 0x11, 0x00


	//----- nvinfo : EIATTR_KPARAM_INFO
	.align		4
.L_457:
        /*002c*/ 	.byte	0x04, 0x17
        /*002e*/ 	.short	(.L_459 - .L_458)
.L_458:
        /*0030*/ 	.word	0x00000000
        /*0034*/ 	.short	0x0004
        /*0036*/ 	.short	0x0020
        /*0038*/ 	.byte	0x00, 0xf0, 0x11, 0x00


	//----- nvinfo : EIATTR_KPARAM_INFO
	.align		4
.L_459:
        /*003c*/ 	.byte	0x04, 0x17
        /*003e*/ 	.short	(.L_461 - .L_460)
.L_460:
        /*0040*/ 	.word	0x00000000
        /*0044*/ 	.short	0x0003
        /*0046*/ 	.short	0x0018
        /*0048*/ 	.byte	0x00, 0xf0, 0x21, 0x00


	//----- nvinfo : EIATTR_KPARAM_INFO
	.align		4
.L_461:
        /*004c*/ 	.byte	0x04, 0x17
        /*004e*/ 	.short	(.L_463 - .L_462)
.L_462:
        /*0050*/ 	.word	0x00000000
        /*0054*/ 	.short	0x0002
        /*0056*/ 	.short	0x0010
        /*0058*/ 	.byte	0x00, 0xf0, 0x21, 0x00


	//----- nvinfo : EIATTR_KPARAM_INFO
	.align		4
.L_463:
        /*005c*/ 	.byte	0x04, 0x17
        /*005e*/ 	.short	(.L_465 - .L_464)
.L_464:
        /*0060*/ 	.word	0x00000000
        /*0064*/ 	.short	0x0001
        /*0066*/ 	.short	0x0008
        /*0068*/ 	.byte	0x00, 0xf0, 0x21, 0x00


	//----- nvinfo : EIATTR_KPARAM_INFO
	.align		4
.L_465:
        /*006c*/ 	.byte	0x04, 0x17
        /*006e*/ 	.short	(.L_467 - .L_466)
.L_466:
        /*0070*/ 	.word	0x00000000
        /*0074*/ 	.short	0x0000
        /*0076*/ 	.short	0x0000
        /*0078*/ 	.byte	0x00, 0xf0, 0x21, 0x00


	//----- nvinfo : EIATTR_MAXREG_COUNT
	.align		4
.L_467:
        /*007c*/ 	.byte	0x03, 0x1b
        /*007e*/ 	.short	0x00ff


	//----- nvinfo : EIATTR_NUM_BARRIERS
	.align		4
        /*0080*/ 	.byte	0x02, 0x4c
        /*0082*/ 	.byte	0x01
	.zero		1


	//----- nvinfo : EIATTR_MERCURY_ISA_VERSION
	.align		4
        /*0084*/ 	.byte	0x03, 0x5f
        /*0086*/ 	.short	0x0000


	//----- nvinfo : EIATTR_COOP_GROUP_MASK_REGIDS
	.align		4
        /*0088*/ 	.byte	0x04, 0x29
        /*008a*/ 	.short	(.L_469 - .L_468)


	//   ....[0]....
.L_468:
        /*008c*/ 	.word	0xffffffff


	//   ....[1]....
        /*0090*/ 	.word	0xffffffff


	//   ....[2]....
        /*0094*/ 	.word	0xffffffff


	//   ....[3]....
        /*0098*/ 	.word	0xffffffff


	//----- nvinfo : EIATTR_COOP_GROUP_INSTR_OFFSETS
	.align		4
.L_469:
        /*009c*/ 	.byte	0x04, 0x28
        /*009e*/ 	.short	(.L_471 - .L_470)


	//   ....[0]....
.L_470:
        /*00a0*/ 	.word	0x00000380


	//   ....[1]....
        /*00a4*/ 	.word	0x000003a0


	//   ....[2]....
        /*00a8*/ 	.word	0x000007b0


	//   ....[3]....
        /*00ac*/ 	.word	0x00000820


	//----- nvinfo : EIATTR_EXIT_INSTR_OFFSETS
	.align		4
.L_471:
        /*00b0*/ 	.byte	0x04, 0x1c
        /*00b2*/ 	.short	(.L_473 - .L_472)


	//   ....[0]....
.L_472:
        /*00b4*/ 	.word	0x00000660


	//   ....[1]....
        /*00b8*/ 	.word	0x00000760


	//----- nvinfo : EIATTR_CRS_STACK_SIZE
	.align		4
.L_473:
        /*00bc*/ 	.byte	0x04, 0x1e
        /*00be*/ 	.short	(.L_475 - .L_474)
.L_474:
        /*00c0*/ 	.word	0x00000000
.L_475:


//--------------------- .nv.info._ZN2at6native46_GLOBAL__N__fbf0e309_13_WeightNorm_cu_b3893b6b32weight_norm_fwd_first_dim_kernelIN3c104HalfEfEEvPT_PT0_PKS5_SA_i --------------------------
	.section	.nv.info._ZN2at6native46_GLOBAL__N__fbf0e309_13_WeightNorm_cu_b3893b6b32weight_norm_fwd_first_dim_kernelIN3c104HalfEfEEvPT_PT0_PKS5_SA_i,"",@"SHT_CUDA_INFO"
	.sectionflags	@""
	.align	4


	//----- nvinfo : EIATTR_CUDA_API_VERSION
	.align		4
        /*0000*/ 	.byte	0x04, 0x37
        /*0002*/ 	.short	(.L_477 - .L_476)
.L_476:
        /*0004*/ 	.word	0x00000082


	//----- nvinfo : EIATTR_SW2861232_WAR
	.align		4
.L_477:
        /*0008*/ 	.byte	0x01, 0x35
	.zero		2


	//----- nvinfo : EIATTR_PARAM_CBANK
	.align		4
        /*000c*/ 	.byte	0x04, 0x0a
        /*000e*/ 	.short	(.L_479 - .L_478)
	.align		4
.L_478:
        /*0010*/ 	.word	index@(.nv.constant0._ZN2at6native46_GLOBAL__N__fbf0e309_13_WeightNorm_cu_b3893b6b32weight_norm_fwd_first_dim_kernelIN3c104HalfEfEEvPT_PT0_PKS5_SA_i)
        /*0014*/ 	.short	0x0160
        /*0016*/ 	.short	0x0024


	//----- nvinfo : EIATTR_CBANK_PARAM_SIZE
	.align		4
.L_479:
        /*0018*/ 	.byte	0x03, 0x19
        /*001a*/ 	.short	0x0024


	//----- nvinfo : EIATTR_KPARAM_INFO
	.align		4
        /*001c*/ 	.byte	0x04, 0x17
        /*001e*/ 	.short	(.L_481 - .L_480)
.L_480:
        /*0020*/ 	.word	0x00000000
        /*0024*/ 	.short	0x0004
        /*0026*/ 	.short	0x0020
        /*0028*/ 	.byte	0x00, 0xf0, 0x11, 0x00


	//----- nvinfo : EIATTR_KPARAM_INFO
	.align		4
.L_481:
        /*002c*/ 	.byte	0x04, 0x17
        /*002e*/ 	.short	(.L_483 - .L_482)
.L_482:
        /*0030*/ 	.word	0x00000000
        /*0034*/ 	.short	0x0003
        /*0036*/ 	.short	0x0018
        /*0038*/ 	.byte	0x00, 0xf0, 0x21, 0x00


	//----- nvinfo : EIATTR_KPARAM_INFO
	.align		4
.L_483:
        /*003c*/ 	.byte	0x04, 0x17
        /*003e*/ 	.short	(.L_485 - .L_484)
.L_484:
        /*0040*/ 	.word	0x00000000
        /*0044*/ 	.short	0x0002
        /*0046*/ 	.short	0x0010
        /*0048*/ 	.byte	0x00, 0xf0, 0x21, 0x00


	//----- nvinfo : EIATTR_KPARAM_INFO
	.align		4
.L_485:
        /*004c*/ 	.byte	0x04, 0x17
        /*004e*/ 	.short	(.L_487 - .L_486)
.L_486:
        /*0050*/ 	.word	0x00000000
        /*0054*/ 	.short	0x0001
        /*0056*/ 	.short	0x0008
        /*0058*/ 	.byte	0x00, 0xf0, 0x21, 0x00


	//----- nvinfo : EIATTR_KPARAM_INFO
	.align		4
.L_487:
        /*005c*/ 	.byte	0x04, 0x17
        /*005e*/ 	.short	(.L_489 - .L_488)
.L_488:
        /*0060*/ 	.word	0x00000000
        /*0064*/ 	.short	0x0000
        /*0066*/ 	.short	0x0000
        /*0068*/ 	.byte	0x00, 0xf0, 0x21, 0x00


	//----- nvinfo : EIATTR_MAXREG_COUNT
	.align		4
.L_489:
        /*006c*/ 	.byte	0x03, 0x1b
        /*006e*/ 	.short	0x00ff


	//----- nvinfo : EIATTR_NUM_BARRIERS
	.align		4
        /*0070*/ 	.byte	0x02, 0x4c
        /*0072*/ 	.byte	0x01
	.zero		1


	//----- nvinfo : EIATTR_MERCURY_ISA_VERSION
	.align		4
        /*0074*/ 	.byte	0x03, 0x5f
        /*0076*/ 	.short	0x0000


	//----- nvinfo : EIATTR_COOP_GROUP_MASK_REGIDS
	.align		4
        /*0078*/ 	.byte	0x04, 0x29
        /*007a*/ 	.short	(.L_491 - .L_490)


	//   ....[0]....
.L_490:
        /*007c*/ 	.word	0xffffffff


	//   ....[1]....
        /*0080*/ 	.word	0xffffffff


	//   ....[2]....
        /*0084*/ 	.word	0xffffffff


	//   ....[3]....
        /*0088*/ 	.word	0xffffffff


	//   ....[4]....
        /*008c*/ 	.word	0xffffffff


	//   ....[5]....
        /*0090*/ 	.word	0xffffffff


	//   ....[6]....
        /*0094*/ 	.word	0xffffffff


	//   ....[7]....
        /*0098*/ 	.word	0xffffffff


	//   ....[8]....
        /*009c*/ 	.word	0xffffffff


	//   ....[9]....
        /*00a0*/ 	.word	0xffffffff


	//----- nvinfo : EIATTR_COOP_GROUP_INSTR_OFFSETS
	.align		4
.L_491:
        /*00a4*/ 	.byte	0x04, 0x28
        /*00a6*/ 	.short	(.L_493 - .L_492)


	//   ....[0]....
.L_492:
        /*00a8*/ 	.word	0x000002f0


	//   ....[1]....
        /*00ac*/ 	.word	0x00000320


	//   ....[2]....
        /*00b0*/ 	.word	0x00000340


	//   ....[3]....
        /*00b4*/ 	.word	0x00000360


	//   ....[4]....
        /*00b8*/ 	.word	0x00000380


	//   ....[5]....
        /*00bc*/ 	.word	0x000005b0


	//   ....[6]....
        /*00c0*/ 	.word	0x00000630


	//   ....[7]....
        /*00c4*/ 	.word	0x00000690


	//   ....[8]....
        /*00c8*/ 	.word	0x000006f0


	//   ....[9]....
        /*00cc*/ 	.word	0x00000760


	//----- nvinfo : EIATTR_EXIT_INSTR_OFFSETS
	.align		4
.L_493:
        /*00d0*/ 	.byte	0x04, 0x1c
        /*00d2*/ 	.short	(.L_495 - .L_494)


	//   ....[0]....
.L_494:
        /*00d4*/ 	.word	0x00000440


	//   ....[1]....
        /*00d8*/ 	.word	0x00000560


	//----- nvinfo : EIATTR_CRS_STACK_SIZE
	.align		4
.L_495:
        /*00dc*/ 	.byte	0x04, 0x1e
        /*00de*/ 	.short	(.L_497 - .L_496)
.L_496:
        /*00e0*/ 	.word	0x00000000
.L_497:


//--------------------- .nv.info._ZN2at6native46_GLOBAL__N__fbf0e309_13_WeightNorm_cu_b3893b6b32weight_norm_fwd_first_dim_kernelIN3c108BFloat16EfEEvPT_PT0_PKS5_SA_i --------------------------
	.section	.nv.info._ZN2at6native46_GLOBAL__N__fbf0e309_13_WeightNorm_cu_b3893b6b32weight_norm_fwd_first_dim_kernelIN3c108BFloat16EfEEvPT_PT0_PKS5_SA_i,"",@"SHT_CUDA_INFO"
	.sectionflags	@""
	.align	4


	//----- nvinfo : EIATTR_CUDA_API_VERSION
	.align		4
        /*0000*/ 	.byte	0x04, 0x37
        /*0002*/ 	.short	(.L_499 - .L_498)
.L_498:
        /*0004*/ 	.word	0x00000082


	//----- nvinfo : EIATTR_SW2861232_WAR
	.align		4
.L_499:
        /*0008*/ 	.byte	0x01, 0x35
	.zero		2


	//----- nvinfo : EIATTR_PARAM_CBANK
	.align		4
        /*000c*/ 	.byte	0x04, 0x0a
        /*000e*/ 	.short	(.L_501 - .L_500)
	.align		4
.L_500:
        /*0010*/ 	.word	index@(.nv.constant0._ZN2at6native46_GLOBAL__N__fbf0e309_13_WeightNorm_cu_b3893b6b32weight_norm_fwd_first_dim_kernelIN3c108BFloat16EfEEvPT_PT0_PKS5_SA_i)
        /*0014*/ 	.short	0x0160
        /*0016*/ 	.short	0x0024


	//----- nvinfo : EIATTR_CBANK_PARAM_SIZE
	.align		4
.L_501:
        /*0018*/ 	.byte	0x03, 0x19
        /*001a*/ 	.short	0x0024


	//----- nvinfo : EIATTR_KPARAM_INFO
	.align		4
        /*001c*/ 	.byte	0x04, 0x17
        /*001e*/ 	.short	(.L_503 - .L_502)
.L_502:
        /*0020*/ 	.word	0x00000000
        /*0024*/ 	.short	0x0004
        /*0026*/ 	.short	0x0020
        /*0028*/ 	.byte	0x00, 0xf0, 0x11, 0x00


	//----- nvinfo : EIATTR_KPARAM_INFO
	.align		4
.L_503:
        /*002c*/ 	.byte	0x04, 0x17
        /*002e*/ 	.short	(.L_505 - .L_504)
.L_504:
        /*0030*/ 	.word	0x00000000
        /*0034*/ 	.short	0x0003
        /*0036*/ 	.short	0x0018
        /*0038*/ 	.byte	0x00, 0xf0, 0x21, 0x00


	//----- nvinfo : EIATTR_KPARAM_INFO
	.align		4
.L_505:
        /*003c*/ 	.byte	0x04, 0x17
        /*003e*/ 	.short	(.L_507 - .L_506)
.L_506:
        /*0040*/ 	.word	0x00000000
        /*0044*/ 	.short	0x0002
        /*0046*/ 	.short	0x0010
        /*0048*/ 	.byte	0x00, 0xf0, 0x21, 0x00


	//----- nvinfo : EIATTR_KPARAM_INFO
	.align		4
.L_507:
        /*004c*/ 	.byte	0x04, 0x17
        /*004e*/ 	.short	(.L_509 - .L_508)
.L_508:
        /*0050*/ 	.word	0x00000000
        /*0054*/ 	.short	0x0001
        /*0056*/ 	.short	0x0008
        /*0058*/ 	.byte	0x00, 0xf0, 0x21, 0x00


	//----- nvinfo : EIATTR_KPARAM_INFO
	.align		4
.L_509:
        /*005c*/ 	.byte	0x04, 0x17
        /*005e*/ 	.short	(.L_511 - .L_510)
.L_510:
        /*0060*/ 	.word	0x00000000
        /*0064*/ 	.short	0x0000
        /*0066*/ 	.short	0x0000
        /*0068*/ 	.byte	0x00, 0xf0, 0x21, 0x00


	//----- nvinfo : EIATTR_MAXREG_COUNT
	.align		4
.L_511:
        /*006c*/ 	.byte	0x03, 0x1b
        /*006e*/ 	.short	0x00ff


	//----- nvinfo : EIATTR_NUM_BARRIERS
	.align		4
        /*0070*/ 	.byte	0x02, 0x4c
        /*0072*/ 	.byte	0x01
	.zero		1


	//----- nvinfo : EIATTR_MERCURY_ISA_VERSION
	.align		4
        /*0074*/ 	.byte	0x03, 0x5f
        /*0076*/ 	.short	0x0000


	//----- nvinfo : EIATTR_COOP_GROUP_MASK_REGIDS
	.align		4
        /*0078*/ 	.byte	0x04, 0x29
        /*007a*/ 	.short	(.L_513 - .L_512)


	//   ....[0]....
.L_512:
        /*007c*/ 	.word	0xffffffff


	//   ....[1]....
        /*0080*/ 	.word	0xffffffff


	//   ....[2]....
        /*0084*/ 	.word	0xffffffff


	//   ....[3]....
        /*0088*/ 	.word	0xffffffff


	//   ....[4]....
        /*008c*/ 	.word	0xffffffff


	//   ....[5]....
        /*0090*/ 	.word	0xffffffff


	//   ....[6]....
        /*0094*/ 	.word	0xffffffff


	//   ....[7]....
        /*0098*/ 	.word	0xffffffff


	//   ....[8]....
        /*009c*/ 	.word	0xffffffff


	//   ....[9]....
        /*00a0*/ 	.word	0xffffffff


	//----- nvinfo : EIATTR_COOP_GROUP_INSTR_OFFSETS
	.align		4
.L_513:
        /*00a4*/ 	.byte	0x04, 0x28
        /*00a6*/ 	.short	(.L_515 - .L_514)


	//   ....[0]....
.L_514:
        /*00a8*/ 	.word	0x000002f0


	//   ....[1]....
        /*00ac*/ 	.word	0x00000320


	//   ....[2]....
        /*00b0*/ 	.word	0x00000340


	//   ....[3]....
        /*00b4*/ 	.word	0x00000360


	//   ....[4]....
        /*00b8*/ 	.word	0x00000380


	//   ....[5]....
        /*00bc*/ 	.word	0x000005b0


	//   ....[6]....
        /*00c0*/ 	.word	0x00000630


	//   ....[7]....
        /*00c4*/ 	.word	0x00000690


	//   ....[8]....
        /*00c8*/ 	.word	0x000006f0


	//   ....[9]....
        /*00cc*/ 	.word	0x00000760


	//----- nvinfo : EIATTR_EXIT_INSTR_OFFSETS
	.align		4
.L_515:
        /*00d0*/ 	.byte	0x04, 0x1c
        /*00d2*/ 	.short	(.L_517 - .L_516)


	//   ....[0]....
.L_516:
        /*00d4*/ 	.word	0x00000470


	//   ....[1]....
        /*00d8*/ 	.word	0x00000560


	//----- nvinfo : EIATTR_CRS_STACK_SIZE
	.align		4
.L_517:
        /*00dc*/ 	.byte	0x04, 0x1e
        /*00de*/ 	.short	(.L_519 - .L_518)
.L_518:
        /*00e0*/ 	.word	0x00000000
.L_519:


//--------------------- .nv.info._ZN2at6native46_GLOBAL__N__fbf0e309_13_WeightNorm_cu_b3893b6b32weight_norm_fwd_first_dim_kernelIffEEvPT_PT0_PKS3_S8_i --------------------------
	.section	.nv.info._ZN2at6native46_GLOBAL__N__fbf0e309_13_WeightNorm_cu_b3893b6b32weight_norm_fwd_first_dim_kernelIffEEvPT_PT0_PKS3_S8_i,"",@"SHT_CUDA_INFO"
	.sectionflags	@""
	.align	4


	//----- nvinfo : EIATTR_CUDA_API_VERSION
	.align		4
        /*0000*/ 	.byte	0x04, 0x37
        /*0002*/ 	.short	(.L_521 - .L_520)
.L_520:
        /*0004*/ 	.word	0x00000082


	//----- nvinfo : EIATTR_SW2861232_WAR
	.align		4
.L_521:
        /*0008*/ 	.byte	0x01, 0x35
	.zero		2


	//----- nvinfo : EIATTR_PARAM_CBANK
	.align		4
        /*000c*/ 	.byte	0x04, 0x0a
        /*000e*/ 	.short	(.L_523 - .L_522)
	.align		4
.L_522:
        /*0010*/ 	.word	index@(.nv.constant0._ZN2at6native46_GLOBAL__N__fbf0e309_13_WeightNorm_cu_b3893b6b32weight_norm_fwd_first_dim_kernelIffEEvPT_PT0_PKS3_S8_i)
        /*0014*/ 	.short	0x0160
        /*0016*/ 	.short	0x0024


	//----- nvinfo : EIATTR_CBANK_PARAM_SIZE
	.align		4
.L_523:
        /*0018*/ 	.byte	0x03, 0x19
        /*001a*/ 	.short	0x0024


	//----- nvinfo : EIATTR_KPARAM_INFO
	.align		4
        /*001c*/ 	.byte	0x04, 0x17
        /*001e*/ 	.short	(.L_525 - .L_524)
.L_524:
        /*0020*/ 	.word	0x00000000
        /*0024*/ 	.short	0x0004
        /*0026*/ 	.short	0x0020
        /*0028*/ 	.byte	0x00, 0xf0, 0x11, 0x00


	//----- nvinfo : EIATTR_KPARAM_INFO
	.align		4
.L_525:
        /*002c*/ 	.byte	0x04, 0x17
        /*002e*/ 	.short	(.L_527 - .L_526)
.L_526:
        /*0030*/ 	.word	0x00000000
        /*0034*/ 	.short	0x0003
        /*0036*/ 	.short	0x0018
        /*0038*/ 	.byte	0x00, 0xf0, 0x21, 0x00


	//----- nvinfo : EIATTR_KPARAM_INFO
	.align		4
.L_527:
        /*003c*/ 	.byte	0x04, 0x17
        /*003e*/ 	.short	(.L_529 - .L_528)
.L_528:
        /*0040*/ 	.word	0x00000000
        /*0044*/ 	.short	0x0002
        /*0046*/ 	.short	0x0010
        /*0048*/ 	.byte	0x00, 0xf0, 0x21, 0x00


	//----- nvinfo : EIATTR_KPARAM_INFO
	.align		4
.L_529:
        /*004c*/ 	.byte	0x04, 0x17
        /*004e*/ 	.short	(.L_531 - .L_530)
.L_530:
        /*0050*/ 	.word	0x00000000
        /*0054*/ 	.short	0x0001
        /*0056*/ 	.short	0x0008
        /*0058*/ 	.byte	0x00, 0xf0, 0x21, 0x00


	//----- nvinfo : EIATTR_KPARAM_INFO
	.align		4
.L_531:
        /*005c*/ 	.byte	0x04, 0x17
        /*005e*/ 	.short	(.L_533 - .L_532)
.L_532:
        /*0060*/ 	.word	0x00000000
        /*0064*/ 	.short	0x0000
        /*0066*/ 	.short	0x0000
        /*0068*/ 	.byte	0x00, 0xf0, 0x21, 0x00


	//----- nvinfo : EIATTR_MAXREG_COUNT
	.align		4
.L_533:
        /*006c*/ 	.byte	0x03, 0x1b
        /*006e*/ 	.short	0x00ff


	//----- nvinfo : EIATTR_NUM_BARRIERS
	.align		4
        /*0070*/ 	.byte	0x02, 0x4c
        /*0072*/ 	.byte	0x01
	.zero		1


	//----- nvinfo : EIATTR_MERCURY_ISA_VERSION
	.align		4
        /*0074*/ 	.byte	0x03, 0x5f
        /*0076*/ 	.short	0x0000


	//----- nvinfo : EIATTR_COOP_GROUP_MASK_REGIDS
	.align		4
        /*0078*/ 	.byte	0x04, 0x29
        /*007a*/ 	.short	(.L_535 - .L_534)


	//   ....[0]....
.L_534:
        /*007c*/ 	.word	0xffffffff


	//   ....[1]....
        /*0080*/ 	.word	0xffffffff


	//   ....[2]....
        /*0084*/ 	.word	0xffffffff


	//   ....[3]....
        /*0088*/ 	.word	0xffffffff


	//   ....[4]....
        /*008c*/ 	.word	0xffffffff


	//   ....[5]....
        /*0090*/ 	.word	0xffffffff


	//   ....[6]....
        /*0094*/ 	.word	0xffffffff


	//   ....[7]....
        /*0098*/ 	.word	0xffffffff


	//   ....[8]....
        /*009c*/ 	.word	0xffffffff


	//   ....[9]....
        /*00a0*/ 	.word	0xffffffff


	//----- nvinfo : EIATTR_COOP_GROUP_INSTR_OFFSETS
	.align		4
.L_535:
        /*00a4*/ 	.byte	0x04, 0x28
        /*00a6*/ 	.short	(.L_537 - .L_536)


	//   ....[0]....
.L_536:
        /*00a8*/ 	.word	0x00000610


	//   ....[1]....
        /*00ac*/ 	.word	0x00000640


	//   ....[2]....
        /*00b0*/ 	.word	0x00000660


	//   ....[3]....
        /*00b4*/ 	.word	0x00000680


	//   ....[4]....
        /*00b8*/ 	.word	0x000006a0


	//   ....[5]....
        /*00bc*/ 	.word	0x00000c70


	//   ....[6]....
        /*00c0*/ 	.word	0x00000cf0


	//   ....[7]....
        /*00c4*/ 	.word	0x00000d50


	//   ....[8]....
        /*00c8*/ 	.word	0x00000db0


	//   ....[9]....
        /*00cc*/ 	.word	0x00000e20


	//----- nvinfo : EIATTR_EXIT_INSTR_OFFSETS
	.align		4
.L_537:
        /*00d0*/ 	.byte	0x04, 0x1c
        /*00d2*/ 	.short	(.L_539 - .L_538)


	//   ....[0]....
.L_538:
        /*00d4*/ 	.word	0x00000760


	//   ....[1]....
        /*00d8*/ 	.word	0x00000a20


	//   ....[2]....
        /*00dc*/ 	.word	0x00000c20


	//----- nvinfo : EIATTR_CRS_STACK_SIZE
	.align		4
.L_539:
        /*00e0*/ 	.byte	0x04, 0x1e
        /*00e2*/ 	.short	(.L_541 - .L_540)
.L_540:
        /*00e4*/ 	.word	0x00000000
.L_541:


//--------------------- .nv.info._ZN2at6native46_GLOBAL__N__fbf0e309_13_WeightNorm_cu_b3893b6b32weight_norm_fwd_first_dim_kernelIddEEvPT_PT0_PKS3_S8_i --------------------------
	.section	.nv.info._ZN2at6native46_GLOBAL__N__fbf0e309_13_WeightNorm_cu_b3893b6b32weight_norm_fwd_first_dim_kernelIddEEvPT_PT0_PKS3_S8_i,"",@"SHT_CUDA_INFO"
	.sectionflags	@""
	.align	4


	//----- nvinfo : EIATTR_CUDA_API_VERSION
	.align		4
        /*0000*/ 	.byte	0x04, 0x37
        /*0002*/ 	.short	(.L_543 - .L_542)
.L_542:
        /*0004*/ 	.word	0x00000082


	//----- nvinfo : EIATTR_SW2861232_WAR
	.align		4
.L_543:
        /*0008*/ 	.byte	0x01, 0x35
	.zero		2


	//----- nvinfo : EIATTR_PARAM_CBANK
	.align		4
        /*000c*/ 	.byte	0x04, 0x0a
        /*000e*/ 	.short	(.L_545 - .L_544)
	.align		4
.L_544:
        /*0010*/ 	.word	index@(.nv.constant0._ZN2at6native46_GLOBAL__N__fbf0e309_13_WeightNorm_cu_b3893b6b32weight_norm_fwd_first_dim_kernelIddEEvPT_PT0_PKS3_S8_i)
        /*0014*/ 	.short	0x0160
        /*0016*/ 	.short	0x0024


	//----- nvinfo : EIATTR_CBANK_PARAM_SIZE
	.align		4
.L_545:
        /*0018*/ 	.byte	0x03, 0x19
        /*001a*/ 	.short	0x0024


	//----- nvinfo : EIATTR_KPARAM_INFO
	.align		4
        /*001c*/ 	.byte	0x04, 0x17
        /*001e*/ 	.short	(.L_547 - .L_546)
.L_546:
        /*0020*/ 	.word	0x00000000
        /*0024*/ 	.short	0x0004
        /*0026*/ 	.short	0x0020
        /*0028*/ 	.byte	0x00, 0xf0, 0x11, 0x00


	//----- nvinfo : EIATTR_KPARAM_INFO
	.align		4
.L_547:
        /*002c*/ 	.byte	0x04, 0x17
        /*002e*/ 	.short	(.L_549 - .L_548)
.L_548:
        /*0030*/ 	.word	0x00000000
        /*0034*/ 	.short	0x0003
        /*0036*/ 	.short	0x0018
        /*0038*/ 	.byte	0x00, 0xf0, 0x21, 0x00


	//----- nvinfo : EIATTR_KPARAM_INFO
	.align		4
.L_549:
        /*003c*/ 	.byte	0x04, 0x17
        /*003e*/ 	.short	(.L_551 - .L_550)
.L_550:
        /*0040*/ 	.word	0x00000000
        /*0044*/ 	.short	0x0002
        /*0046*/ 	.short	0x0010
        /*0048*/ 	.byte	0x00, 0xf0, 0x21, 0x00


	//----- nvinfo : EIATTR_KPARAM_INFO
	.align		4
.L_551:
        /*004c*/ 	.byte	0x04, 0x17
        /*004e*/ 	.short	(.L_553 - .L_552)
.L_552:
        /*0050*/ 	.word	0x00000000
        /*0054*/ 	.short	0x0001
        /*0056*/ 	.short	0x0008
        /*0058*/ 	.byte	0x00, 0xf0, 0x21, 0x00


	//----- nvinfo : EIATTR_KPARAM_INFO
	.align		4
.L_553:
        /*005c*/ 	.byte	0x04, 0x17
        /*005e*/ 	.short	(.L_555 - .L_554)
.L_554:
        /*0060*/ 	.word	0x00000000
        /*0064*/ 	.short	0x0000
        /*0066*/ 	.short	0x0000
        /*0068*/ 	.byte	0x00, 0xf0, 0x21, 0x00


	//----- nvinfo : EIATTR_MAXREG_COUNT
	.align		4
.L_555:
        /*006c*/ 	.byte	0x03, 0x1b
        /*006e*/ 	.short	0x00ff


	//----- nvinfo : EIATTR_NUM_BARRIERS
	.align		4
        /*0070*/ 	.byte	0x02, 0x4c
        /*0072*/ 	.byte	0x01
	.zero		1


	//----- nvinfo : EIATTR_MERCURY_ISA_VERSION
	.align		4
        /*0074*/ 	.byte	0x03, 0x5f
        /*0076*/ 	.short	0x0000


	//----- nvinfo : EIATTR_COOP_GROUP_MASK_REGIDS
	.align		4
        /*0078*/ 	.byte	0x04, 0x29
        /*007a*/ 	.short	(.L_557 - .L_556)


	//   ....[0]....
.L_556:
        /*007c*/ 	.word	0xffffffff


	//   ....[1]....
        /*0080*/ 	.word	0xffffffff


	//   ....[2]....
        /*0084*/ 	.word	0xffffffff


	//   ....[3]....
        /*0088*/ 	.word	0xffffffff


	//   ....[4]....
        /*008c*/ 	.word	0xffffffff


	//   ....[5]....
        /*0090*/ 	.word	0xffffffff


	//   ....[6]....
        /*0094*/ 	.word	0xffffffff


	//   ....[7]....
        /*0098*/ 	.word	0xffffffff


	//   ....[8]....
        /*009c*/ 	.word	0xffffffff


	//   ....[9]....
        /*00a0*/ 	.word	0xffffffff


	//   ....[10]....
        /*00a4*/ 	.word	0xffffffff


	//   ....[11]....
        /*00a8*/ 	.word	0xffffffff


	//   ....[12]....
        /*00ac*/ 	.word	0xffffffff


	//   ....[13]....
        /*00b0*/ 	.word	0xffffffff


	//   ....[14]....
        /*00b4*/ 	.word	0xffffffff


	//   ....[15]....
        /*00b8*/ 	.word	0xffffffff


	//   ....[16]....
        /*00bc*/ 	.word	0xffffffff


	//   ....[17]....
        /*00c0*/ 	.word	0xffffffff


	//   ....[18]....
        /*00c4*/ 	.word	0xffffffff


	//   ....[19]....
        /*00c8*/ 	.word	0xffffffff


	//----- nvinfo : EIATTR_COOP_GROUP_INSTR_OFFSETS
	.align		4
.L_557:
        /*00cc*/ 	.byte	0x04, 0x28
        /*00ce*/ 	.short	(.L_559 - .L_558)


	//   ....[0]....
.L_558:
        /*00d0*/ 	.word	0x00000600


	//   ....[1]....
        /*00d4*/ 	.word	0x00000620


	//   ....[2]....
        /*00d8*/ 	.word	0x00000650


	//   ....[3]....
        /*00dc*/ 	.word	0x00000660


	//   ....[4]....
        /*00e0*/ 	.word	0x00000680


	//   ....[5]....
        /*00e4*/ 	.word	0x00000690


	//   ....[6]....
        /*00e8*/ 	.word	0x000006b0


	//   ....[7]....
        /*00ec*/ 	.word	0x000006c0


	//   ....[8]....
        /*00f0*/ 	.word	0x000006e0


	//   ....[9]....
        /*00f4*/ 	.word	0x000006f0


	//   ....[10]....
        /*00f8*/ 	.word	0x00000e30


	//   ....[11]....
        /*00fc*/ 	.word	0x00000eb0


	//   ....[12]....
        /*0100*/ 	.word	0x00000f40


	//   ....[13]....
        /*0104*/ 	.word	0x00000fb0


	//   ....[14]....
        /*0108*/ 	.word	0x00001030


	//   ....[15]....
        /*010c*/ 	.word	0x000010a0


	//   ....[16]....
        /*0110*/ 	.word	0x00001120


	//   ....[17]....
        /*0114*/ 	.word	0x00001190


	//   ....[18]....
        /*0118*/ 	.word	0x00001210


	//   ....[19]....
        /*011c*/ 	.word	0x00001280


	//----- nvinfo : EIATTR_EXIT_INSTR_OFFSETS
	.align		4
.L_559:
        /*0120*/ 	.byte	0x04, 0x1c
        /*0122*/ 	.short	(.L_561 - .L_560)


	//   ....[0]....
.L_560:
        /*0124*/ 	.word	0x00000930


	//   ....[1]....
        /*0128*/ 	.word	0x00000bc0


	//   ....[2]....
        /*012c*/ 	.word	0x00000dd0


	//----- nvinfo : EIATTR_CRS_STACK_SIZE
	.align		4
.L_561:
        /*0130*/ 	.byte	0x04, 0x1e
        /*0132*/ 	.short	(.L_563 - .L_562)
.L_562:
        /*0134*/ 	.word	0x00000000
.L_563:


//--------------------- .nv.callgraph             --------------------------
	.section	.nv.callgraph,"",@"SHT_CUDA_CALLGRAPH"
	.align	4
	.sectionentsize	8
	.align		4
        /*0000*/ 	.word	0x00000000
	.align		4
        /*0004*/ 	.word	0xffffffff
	.align		4
        /*0008*/ 	.word	0x00000000
	.align		4
        /*000c*/ 	.word	0xfffffffe
	.align		4
        /*0010*/ 	.word	0x00000000
	.align		4
        /*0014*/ 	.word	0xfffffffd
	.align		4
        /*0018*/ 	.word	0x00000000
	.align		4
        /*001c*/ 	.word	0xfffffffc


//--------------------- .nv.rel.action            --------------------------
	.section	.nv.rel.action,"",@"SHT_CUDA_RELOCINFO"
	.align	8
	.sectionentsize	8
        /*0000*/ 	.byte	0x73, 0x00, 0x00, 0x00, 0x00, 0x00, 0x00, 0x00, 0x00, 0x00, 0x00, 0x11, 0x25, 0x00, 0x05, 0x36


//--------------------- .nv.constant4             --------------------------
	.section	.nv.constant4,"a",@progbits
	.align	8
	.align		8
.nv.constant4:
        /*0000*/ 	.dword	_ZN44_INTERNAL_fbf0e309_13_WeightNorm_cu_b3893b6b4cuda3std3__45__cpo5beginE
	.align		8
        /*0008*/ 	.dword	_ZN44_INTERNAL_fbf0e309_13_WeightNorm_cu_b3893b6b4cuda3std3__45__cpo3endE
	.align		8
        /*0010*/ 	.dword	_ZN44_INTERNAL_fbf0e309_13_WeightNorm_cu_b3893b6b4cuda3std3__45__cpo6cbeginE
	.align		8
        /*0018*/ 	.dword	_ZN44_INTERNAL_fbf0e309_13_WeightNorm_cu_b3893b6b4cuda3std3__45__cpo4cendE
	.align		8
        /*0020*/ 	.dword	_ZN44_INTERNAL_fbf0e309_13_WeightNorm_cu_b3893b6b4cuda3std3__45__cpo6rbeginE
	.align		8
        /*0028*/ 	.dword	_ZN44_INTERNAL_fbf0e309_13_WeightNorm_cu_b3893b6b4cuda3std3__45__cpo4rendE
	.align		8
        /*0030*/ 	.dword	_ZN44_INTERNAL_fbf0e309_13_WeightNorm_cu_b3893b6b4cuda3std3__45__cpo7crbeginE
	.align		8
        /*0038*/ 	.dword	_ZN44_INTERNAL_fbf0e309_13_WeightNorm_cu_b3893b6b4cuda3std3__45__cpo5crendE
	.align		8
        /*0040*/ 	.dword	_ZN44_INTERNAL_fbf0e309_13_WeightNorm_cu_b3893b6b4cuda3std3__446_GLOBAL__N__fbf0e309_13_WeightNorm_cu_b3893b6b6ignoreE
	.align		8
        /*0048*/ 	.dword	_ZN44_INTERNAL_fbf0e309_13_WeightNorm_cu_b3893b6b4cuda3std3__419piecewise_constructE
	.align		8
        /*0050*/ 	.dword	_ZN44_INTERNAL_fbf0e309_13_WeightNorm_cu_b3893b6b4cuda3std3__48in_placeE
	.align		8
        /*0058*/ 	.dword	_ZN44_INTERNAL_fbf0e309_13_WeightNorm_cu_b3893b6b4cuda3std3__420unreachable_sentinelE
	.align		8
        /*0060*/ 	.dword	_ZN44_INTERNAL_fbf0e309_13_WeightNorm_cu_b3893b6b4cuda3std6ranges3__45__cpo4swapE
	.align		8
        /*0068*/ 	.dword	_ZN44_INTERNAL_fbf0e309_13_WeightNorm_cu_b3893b6b4cuda3std6ranges3__45__cpo9iter_moveE
	.align		8
        /*0070*/ 	.dword	_ZN44_INTERNAL_fbf0e309_13_WeightNorm_cu_b3893b6b4cuda3std6ranges3__45__cpo5beginE
	.align		8
        /*0078*/ 	.dword	_ZN44_INTERNAL_fbf0e309_13_WeightNorm_cu_b3893b6b4cuda3std6ranges3__45__cpo3endE
	.align		8
        /*0080*/ 	.dword	_ZN44_INTERNAL_fbf0e309_13_WeightNorm_cu_b3893b6b4cuda3std6ranges3__45__cpo6cbeginE
	.align		8
        /*0088*/ 	.dword	_ZN44_INTERNAL_fbf0e309_13_WeightNorm_cu_b3893b6b4cuda3std6ranges3__45__cpo4cendE
	.align		8
        /*0090*/ 	.dword	_ZN44_INTERNAL_fbf0e309_13_WeightNorm_cu_b3893b6b4cuda3std6ranges3__45__cpo7advanceE
	.align		8
        /*0098*/ 	.dword	_ZN44_INTERNAL_fbf0e309_13_WeightNorm_cu_b3893b6b4cuda3std6ranges3__45__cpo9iter_swapE
	.align		8
        /*00a0*/ 	.dword	_ZN44_INTERNAL_fbf0e309_13_WeightNorm_cu_b3893b6b4cuda3std6ranges3__45__cpo4nextE
	.align		8
        /*00a8*/ 	.dword	_ZN44_INTERNAL_fbf0e309_13_WeightNorm_cu_b3893b6b4cuda3std6ranges3__45__cpo4prevE
	.align		8
        /*00b0*/ 	.dword	_ZN44_INTERNAL_fbf0e309_13_WeightNorm_cu_b3893b6b4cuda3std6ranges3__45__cpo4dataE
	.align		8
        /*00b8*/ 	.dword	_ZN44_INTERNAL_fbf0e309_13_WeightNorm_cu_b3893b6b4cuda3std6ranges3__45__cpo5cdataE
	.align		8
        /*00c0*/ 	.dword	_ZN44_INTERNAL_fbf0e309_13_WeightNorm_cu_b3893b6b4cuda3std6ranges3__45__cpo4sizeE
	.align		8
        /*00c8*/ 	.dword	_ZN44_INTERNAL_fbf0e309_13_WeightNorm_cu_b3893b6b4cuda3std6ranges3__45__cpo5ssizeE
	.align		8
        /*00d0*/ 	.dword	_ZN44_INTERNAL_fbf0e309_13_WeightNorm_cu_b3893b6b4cuda3std6ranges3__45__cpo8distanceE
	.align		8
        /*00d8*/ 	.dword	_ZN44_INTERNAL_fbf0e309_13_WeightNorm_cu_b3893b6b6thrust23THRUST_300001_SM_800_NS6system6detail10sequential3seqE


//--------------------- .nv.constant0._ZN2at6native46_GLOBAL__N__fbf0e309_13_WeightNorm_cu_b3893b6b31weight_norm_bwd_last_dim_kernelIN3c104HalfEfEEvPT_S6_PKS5_S8_S8_PKT0_ii --------------------------
	.section	.nv.constant0._ZN2at6native46_GLOBAL__N__fbf0e309_13_WeightNorm_cu_b3893b6b31weight_norm_bwd_last_dim_kernelIN3c104HalfEfEEvPT_S6_PKS5_S8_S8_PKT0_ii,"a",@progbits
	.sectionflags	@""
	.align	4
.nv.constant0._ZN2at6native46_GLOBAL__N__fbf0e309_13_WeightNorm_cu_b3893b6b31weight_norm_bwd_last_dim_kernelIN3c104HalfEfEEvPT_S6_PKS5_S8_S8_PKT0_ii:
	.zero		408


//--------------------- .nv.constant0._ZN2at6native46_GLOBAL__N__fbf0e309_13_WeightNorm_cu_b3893b6b31weight_norm_bwd_last_dim_kernelIN3c108BFloat16EfEEvPT_S6_PKS5_S8_S8_PKT0_ii --------------------------
	.section	.nv.constant0._ZN2at6native46_GLOBAL__N__fbf0e309_13_WeightNorm_cu_b3893b6b31weight_norm_bwd_last_dim_kernelIN3c108BFloat16EfEEvPT_S6_PKS5_S8_S8_PKT0_ii,"a",@progbits
	.sectionflags	@""
	.align	4
.nv.constant0._ZN2at6native46_GLOBAL__N__fbf0e309_13_WeightNorm_cu_b3893b6b31weight_norm_bwd_last_dim_kernelIN3c108BFloat16EfEEvPT_S6_PKS5_S8_S8_PKT0_ii:
	.zero		408


//--------------------- .nv.constant0._ZN2at6native46_GLOBAL__N__fbf0e309_13_WeightNorm_cu_b3893b6b31weight_norm_bwd_last_dim_kernelIffEEvPT_S4_PKS3_S6_S6_PKT0_ii --------------------------
	.section	.nv.constant0._ZN2at6native46_GLOBAL__N__fbf0e309_13_WeightNorm_cu_b3893b6b31weight_norm_bwd_last_dim_kernelIffEEvPT_S4_PKS3_S6_S6_PKT0_ii,"a",@progbits
	.sectionflags	@""
	.align	4
.nv.constant0._ZN2at6native46_GLOBAL__N__fbf0e309_13_WeightNorm_cu_b3893b6b31weight_norm_bwd_last_dim_kernelIffEEvPT_S4_PKS3_S6_S6_PKT0_ii:
	.zero		408


//--------------------- .nv.constant0._ZN2at6native46_GLOBAL__N__fbf0e309_13_WeightNorm_cu_b3893b6b31weight_norm_bwd_last_dim_kernelIddEEvPT_S4_PKS3_S6_S6_PKT0_ii --------------------------
	.section	.nv.constant0._ZN2at6native46_GLOBAL__N__fbf0e309_13_WeightNorm_cu_b3893b6b31weight_norm_bwd_last_dim_kernelIddEEvPT_S4_PKS3_S6_S6_PKT0_ii,"a",@progbits
	.sectionflags	@""
	.align	4
.nv.constant0._ZN2at6native46_GLOBAL__N__fbf0e309_13_WeightNorm_cu_b3893b6b31weight_norm_bwd_last_dim_kernelIddEEvPT_S4_PKS3_S6_S6_PKT0_ii:
	.zero		408


//--------------------- .nv.constant0._ZN2at6native46_GLOBAL__N__fbf0e309_13_WeightNorm_cu_b3893b6b32weight_norm_bwd_first_dim_kernelIN3c104HalfEfEEvPT_S6_PKS5_S8_S8_PKT0_i --------------------------
	.section	.nv.constant0._ZN2at6native46_GLOBAL__N__fbf0e309_13_WeightNorm_cu_b3893b6b32weight_norm_bwd_first_dim_kernelIN3c104HalfEfEEvPT_S6_PKS5_S8_S8_PKT0_i,"a",@progbits
	.sectionflags	@""
	.align	4
.nv.constant0._ZN2at6native46_GLOBAL__N__fbf0e309_13_WeightNorm_cu_b3893b6b32weight_norm_bwd_first_dim_kernelIN3c104HalfEfEEvPT_S6_PKS5_S8_S8_PKT0_i:
	.zero		404


//--------------------- .nv.constant0._ZN2at6native46_GLOBAL__N__fbf0e309_13_WeightNorm_cu_b3893b6b32weight_norm_bwd_first_dim_kernelIN3c108BFloat16EfEEvPT_S6_PKS5_S8_S8_PKT0_i --------------------------
	.section	.nv.constant0._ZN2at6native46_GLOBAL__N__fbf0e309_13_WeightNorm_cu_b3893b6b32weight_norm_bwd_first_dim_kernelIN3c108BFloat16EfEEvPT_S6_PKS5_S8_S8_PKT0_i,"a",@progbits
	.sectionflags	@""
	.align	4
.nv.constant0._ZN2at6native46_GLOBAL__N__fbf0e309_13_WeightNorm_cu_b3893b6b32weight_norm_bwd_first_dim_kernelIN3c108BFloat16EfEEvPT_S6_PKS5_S8_S8_PKT0_i:
	.zero		404


//--------------------- .nv.constant0._ZN2at6native46_GLOBAL__N__fbf0e309_13_WeightNorm_cu_b3893b6b32weight_norm_bwd_first_dim_kernelIffEEvPT_S4_PKS3_S6_S6_PKT0_i --------------------------
	.section	.nv.constant0._ZN2at6native46_GLOBAL__N__fbf0e309_13_WeightNorm_cu_b3893b6b32weight_norm_bwd_first_dim_kernelIffEEvPT_S4_PKS3_S6_S6_PKT0_i,"a",@progbits
	.sectionflags	@""
	.align	4
.nv.constant0._ZN2at6native46_GLOBAL__N__fbf0e309_13_WeightNorm_cu_b3893b6b32weight_norm_bwd_first_dim_kernelIffEEvPT_S4_PKS3_S6_S6_PKT0_i:
	.zero		404


//--------------------- .nv.constant0._ZN2at6native46_GLOBAL__N__fbf0e309_13_WeightNorm_cu_b3893b6b32weight_norm_bwd_first_dim_kernelIddEEvPT_S4_PKS3_S6_S6_PKT0_i --------------------------
	.section	.nv.constant0._ZN2at6native46_GLOBAL__N__fbf0e309_13_WeightNorm_cu_b3893b6b32weight_norm_bwd_first_dim_kernelIddEEvPT_S4_PKS3_S6_S6_PKT0_i,"a",@progbits
	.sectionflags	@""
	.align	4
.nv.constant0._ZN2at6native46_GLOBAL__N__fbf0e309_13_WeightNorm_cu_b3893b6b32weight_norm_bwd_first_dim_kernelIddEEvPT_S4_PKS3_S6_S6_PKT0_i:
	.zero		404


//--------------------- .nv.constant0._ZN2at6native46_GLOBAL__N__fbf0e309_13_WeightNorm_cu_b3893b6b31weight_norm_fwd_last_dim_kernelIN3c104HalfEfEEvPT_PT0_PKS5_SA_ii --------------------------
	.section	.nv.constant0._ZN2at6native46_GLOBAL__N__fbf0e309_13_WeightNorm_cu_b3893b6b31weight_norm_fwd_last_dim_kernelIN3c104HalfEfEEvPT_PT0_PKS5_SA_ii,"a",@progbits
	.sectionflags	@""
	.align	4
.nv.constant0._ZN2at6native46_GLOBAL__N__fbf0e309_13_WeightNorm_cu_b3893b6b31weight_norm_fwd_last_dim_kernelIN3c104HalfEfEEvPT_PT0_PKS5_SA_ii:
	.zero		392


//--------------------- .nv.constant0._ZN2at6native46_GLOBAL__N__fbf0e309_13_WeightNorm_cu_b3893b6b31weight_norm_fwd_last_dim_kernelIN3c108BFloat16EfEEvPT_PT0_PKS5_SA_ii --------------------------
	.section	.nv.constant0._ZN2at6native46_GLOBAL__N__fbf0e309_13_WeightNorm_cu_b3893b6b31weight_norm_fwd_last_dim_kernelIN3c108BFloat16EfEEvPT_PT0_PKS5_SA_ii,"a",@progbits
	.sectionflags	@""
	.align	4
.nv.constant0._ZN2at6native46_GLOBAL__N__fbf0e309_13_WeightNorm_cu_b3893b6b31weight_norm_fwd_last_dim_kernelIN3c108BFloat16EfEEvPT_PT0_PKS5_SA_ii:
	.zero		392


//--------------------- .nv.constant0._ZN2at6native46_GLOBAL__N__fbf0e309_13_WeightNorm_cu_b3893b6b31weight_norm_fwd_last_dim_kernelIffEEvPT_PT0_PKS3_S8_ii --------------------------
	.section	.nv.constant0._ZN2at6native46_GLOBAL__N__fbf0e309_13_WeightNorm_cu_b3893b6b31weight_norm_fwd_last_dim_kernelIffEEvPT_PT0_PKS3_S8_ii,"a",@progbits
	.sectionflags	@""
	.align	4
.nv.constant0._ZN2at6native46_GLOBAL__N__fbf0e309_13_WeightNorm_cu_b3893b6b31weight_norm_fwd_last_dim_kernelIffEEvPT_PT0_PKS3_S8_ii:
	.zero		392


//--------------------- .nv.constant2._ZN2at6native46_GLOBAL__N__fbf0e309_13_WeightNorm_cu_b3893b6b31weight_norm_fwd_last_dim_kernelIddEEvPT_PT0_PKS3_S8_ii --------------------------
	.section	.nv.constant2._ZN2at6native46_GLOBAL__N__fbf0e309_13_WeightNorm_cu_b3893b6b31weight_norm_fwd_last_dim_kernelIddEEvPT_PT0_PKS3_S8_ii,"a",@progbits
	.sectionflags	@""
	.align	4
.nv.constant2._ZN2at6native46_GLOBAL__N__fbf0e309_13_WeightNorm_cu_b3893b6b31weight_norm_fwd_last_dim_kernelIddEEvPT_PT0_PKS3_S8_ii:
        /*0000*/ 	.byte	0x00, 0x00, 0x00, 0xf0, 0xff, 0xff, 0x0f, 0x38


//--------------------- .nv.constant0._ZN2at6native46_GLOBAL__N__fbf0e309_13_WeightNorm_cu_b3893b6b31weight_norm_fwd_last_dim_kernelIddEEvPT_PT0_PKS3_S8_ii --------------------------
	.section	.nv.constant0._ZN2at6native46_GLOBAL__N__fbf0e309_13_WeightNorm_cu_b3893b6b31weight_norm_fwd_last_dim_kernelIddEEvPT_PT0_PKS3_S8_ii,"a",@progbits
	.sectionflags	@""
	.align	4
.nv.constant0._ZN2at6native46_GLOBAL__N__fbf0e309_13_WeightNorm_cu_b3893b6b31weight_norm_fwd_last_dim_kernelIddEEvPT_PT0_PKS3_S8_ii:
	.zero		392


//--------------------- .nv.constant0._ZN2at6native46_GLOBAL__N__fbf0e309_13_WeightNorm_cu_b3893b6b32weight_norm_fwd_first_dim_kernelIN3c104HalfEfEEvPT_PT0_PKS5_SA_i --------------------------
	.section	.nv.constant0._ZN2at6native46_GLOBAL__N__fbf0e309_13_WeightNorm_cu_b3893b6b32weight_norm_fwd_first_dim_kernelIN3c104HalfEfEEvPT_PT0_PKS5_SA_i,"a",@progbits
	.sectionflags	@""
	.align	4
.nv.constant0._ZN2at6native46_GLOBAL__N__fbf0e309_13_WeightNorm_cu_b3893b6b32weight_norm_fwd_first_dim_kernelIN3c104HalfEfEEvPT_PT0_PKS5_SA_i:
	.zero		388


//--------------------- .nv.constant0._ZN2at6native46_GLOBAL__N__fbf0e309_13_WeightNorm_cu_b3893b6b32weight_norm_fwd_first_dim_kernelIN3c108BFloat16EfEEvPT_PT0_PKS5_SA_i --------------------------
	.section	.nv.constant0._ZN2at6native46_GLOBAL__N__fbf0e309_13_WeightNorm_cu_b3893b6b32weight_norm_fwd_first_dim_kernelIN3c108BFloat16EfEEvPT_PT0_PKS5_SA_i,"a",@progbits
	.sectionflags	@""
	.align	4
.nv.constant0._ZN2at6native46_GLOBAL__N__fbf0e309_13_WeightNorm_cu_b3893b6b32weight_norm_fwd_first_dim_kernelIN3c108BFloat16EfEEvPT_PT0_PKS5_SA_i:
	.zero		388


//--------------------- .nv.constant0._ZN2at6native46_GLOBAL__N__fbf0e309_13_WeightNorm_cu_b3893b6b32weight_norm_fwd_first_dim_kernelIffEEvPT_PT0_PKS3_S8_i --------------------------
	.section	.nv.constant0._ZN2at6native46_GLOBAL__N__fbf0e309_13_WeightNorm_cu_b3893b6b32weight_norm_fwd_first_dim_kernelIffEEvPT_PT0_PKS3_S8_i,"a",@progbits
	.sectionflags	@""
	.align	4
.nv.constant0._ZN2at6native46_GLOBAL__N__fbf0e309_13_WeightNorm_cu_b3893b6b32weight_norm_fwd_first_dim_kernelIffEEvPT_PT0_PKS3_S8_i:
	.zero		388


//--------------------- .nv.constant2._ZN2at6native46_GLOBAL__N__fbf0e309_13_WeightNorm_cu_b3893b6b32weight_norm_fwd_first_dim_kernelIddEEvPT_PT0_PKS3_S8_i --------------------------
	.section	.nv.constant2._ZN2at6native46_GLOBAL__N__fbf0e309_13_WeightNorm_cu_b3893b6b32weight_norm_fwd_first_dim_kernelIddEEvPT_PT0_PKS3_S8_i,"a",@progbits
	.sectionflags	@""
	.align	4
.nv.constant2._ZN2at6native46_GLOBAL__N__fbf0e309_13_WeightNorm_cu_b3893b6b32weight_norm_fwd_first_dim_kernelIddEEvPT_PT0_PKS3_S8_i:
        /*0000*/ 	.byte	0x00, 0x00, 0x00, 0xf0, 0xff, 0xff, 0x0f, 0x38


//--------------------- .nv.constant0._ZN2at6native46_GLOBAL__N__fbf0e309_13_WeightNorm_cu_b3893b6b32weight_norm_fwd_first_dim_kernelIddEEvPT_PT0_PKS3_S8_i --------------------------
	.section	.nv.constant0._ZN2at6native46_GLOBAL__N__fbf0e309_13_WeightNorm_cu_b3893b6b32weight_norm_fwd_first_dim_kernelIddEEvPT_PT0_PKS3_S8_i,"a",@progbits
	.sectionflags	@""
	.align	4
.nv.constant0._ZN2at6native46_GLOBAL__N__fbf0e309_13_WeightNorm_cu_b3893b6b32weight_norm_fwd_first_dim_kernelIddEEvPT_PT0_PKS3_S8_i:
	.zero		388


//--------------------- .text._ZN2at6native46_GLOBAL__N__fbf0e309_13_WeightNorm_cu_b3893b6b31weight_norm_bwd_last_dim_kernelIN3c104HalfEfEEvPT_S6_PKS5_S8_S8_PKT0_ii --------------------------
	.section	.text._ZN2at6native46_GLOBAL__N__fbf0e309_13_WeightNorm_cu_b3893b6b31weight_norm_bwd_last_dim_kernelIN3c104HalfEfEEvPT_S6_PKS5_S8_S8_PKT0_ii,"ax",@progbits
	.sectioninfo	@"SHI_REGISTERS=20"
	.align	128
.text._ZN2at6native46_GLOBAL__N__fbf0e309_13_WeightNorm_cu_b3893b6b31weight_norm_bwd_last_dim_kernelIN3c104HalfEfEEvPT_S6_PKS5_S8_S8_PKT0_ii:
        .type           _ZN2at6native46_GLOBAL__N__fbf0e309_13_WeightNorm_cu_b3893b6b31weight_norm_bwd_last_dim_kernelIN3c104HalfEfEEvPT_S6_PKS5_S8_S8_PKT0_ii,@function
        .size           _ZN2at6native46_GLOBAL__N__fbf0e309_13_WeightNorm_cu_b3893b6b31weight_norm_bwd_last_dim_kernelIN3c104HalfEfEEvPT_S6_PKS5_S8_S8_PKT0_ii,(.L_x_248 - _ZN2at6native46_GLOBAL__N__fbf0e309_13_WeightNorm_cu_b3893b6b31weight_norm_bwd_last_dim_kernelIN3c104HalfEfEEvPT_S6_PKS5_S8_S8_PKT0_ii)
        .other          _ZN2at6native46_GLOBAL__N__fbf0e309_13_WeightNorm_cu_b3893b6b31weight_norm_bwd_last_dim_kernelIN3c104HalfEfEEvPT_S6_PKS5_S8_S8_PKT0_ii,@"STO_CUDA_ENTRY STV_DEFAULT"
_ZN2at6native46_GLOBAL__N__fbf0e309_13_WeightNorm_cu_b3893b6b31weight_norm_bwd_last_dim_kernelIN3c104HalfEfEEvPT_S6_PKS5_S8_S8_PKT0_ii:
[----:B------:R-:W-:Y:S02]  /*0000*/  IMAD.MOV.U32 R1, RZ, RZ, c[0x0][0x28] ;  /* 0x00000a00ff017624 */ /* 0x000fe400078e00ff */
[----:B------:R-:W0:Y:S01]  /*0010*/  S2R R2, SR_CTAID.X ;  /* 0x0000000000027919 */ /* 0x000e220000002500 */
[----:B------:R-:W-:Y:S01]  /*0020*/  IMAD.MOV.U32 R16, RZ, RZ, c[0x0][0x4] ;  /* 0x00000100ff107624 */ /* 0x000fe200078e00ff */
[----:B------:R-:W-:Y:S01]  /*0030*/  ULDC.64 UR4, c[0x0][0x118] ;  /* 0x0000460000047ab9 */ /* 0x000fe20000000a00 */
[----:B------:R-:W-:Y:S01]  /*0040*/  BSSY B0, `(.L_x_0) ;  /* 0x000001d000007945 */ /* 0x000fe20003800000 */
[----:B------:R-:W0:Y:S01]  /*0050*/  S2R R5, SR_TID.X ;  /* 0x0000000000057919 */ /* 0x000e220000002100 */
[----:B------:R-:W-:-:S03]  /*0060*/  IMAD R16, R16, c[0x0][0x0], RZ ;  /* 0x0000000010107a24 */ /* 0x000fc600078e02ff */
[----:B------:R-:W1:Y:S02]  /*0070*/  S2R R0, SR_TID.Y ;  /* 0x0000000000007919 */ /* 0x000e640000002200 */
[----:B------:R-:W-:Y:S01]  /*0080*/  ISETP.GE.AND P1, PT, R16, 0x40, PT ;  /* 0x000000401000780c */ /* 0x000fe20003f26270 */
[--C-:B0-----:R-:W-:Y:S01]  /*0090*/  IMAD R3, R2, c[0x0][0x0], R5.reuse ;  /* 0x0000000002037a24 */ /* 0x101fe200078e0205 */
[C---:B-1----:R-:W-:Y:S01]  /*00a0*/  ISETP.GE.AND P0, PT, R0.reuse, c[0x0][0x194], PT ;  /* 0x0000650000007a0c */ /* 0x042fe20003f06270 */
[C---:B------:R-:W-:Y:S02]  /*00b0*/  IMAD R6, R0.reuse, c[0x0][0x0], R5 ;  /* 0x0000000000067a24 */ /* 0x040fe400078e0205 */
[----:B------:R-:W-:Y:S01]  /*00c0*/  IMAD R2, R0, c[0x0][0x190], R3 ;  /* 0x0000640000027a24 */ /* 0x000fe200078e0203 */
[----:B------:R-:W-:Y:S02]  /*00d0*/  ISETP.LT.AND P0, PT, R3, c[0x0][0x190], !P0 ;  /* 0x0000640003007a0c */ /* 0x000fe40004701270 */
[----:B------:R-:W-:-:S11]  /*00e0*/  SHF.L.U32 R4, R6, 0x2, RZ ;  /* 0x0000000206047819 */ /* 0x000fd600000006ff */
[----:B------:R-:W-:Y:S01]  /*00f0*/  @!P0 IMAD.MOV.U32 R7, RZ, RZ, RZ ;  /* 0x000000ffff078224 */ /* 0x000fe200078e00ff */
[----:B------:R-:W-:Y:S05]  /*0100*/  @!P0 BRA `(.L_x_1) ;  /* 0x0000010000008947 */ /* 0x000fea0003800000 */
[----:B------:R-:W-:Y:S01]  /*0110*/  HFMA2.MMA R7, -RZ, RZ, 0, 0 ;  /* 0x00000000ff077435 */ /* 0x000fe200000001ff */
[----:B------:R-:W-:Y:S01]  /*0120*/  IMAD.MOV.U32 R12, RZ, RZ, R2 ;  /* 0x000000ffff0c7224 */ /* 0x000fe200078e0002 */
[----:B------:R-:W-:Y:S02]  /*0130*/  MOV R13, R0 ;  /* 0x00000000000d7202 */ /* 0x000fe40000000f00 */
.L_x_2:
[----:B------:R-:W-:-:S04]  /*0140*/  IMAD.MOV.U32 R11, RZ, RZ, 0x2 ;  /* 0x00000002ff0b7424 */ /* 0x000fc800078e00ff */
[----:B------:R-:W-:-:S04]  /*0150*/  IMAD.WIDE R8, R12, R11, c[0x0][0x170] ;  /* 0x00005c000c087625 */ /* 0x000fc800078e020b */
[----:B------:R-:W-:Y:S02]  /*0160*/  IMAD.WIDE R10, R12, R11, c[0x0][0x178] ;  /* 0x00005e000c0a7625 */ /* 0x000fe400078e020b */
[----:B------:R-:W2:Y:S04]  /*0170*/  LDG.E.U16.CONSTANT R8, [R8.64] ;  /* 0x0000000408087981 */ /* 0x000ea8000c1e9500 */
[----:B------:R-:W3:Y:S01]  /*0180*/  LDG.E.U16.CONSTANT R10, [R10.64] ;  /* 0x000000040a0a7981 */ /* 0x000ee2000c1e9500 */
[----:B------:R-:W-:Y:S02]  /*0190*/  IADD3 R13, R13, c[0x0][0x4], RZ ;  /* 0x000001000d0d7a10 */ /* 0x000fe40007ffe0ff */
[----:B------:R-:W-:Y:S02]  /*01a0*/  MOV R17, c[0x0][0x4] ;  /* 0x0000010000117a02 */ /* 0x000fe40000000f00 */
[----:B------:R-:W-:-:S03]  /*01b0*/  ISETP.GE.AND P2, PT, R13, c[0x0][0x194], PT ;  /* 0x000065000d007a0c */ /* 0x000fc60003f46270 */
[----:B------:R-:W-:Y:S01]  /*01c0*/  IMAD R12, R17, c[0x0][0x190], R12 ;  /* 0x00006400110c7a24 */ /* 0x000fe200078e020c */
[----:B--2---:R-:W-:Y:S02]  /*01d0*/  HADD2.F32 R14, -RZ, R8.H0_H0 ;  /* 0x20000008ff0e7230 */ /* 0x004fe40000004100 */
[----:B---3--:R-:W-:-:S05]  /*01e0*/  HADD2.F32 R15, -RZ, R10.H0_H0 ;  /* 0x2000000aff0f7230 */ /* 0x008fca0000004100 */
[----:B------:R-:W-:Y:S02]  /*01f0*/  FFMA.FTZ R7, R14, R15, R7 ;  /* 0x0000000f0e077223 */ /* 0x000fe40000010007 */
[----:B------:R-:W-:Y:S05]  /*0200*/  @!P2 BRA `(.L_x_2) ;  /* 0xffffff300000a947 */ /* 0x000fea000383ffff */
.L_x_1:
[----:B------:R-:W-:Y:S05]  /*0210*/  BSYNC B0 ;  /* 0x0000000000007941 */ /* 0x000fea0003800000 */
.L_x_0:
[----:B------:R-:W-:Y:S01]  /*0220*/  ISETP.GE.AND P3, PT, R16, 0x80, PT ;  /* 0x000000801000780c */ /* 0x000fe20003f66270 */
[----:B------:R0:W-:Y:S04]  /*0230*/  @P1 STS [R4], R7 ;  /* 0x0000000704001388 */ /* 0x0001e80000000800 */
[----:B------:R-:W-:Y:S01]  /*0240*/  @P1 BAR.SYNC.DEFER_BLOCKING 0x0 ;  /* 0x0000000000001b1d */ /* 0x000fe20000010000 */
[----:B------:R-:W-:-:S07]  /*0250*/  ISETP.GT.AND P2, PT, R6, 0x1f, PT ;  /* 0x0000001f0600780c */ /* 0x000fce0003f44270 */
[----:B0-----:R-:W-:Y:S05]  /*0260*/  @!P3 BRA `(.L_x_3) ;  /* 0x000000b00000b947 */ /* 0x001fea0003800000 */
.L_x_4:
[----:B------:R-:W-:-:S04]  /*0270*/  SHF.R.S32.HI R13, RZ, 0x1, R16 ;  /* 0x00000001ff0d7819 */ /* 0x000fc80000011410 */
[----:B------:R-:W-:-:S13]  /*0280*/  ISETP.GE.AND P3, PT, R6, R13, PT ;  /* 0x0000000d0600720c */ /* 0x000fda0003f66270 */
[----:B------:R-:W-:Y:S01]  /*0290*/  @!P3 IMAD R9, R13, 0x4, R4 ;  /* 0x000000040d09b824 */ /* 0x000fe200078e0204 */
[----:B------:R-:W-:Y:S05]  /*02a0*/  @!P3 LDS R8, [R4] ;  /* 0x000000000408b984 */ /* 0x000fea0000000800 */
[----:B------:R-:W0:Y:S02]  /*02b0*/  @!P3 LDS R9, [R9] ;  /* 0x000000000909b984 */ /* 0x000e240000000800 */
[----:B0-----:R-:W-:-:S05]  /*02c0*/  @!P3 FADD.FTZ R11, R8, R9 ;  /* 0x00000009080bb221 */ /* 0x001fca0000010000 */
[----:B------:R0:W-:Y:S04]  /*02d0*/  @!P3 STS [R4], R11 ;  /* 0x0000000b0400b388 */ /* 0x0001e80000000800 */
[----:B------:R-:W-:Y:S01]  /*02e0*/  BAR.SYNC.DEFER_BLOCKING 0x0 ;  /* 0x0000000000007b1d */ /* 0x000fe20000010000 */
[----:B------:R-:W-:Y:S02]  /*02f0*/  ISETP.GT.AND P3, PT, R16, 0xff, PT ;  /* 0x000000ff1000780c */ /* 0x000fe40003f64270 */
[----:B------:R-:W-:-:S11]  /*0300*/  MOV R16, R13 ;  /* 0x0000000d00107202 */ /* 0x000fd60000000f00 */
[----:B0-----:R-:W-:Y:S05]  /*0310*/  @P3 BRA `(.L_x_4) ;  /* 0xffffff5000003947 */ /* 0x001fea000383ffff */
.L_x_3:
[----:B------:R-:W-:Y:S01]  /*0320*/  BSSY B0, `(.L_x_5) ;  /* 0x0000013000007945 */ /* 0x000fe20003800000 */
[----:B------:R-:W-:Y:S05]  /*0330*/  @P2 BRA `(.L_x_6) ;  /* 0x0000011000002947 */ /* 0x000fea0003800000 */
[----:B------:R-:W-:Y:S01]  /*0340*/  @P1 LDS R8, [R4] ;  /* 0x0000000004081984 */ /* 0x000fe20000000800 */
[----:B------:R-:W-:-:S03]  /*0350*/  IMAD.MOV.U32 R10, RZ, RZ, 0x10 ;  /* 0x00000010ff0a7424 */ /* 0x000fc600078e00ff */
[----:B------:R-:W0:Y:S02]  /*0360*/  @P1 LDS R9, [R4+0x80] ;  /* 0x0000800004091984 */ /* 0x000e240000000800 */
[----:B------:R-:W-:Y:S01]  /*0370*/  ISETP.LT.AND P2, PT, R10, c[0x0][0x0], PT ;  /* 0x000000000a007a0c */ /* 0x000fe20003f41270 */
[----:B0-----:R-:W-:-:S12]  /*0380*/  @P1 FADD.FTZ R7, R8, R9 ;  /* 0x0000000908071221 */ /* 0x001fd80000010000 */
[----:B------:R-:W-:Y:S05]  /*0390*/  @P2 BRA `(.L_x_7) ;  /* 0x0000009000002947 */ /* 0x000fea0003800000 */
[----:B------:R-:W-:Y:S01]  /*03a0*/  HFMA2.MMA R10, -RZ, RZ, 0, 9.5367431640625e-07 ;  /* 0x00000010ff0a7435 */ /* 0x000fe200000001ff */
[----:B------:R-:W-:Y:S05]  /*03b0*/  BSSY B1, `(.L_x_7) ;  /* 0x0000007000017945 */ /* 0x000fea0003800000 */
.L_x_9:
[----:B------:R-:W-:Y:S05]  /*03c0*/  BRA.DIV ~URZ, `(.L_x_8) ;  /* 0x000003327f007947 */ /* 0x000fea000b800000 */
[----:B------:R0:W1:Y:S02]  /*03d0*/  SHFL.DOWN PT, R8, R7, R10, 0x1f ;  /* 0x08001f0a07087589 */ /* 0x00006400000e0000 */
.L_x_11:
[----:B0-----:R-:W-:Y:S01]  /*03e0*/  SHF.R.S32.HI R10, RZ, 0x1, R10 ;  /* 0x00000001ff0a7819 */ /* 0x001fe2000001140a */
[----:B-1----:R-:W-:-:S03]  /*03f0*/  FADD.FTZ R7, R8, R7 ;  /* 0x0000000708077221 */ /* 0x002fc60000010000 */
[----:B------:R-:W-:-:S13]  /*0400*/  ISETP.GE.AND P1, PT, R10, c[0x0][0x0], PT ;  /* 0x000000000a007a0c */ /* 0x000fda0003f26270 */
[----:B------:R-:W-:Y:S05]  /*0410*/  @P1 BRA `(.L_x_9) ;  /* 0xffffffa000001947 */ /* 0x000fea000383ffff */
[----:B------:R-:W-:Y:S05]  /*0420*/  BSYNC B1 ;  /* 0x0000000000017941 */ /* 0x000fea0003800000 */
.L_x_7:
[----:B------:R-:W-:-:S13]  /*0430*/  ISETP.GE.AND P1, PT, R6, c[0x0][0x0], PT ;  /* 0x0000000006007a0c */ /* 0x000fda0003f26270 */
[----:B------:R0:W-:Y:S02]  /*0440*/  @!P1 STS [R4], R7 ;  /* 0x0000000704009388 */ /* 0x0001e40000000800 */
.L_x_6:
[----:B------:R-:W-:Y:S05]  /*0450*/  BSYNC B0 ;  /* 0x0000000000007941 */ /* 0x000fea0003800000 */
.L_x_5:
[----:B------:R-:W-:-:S04]  /*0460*/  IMAD.MOV.U32 R6, RZ, RZ, 0x4 ;  /* 0x00000004ff067424 */ /* 0x000fc800078e00ff */
[----:B0-----:R-:W-:-:S05]  /*0470*/  IMAD.WIDE R6, R3, R6, c[0x0][0x188] ;  /* 0x0000620003067625 */ /* 0x001fca00078e0206 */
[----:B------:R-:W2:Y:S01]  /*0480*/  LDG.E.CONSTANT R4, [R6.64] ;  /* 0x0000000406047981 */ /* 0x000ea2000c1e9900 */
[----:B------:R-:W-:Y:S03]  /*0490*/  WARPSYNC 0xffffffff ;  /* 0xffffffff00007948 */ /* 0x000fe60003800000 */
[----:B------:R-:W-:Y:S01]  /*04a0*/  BAR.SYNC.DEFER_BLOCKING 0x0 ;  /* 0x0000000000007b1d */ /* 0x000fe20000010000 */
[----:B------:R-:W-:Y:S02]  /*04b0*/  ISETP.NE.AND P1, PT, R0, RZ, PT ;  /* 0x000000ff0000720c */ /* 0x000fe40003f25270 */
[----:B------:R-:W-:Y:S02]  /*04c0*/  SHF.R.S32.HI R12, RZ, 0x1f, R3 ;  /* 0x0000001fff0c7819 */ /* 0x000fe40000011403 */
[----:B------:R-:W-:-:S04]  /*04d0*/  LEA R10, P3, R3, c[0x0][0x180], 0x1 ;  /* 0x00006000030a7a11 */ /* 0x000fc800078608ff */
[----:B------:R-:W-:-:S05]  /*04e0*/  LEA.HI.X R11, R3, c[0x0][0x184], R12, 0x1, P3 ;  /* 0x00006100030b7a11 */ /* 0x000fca00018f0c0c */
[----:B------:R-:W-:Y:S01]  /*04f0*/  @!P1 LEA R8, P2, R3, c[0x0][0x168], 0x1 ;  /* 0x00005a0003089a11 */ /* 0x000fe200078408ff */
[----:B------:R-:W0:Y:S01]  /*0500*/  LDS R5, [R5.X4] ;  /* 0x0000000005057984 */ /* 0x000e220000004800 */
[----:B--2---:R-:W0:Y:S02]  /*0510*/  MUFU.RCP R4, R4 ;  /* 0x0000000400047308 */ /* 0x004e240000001000 */
[----:B0-----:R-:W-:-:S05]  /*0520*/  @!P1 FMUL.FTZ R9, R5, R4 ;  /* 0x0000000405099220 */ /* 0x001fca0000410000 */
[----:B------:R-:W-:Y:S02]  /*0530*/  @!P1 F2FP.PACK_AB R7, RZ, R9 ;  /* 0x00000009ff07923e */ /* 0x000fe400000000ff */
[----:B------:R-:W-:-:S05]  /*0540*/  @!P1 LEA.HI.X R9, R3, c[0x0][0x16c], R12, 0x1, P2 ;  /* 0x00005b0003099a11 */ /* 0x000fca00010f0c0c */
[----:B------:R0:W-:Y:S01]  /*0550*/  @!P1 STG.E.U16 [R8.64], R7 ;  /* 0x0000000708009986 */ /* 0x0001e2000c101504 */
[----:B------:R-:W-:Y:S05]  /*0560*/  @!P0 EXIT ;  /* 0x000000000000894d */ /* 0x000fea0003800000 */
[----:B------:R-:W2:Y:S01]  /*0570*/  LDG.E.U16.CONSTANT R10, [R10.64] ;  /* 0x000000040a0a7981 */ /* 0x000ea2000c1e9500 */
[----:B------:R-:W-:-:S04]  /*0580*/  FMUL.FTZ R3, R4, R4 ;  /* 0x0000000404037220 */ /* 0x000fc80000410000 */
[----:B------:R-:W-:Y:S01]  /*0590*/  FMUL.FTZ R12, R4, R3 ;  /* 0x00000003040c7220 */ /* 0x000fe20000410000 */
[----:B--2---:R-:W-:Y:S02]  /*05a0*/  HADD2.F32 R3, -RZ, R10.H0_H0 ;  /* 0x2000000aff037230 */ /* 0x004fe40000004100 */
.L_x_10:
[----:B------:R-:W-:-:S05]  /*05b0*/  MOV R13, 0x2 ;  /* 0x00000002000d7802 */ /* 0x000fca0000000f00 */
[----:B0-----:R-:W-:-:S04]  /*05c0*/  IMAD.WIDE R8, R2, R13, c[0x0][0x178] ;  /* 0x00005e0002087625 */ /* 0x001fc800078e020d */
[----:B------:R-:W-:Y:S02]  /*05d0*/  IMAD.WIDE R6, R2, R13, c[0x0][0x170] ;  /* 0x00005c0002067625 */ /* 0x000fe400078e020d */
[----:B------:R-:W2:Y:S04]  /*05e0*/  LDG.E.U16.CONSTANT R8, [R8.64] ;  /* 0x0000000408087981 */ /* 0x000ea8000c1e9500 */
[----:B------:R-:W3:Y:S01]  /*05f0*/  LDG.E.U16.CONSTANT R6, [R6.64] ;  /* 0x0000000406067981 */ /* 0x000ee2000c1e9500 */
[----:B------:R-:W-:-:S04]  /*0600*/  IADD3 R0, R0, c[0x0][0x4], RZ ;  /* 0x0000010000007a10 */ /* 0x000fc80007ffe0ff */
[----:B------:R-:W-:Y:S01]  /*0610*/  ISETP.GE.AND P0, PT, R0, c[0x0][0x194], PT ;  /* 0x0000650000007a0c */ /* 0x000fe20003f06270 */
[----:B--2---:R-:W-:-:S05]  /*0620*/  HADD2.F32 R11, -RZ, R8.H0_H0 ;  /* 0x20000008ff0b7230 */ /* 0x004fca0000004100 */
[----:B------:R-:W-:Y:S01]  /*0630*/  FMUL.FTZ R10, R12, R11 ;  /* 0x0000000b0c0a7220 */ /* 0x000fe20000410000 */
[----:B---3--:R-:W-:-:S03]  /*0640*/  HADD2.F32 R11, -RZ, R6.H0_H0 ;  /* 0x20000006ff0b7230 */ /* 0x008fc60000004100 */
[----:B------:R-:W-:-:S04]  /*0650*/  FMUL.FTZ R10, R5, R10 ;  /* 0x0000000a050a7220 */ /* 0x000fc80000410000 */
[----:B------:R-:W-:-:S04]  /*0660*/  FFMA.FTZ R10, R4, R11, -R10 ;  /* 0x0000000b040a7223 */ /* 0x000fc8000001080a */
[----:B------:R-:W-:-:S05]  /*0670*/  FMUL.FTZ R10, R3, R10 ;  /* 0x0000000a030a7220 */ /* 0x000fca0000410000 */
[----:B------:R-:W-:Y:S01]  /*0680*/  F2FP.PACK_AB R7, RZ, R10 ;  /* 0x0000000aff07723e */ /* 0x000fe200000000ff */
[----:B------:R-:W-:-:S03]  /*0690*/  IMAD.WIDE R10, R2, R13, c[0x0][0x160] ;  /* 0x00005800020a7625 */ /* 0x000fc600078e020d */
[----:B------:R-:W-:Y:S01]  /*06a0*/  PRMT R8, R7, 0x7610, R8 ;  /* 0x0000761007087816 */ /* 0x000fe20000000008 */
[----:B------:R-:W-:-:S04]  /*06b0*/  IMAD.MOV.U32 R7, RZ, RZ, c[0x0][0x4] ;  /* 0x00000100ff077624 */ /* 0x000fc800078e00ff */
[----:B------:R0:W-:Y:S01]  /*06c0*/  STG.E.U16 [R10.64], R8 ;  /* 0x000000080a007986 */ /* 0x0001e2000c101504 */
[----:B------:R-:W-:Y:S01]  /*06d0*/  IMAD R2, R7, c[0x0][0x190], R2 ;  /* 0x0000640007027a24 */ /* 0x000fe200078e0202 */
[----:B------:R-:W-:Y:S05]  /*06e0*/  @!P0 BRA `(.L_x_10) ;  /* 0xfffffec000008947 */ /* 0x000fea000383ffff */
[----:B------:R-:W-:Y:S05]  /*06f0*/  EXIT ;  /* 0x000000000000794d */ /* 0x000fea0003800000 */
.L_x_8:
[----:B------:R-:W-:Y:S02]  /*0700*/  MOV R8, 0x720 ;  /* 0x0000072000087802 */ /* 0x000fe40000000f00 */
[----:B------:R-:W-:Y:S05]  /*0710*/  CALL.REL.NOINC `($__internal_0_$__cuda_sm70_shflsync_down_p) ;  /* 0x0000002000007944 */ /* 0x000fea0003c00000 */
[----:B-1----:R-:W-:Y:S01]  /*0720*/  MOV R8, R11 ;  /* 0x0000000b00087202 */ /* 0x002fe20000000f00 */
[----:B0-----:R-:W-:Y:S05]  /*0730*/  BRA `(.L_x_11) ;  /* 0xfffffca000007947 */ /* 0x001fea000383ffff */
        .weak           $__internal_0_$__cuda_sm70_shflsync_down_p
        .type           $__internal_0_$__cuda_sm70_shflsync_down_p,@function
        .size           $__internal_0_$__cuda_sm70_shflsync_down_p,(.L_x_248 - $__internal_0_$__cuda_sm70_shflsync_down_p)
$__internal_0_$__cuda_sm70_shflsync_down_p:
[----:B------:R-:W-:Y:S01]  /*0740*/  IMAD.MOV.U32 R9, RZ, RZ, 0x0 ;  /* 0x00000000ff097424 */ /* 0x000fe200078e00ff */
[----:B------:R-:W-:Y:S01]  /*0750*/  WARPSYNC 0xffffffff ;  /* 0xffffffff00007948 */ /* 0x000fe20003800000 */
[----:B------:R0:W1:Y:S02]  /*0760*/  SHFL.DOWN PT, R11, R7, R10, 0x1f ;  /* 0x08001f0a070b7589 */ /* 0x00006400000e0000 */
[----:B------:R-:W-:Y:S05]  /*0770*/  RET.REL.NODEC R8 `(_ZN2at6native46_GLOBAL__N__fbf0e309_13_WeightNorm_cu_b3893b6b31weight_norm_bwd_last_dim_kernelIN3c104HalfEfEEvPT_S6_PKS5_S8_S8_PKT0_ii) ;  /* 0xfffff88008007950 */ /* 0x000fea0003c3ffff */
.L_x_12:
[----:B------:R-:W-:-:S00]  /*0780*/  BRA `(.L_x_12) ;  /* 0xfffffff000007947 */ /* 0x000fc0000383ffff */
[----:B------:R-:W-:-:S00]  /*0790*/  NOP ;  /* 0x0000000000007918 */ /* 0x000fc00000000000 */
        /* <DEDUP_REMOVED lines=14> */
.L_x_248:


//--------------------- .text._ZN2at6native46_GLOBAL__N__fbf0e309_13_WeightNorm_cu_b3893b6b31weight_norm_bwd_last_dim_kernelIN3c108BFloat16EfEEvPT_S6_PKS5_S8_S8_PKT0_ii --------------------------
	.section	.text._ZN2at6native46_GLOBAL__N__fbf0e309_13_WeightNorm_cu_b3893b6b31weight_norm_bwd_last_dim_kernelIN3c108BFloat16EfEEvPT_S6_PKS5_S8_S8_PKT0_ii,"ax",@progbits
	.sectioninfo	@"SHI_REGISTERS=18"
	.align	128
.text._ZN2at6native46_GLOBAL__N__fbf0e309_13_WeightNorm_cu_b3893b6b31weight_norm_bwd_last_dim_kernelIN3c108BFloat16EfEEvPT_S6_PKS5_S8_S8_PKT0_ii:
        .type           _ZN2at6native46_GLOBAL__N__fbf0e309_13_WeightNorm_cu_b3893b6b31weight_norm_bwd_last_dim_kernelIN3c108BFloat16EfEEvPT_S6_PKS5_S8_S8_PKT0_ii,@function
        .size           _ZN2at6native46_GLOBAL__N__fbf0e309_13_WeightNorm_cu_b3893b6b31weight_norm_bwd_last_dim_kernelIN3c108BFloat16EfEEvPT_S6_PKS5_S8_S8_PKT0_ii,(.L_x_250 - _ZN2at6native46_GLOBAL__N__fbf0e309_13_WeightNorm_cu_b3893b6b31weight_norm_bwd_last_dim_kernelIN3c108BFloat16EfEEvPT_S6_PKS5_S8_S8_PKT0_ii)
        .other          _ZN2at6native46_GLOBAL__N__fbf0e309_13_WeightNorm_cu_b3893b6b31weight_norm_bwd_last_dim_kernelIN3c108BFloat16EfEEvPT_S6_PKS5_S8_S8_PKT0_ii,@"STO_CUDA_ENTRY STV_DEFAULT"
_ZN2at6native46_GLOBAL__N__fbf0e309_13_WeightNorm_cu_b3893b6b31weight_norm_bwd_last_dim_kernelIN3c108BFloat16EfEEvPT_S6_PKS5_S8_S8_PKT0_ii:
        /* <DEDUP_REMOVED lines=13> */
[----:B------:R-:W-:Y:S01]  /*00d0*/  ISETP.LT.AND P0, PT, R3, c[0x0][0x190], !P0 ;  /* 0x0000640003007a0c */ /* 0x000fe20004701270 */
[----:B------:R-:W-:-:S12]  /*00e0*/  IMAD.SHL.U32 R4, R6, 0x4, RZ ;  /* 0x0000000406047824 */ /* 0x000fd800078e00ff */
[----:B------:R-:W-:Y:S01]  /*00f0*/  @!P0 MOV R7, RZ ;  /* 0x000000ff00078202 */ /* 0x000fe20000000f00 */
[----:B------:R-:W-:Y:S05]  /*0100*/  @!P0 BRA `(.L_x_14) ;  /* 0x0000010000008947 */ /* 0x000fea0003800000 */
[----:B------:R-:W-:Y:S01]  /*0110*/  IMAD.MOV.U32 R7, RZ, RZ, RZ ;  /* 0x000000ffff077224 */ /* 0x000fe200078e00ff */
[----:B------:R-:W-:Y:S01]  /*0120*/  MOV R13, R0 ;  /* 0x00000000000d7202 */ /* 0x000fe20000000f00 */
[----:B------:R-:W-:Y:S02]  /*0130*/  IMAD.MOV.U32 R12, RZ, RZ, R2 ;  /* 0x000000ffff0c7224 */ /* 0x000fe400078e0002 */
.L_x_15:
[----:B------:R-:W-:-:S04]  /*0140*/  IMAD.MOV.U32 R11, RZ, RZ, 0x2 ;  /* 0x00000002ff0b7424 */ /* 0x000fc800078e00ff */
[----:B------:R-:W-:-:S04]  /*0150*/  IMAD.WIDE R8, R12, R11, c[0x0][0x170] ;  /* 0x00005c000c087625 */ /* 0x000fc800078e020b */
[----:B------:R-:W-:Y:S02]  /*0160*/  IMAD.WIDE R10, R12, R11, c[0x0][0x178] ;  /* 0x00005e000c0a7625 */ /* 0x000fe400078e020b */
[----:B------:R-:W2:Y:S04]  /*0170*/  LDG.E.U16.CONSTANT R8, [R8.64] ;  /* 0x0000000408087981 */ /* 0x000ea8000c1e9500 */
[----:B------:R-:W3:Y:S01]  /*0180*/  LDG.E.U16.CONSTANT R10, [R10.64] ;  /* 0x000000040a0a7981 */ /* 0x000ee2000c1e9500 */
[----:B------:R-:W-:Y:S01]  /*0190*/  IADD3 R13, R13, c[0x0][0x4], RZ ;  /* 0x000001000d0d7a10 */ /* 0x000fe20007ffe0ff */
[----:B------:R-:W-:-:S03]  /*01a0*/  IMAD.MOV.U32 R15, RZ, RZ, c[0x0][0x4] ;  /* 0x00000100ff0f7624 */ /* 0x000fc600078e00ff */
[----:B------:R-:W-:Y:S01]  /*01b0*/  ISETP.GE.AND P2, PT, R13, c[0x0][0x194], PT ;  /* 0x000065000d007a0c */ /* 0x000fe20003f46270 */
[----:B------:R-:W-:Y:S01]  /*01c0*/  IMAD R12, R15, c[0x0][0x190], R12 ;  /* 0x000064000f0c7a24 */ /* 0x000fe200078e020c */
[----:B--2---:R-:W-:Y:S02]  /*01d0*/  PRMT R8, RZ, 0x5410, R8 ;  /* 0x00005410ff087816 */ /* 0x004fe40000000008 */
[----:B---3--:R-:W-:-:S05]  /*01e0*/  PRMT R10, RZ, 0x5410, R10 ;  /* 0x00005410ff0a7816 */ /* 0x008fca000000000a */
[----:B------:R-:W-:-:S04]  /*01f0*/  FFMA.FTZ R7, R8, R10, R7 ;  /* 0x0000000a08077223 */ /* 0x000fc80000010007 */
[----:B------:R-:W-:Y:S05]  /*0200*/  @!P2 BRA `(.L_x_15) ;  /* 0xffffff300000a947 */ /* 0x000fea000383ffff */
.L_x_14:
[----:B------:R-:W-:Y:S05]  /*0210*/  BSYNC B0 ;  /* 0x0000000000007941 */ /* 0x000fea0003800000 */
.L_x_13:
[----:B------:R-:W-:Y:S01]  /*0220*/  ISETP.GE.AND P3, PT, R14, 0x80, PT ;  /* 0x000000800e00780c */ /* 0x000fe20003f66270 */
[----:B------:R0:W-:Y:S04]  /*0230*/  @P1 STS [R4], R7 ;  /* 0x0000000704001388 */ /* 0x0001e80000000800 */
[----:B------:R-:W-:Y:S01]  /*0240*/  @P1 BAR.SYNC.DEFER_BLOCKING 0x0 ;  /* 0x0000000000001b1d */ /* 0x000fe20000010000 */
[----:B------:R-:W-:-:S07]  /*0250*/  ISETP.GT.AND P2, PT, R6, 0x1f, PT ;  /* 0x0000001f0600780c */ /* 0x000fce0003f44270 */
[----:B0-----:R-:W-:Y:S05]  /*0260*/  @!P3 BRA `(.L_x_16) ;  /* 0x000000b00000b947 */ /* 0x001fea0003800000 */
.L_x_17:
[----:B------:R-:W-:-:S04]  /*0270*/  SHF.R.S32.HI R13, RZ, 0x1, R14 ;  /* 0x00000001ff0d7819 */ /* 0x000fc8000001140e */
[----:B------:R-:W-:-:S13]  /*0280*/  ISETP.GE.AND P3, PT, R6, R13, PT ;  /* 0x0000000d0600720c */ /* 0x000fda0003f66270 */
[----:B------:R-:W-:Y:S01]  /*0290*/  @!P3 LEA R9, R13, R4, 0x2 ;  /* 0x000000040d09b211 */ /* 0x000fe200078e10ff */
[----:B------:R-:W-:Y:S05]  /*02a0*/  @!P3 LDS R8, [R4] ;  /* 0x000000000408b984 */ /* 0x000fea0000000800 */
[----:B------:R-:W0:Y:S02]  /*02b0*/  @!P3 LDS R9, [R9] ;  /* 0x000000000909b984 */ /* 0x000e240000000800 */
[----:B0-----:R-:W-:-:S05]  /*02c0*/  @!P3 FADD.FTZ R11, R8, R9 ;  /* 0x00000009080bb221 */ /* 0x001fca0000010000 */
[----:B------:R0:W-:Y:S04]  /*02d0*/  @!P3 STS [R4], R11 ;  /* 0x0000000b0400b388 */ /* 0x0001e80000000800 */
[----:B------:R-:W-:Y:S01]  /*02e0*/  BAR.SYNC.DEFER_BLOCKING 0x0 ;  /* 0x0000000000007b1d */ /* 0x000fe20000010000 */
[----:B------:R-:W-:Y:S01]  /*02f0*/  ISETP.GT.AND P3, PT, R14, 0xff, PT ;  /* 0x000000ff0e00780c */ /* 0x000fe20003f64270 */
[----:B------:R-:W-:-:S12]  /*0300*/  IMAD.MOV.U32 R14, RZ, RZ, R13 ;  /* 0x000000ffff0e7224 */ /* 0x000fd800078e000d */
[----:B0-----:R-:W-:Y:S05]  /*0310*/  @P3 BRA `(.L_x_17) ;  /* 0xffffff5000003947 */ /* 0x001fea000383ffff */
.L_x_16:
        /* <DEDUP_REMOVED lines=10> */
.L_x_22:
[----:B------:R-:W-:Y:S05]  /*03c0*/  BRA.DIV ~URZ, `(.L_x_21) ;  /* 0x000003327f007947 */ /* 0x000fea000b800000 */
[----:B------:R0:W1:Y:S02]  /*03d0*/  SHFL.DOWN PT, R8, R7, R10, 0x1f ;  /* 0x08001f0a07087589 */ /* 0x00006400000e0000 */
.L_x_24:
[----:B0-----:R-:W-:Y:S01]  /*03e0*/  SHF.R.S32.HI R10, RZ, 0x1, R10 ;  /* 0x00000001ff0a7819 */ /* 0x001fe2000001140a */
[----:B-1----:R-:W-:-:S03]  /*03f0*/  FADD.FTZ R7, R8, R7 ;  /* 0x0000000708077221 */ /* 0x002fc60000010000 */
[----:B------:R-:W-:-:S13]  /*0400*/  ISETP.GE.AND P1, PT, R10, c[0x0][0x0], PT ;  /* 0x000000000a007a0c */ /* 0x000fda0003f26270 */
[----:B------:R-:W-:Y:S05]  /*0410*/  @P1 BRA `(.L_x_22) ;  /* 0xffffffa000001947 */ /* 0x000fea000383ffff */
[----:B------:R-:W-:Y:S05]  /*0420*/  BSYNC B1 ;  /* 0x0000000000017941 */ /* 0x000fea0003800000 */
.L_x_20:
[----:B------:R-:W-:-:S13]  /*0430*/  ISETP.GE.AND P1, PT, R6, c[0x0][0x0], PT ;  /* 0x0000000006007a0c */ /* 0x000fda0003f26270 */
[----:B------:R0:W-:Y:S02]  /*0440*/  @!P1 STS [R4], R7 ;  /* 0x0000000704009388 */ /* 0x0001e40000000800 */
.L_x_19:
[----:B------:R-:W-:Y:S05]  /*0450*/  BSYNC B0 ;  /* 0x0000000000007941 */ /* 0x000fea0003800000 */
.L_x_18:
[----:B------:R-:W-:-:S04]  /*0460*/  IMAD.MOV.U32 R6, RZ, RZ, 0x4 ;  /* 0x00000004ff067424 */ /* 0x000fc800078e00ff */
[----:B0-----:R-:W-:-:S05]  /*0470*/  IMAD.WIDE R6, R3, R6, c[0x0][0x188] ;  /* 0x0000620003067625 */ /* 0x001fca00078e0206 */
[----:B------:R0:W2:Y:S01]  /*0480*/  LDG.E.CONSTANT R4, [R6.64] ;  /* 0x0000000406047981 */ /* 0x0000a2000c1e9900 */
[----:B------:R-:W-:Y:S02]  /*0490*/  SHF.R.S32.HI R12, RZ, 0x1f, R3 ;  /* 0x0000001fff0c7819 */ /* 0x000fe40000011403 */
[----:B------:R-:W-:-:S04]  /*04a0*/  LEA R8, P1, R3, c[0x0][0x180], 0x1 ;  /* 0x0000600003087a11 */ /* 0x000fc800078208ff */
[----:B------:R-:W-:-:S05]  /*04b0*/  LEA.HI.X R9, R3, c[0x0][0x184], R12, 0x1, P1 ;  /* 0x0000610003097a11 */ /* 0x000fca00008f0c0c */
[----:B------:R1:W5:Y:S01]  /*04c0*/  LDG.E.U16.CONSTANT R8, [R8.64] ;  /* 0x0000000408087981 */ /* 0x000362000c1e9500 */
[----:B------:R-:W-:Y:S03]  /*04d0*/  WARPSYNC 0xffffffff ;  /* 0xffffffff00007948 */ /* 0x000fe60003800000 */
[----:B------:R-:W-:Y:S01]  /*04e0*/  BAR.SYNC.DEFER_BLOCKING 0x0 ;  /* 0x0000000000007b1d */ /* 0x000fe20000010000 */
[----:B------:R-:W-:-:S13]  /*04f0*/  ISETP.NE.AND P1, PT, R0, RZ, PT ;  /* 0x000000ff0000720c */ /* 0x000fda0003f25270 */
[----:B0-----:R-:W-:-:S04]  /*0500*/  @!P1 LEA R6, P2, R3, c[0x0][0x168], 0x1 ;  /* 0x00005a0003069a11 */ /* 0x001fc800078408ff */
[----:B------:R-:W-:Y:S01]  /*0510*/  @!P1 LEA.HI.X R7, R3, c[0x0][0x16c], R12, 0x1, P2 ;  /* 0x00005b0003079a11 */ /* 0x000fe200010f0c0c */
[----:B------:R-:W0:Y:S01]  /*0520*/  LDS R5, [R5.X4] ;  /* 0x0000000005057984 */ /* 0x000e220000004800 */
[----:B--2---:R-:W0:Y:S02]  /*0530*/  MUFU.RCP R4, R4 ;  /* 0x0000000400047308 */ /* 0x004e240000001000 */
[----:B0-----:R-:W-:-:S05]  /*0540*/  @!P1 FMUL.FTZ R10, R5, R4 ;  /* 0x00000004050a9220 */ /* 0x001fca0000410000 */
[----:B------:R-:W-:-:S05]  /*0550*/  @!P1 F2FP.BF16.PACK_AB R10, RZ, R10 ;  /* 0x0000000aff0a923e */ /* 0x000fca00000010ff */
[----:B------:R1:W-:Y:S01]  /*0560*/  @!P1 STG.E.U16 [R6.64], R10 ;  /* 0x0000000a06009986 */ /* 0x0003e2000c101504 */
[----:B------:R-:W-:Y:S05]  /*0570*/  @!P0 EXIT ;  /* 0x000000000000894d */ /* 0x000fea0003800000 */
[----:B------:R-:W-:-:S04]  /*0580*/  FMUL.FTZ R3, R4, R4 ;  /* 0x0000000404037220 */ /* 0x000fc80000410000 */
[----:B------:R-:W-:Y:S01]  /*0590*/  FMUL.FTZ R12, R4, R3 ;  /* 0x00000003040c7220 */ /* 0x000fe20000410000 */
[----:B-----5:R-:W-:Y:S02]  /*05a0*/  PRMT R3, RZ, 0x5410, R8 ;  /* 0x00005410ff037816 */ /* 0x020fe40000000008 */
.L_x_23:
[----:B0-----:R-:W-:-:S04]  /*05b0*/  IMAD.MOV.U32 R11, RZ, RZ, 0x2 ;  /* 0x00000002ff0b7424 */ /* 0x001fc800078e00ff */
[----:B-1----:R-:W-:-:S04]  /*05c0*/  IMAD.WIDE R8, R2, R11, c[0x0][0x178] ;  /* 0x00005e0002087625 */ /* 0x002fc800078e020b */
[----:B------:R-:W-:Y:S02]  /*05d0*/  IMAD.WIDE R6, R2, R11, c[0x0][0x170] ;  /* 0x00005c0002067625 */ /* 0x000fe400078e020b */
[----:B------:R-:W2:Y:S04]  /*05e0*/  LDG.E.U16.CONSTANT R8, [R8.64] ;  /* 0x0000000408087981 */ /* 0x000ea8000c1e9500 */
[----:B------:R2:W3:Y:S01]  /*05f0*/  LDG.E.U16.CONSTANT R6, [R6.64] ;  /* 0x0000000406067981 */ /* 0x0004e2000c1e9500 */
[----:B------:R-:W-:-:S04]  /*0600*/  IADD3 R0, R0, c[0x0][0x4], RZ ;  /* 0x0000010000007a10 */ /* 0x000fc80007ffe0ff */
[----:B------:R-:W-:Y:S02]  /*0610*/  ISETP.GE.AND P0, PT, R0, c[0x0][0x194], PT ;  /* 0x0000650000007a0c */ /* 0x000fe40003f06270 */
[----:B--2---:R-:W-:-:S05]  /*0620*/  PRMT R7, RZ, 0x5410, R8 ;  /* 0x00005410ff077816 */ /* 0x004fca0000000008 */
[----:B------:R-:W-:Y:S01]  /*0630*/  FMUL.FTZ R10, R12, R7 ;  /* 0x000000070c0a7220 */ /* 0x000fe20000410000 */
[----:B---3--:R-:W-:-:S03]  /*0640*/  PRMT R7, RZ, 0x5410, R6 ;  /* 0x00005410ff077816 */ /* 0x008fc60000000006 */
[----:B------:R-:W-:-:S04]  /*0650*/  FMUL.FTZ R10, R5, R10 ;  /* 0x0000000a050a7220 */ /* 0x000fc80000410000 */
[----:B------:R-:W-:-:S04]  /*0660*/  FFMA.FTZ R10, R4, R7, -R10 ;  /* 0x00000007040a7223 */ /* 0x000fc8000001080a */
[----:B------:R-:W-:-:S05]  /*0670*/  FMUL.FTZ R10, R3, R10 ;  /* 0x0000000a030a7220 */ /* 0x000fca0000410000 */
[----:B------:R-:W-:Y:S01]  /*0680*/  F2FP.BF16.PACK_AB R7, RZ, R10 ;  /* 0x0000000aff07723e */ /* 0x000fe200000010ff */
[----:B------:R-:W-:-:S03]  /*0690*/  IMAD.WIDE R10, R2, R11, c[0x0][0x160] ;  /* 0x00005800020a7625 */ /* 0x000fc600078e020b */
[----:B------:R-:W-:Y:S02]  /*06a0*/  PRMT R8, R7, 0x7610, R8 ;  /* 0x0000761007087816 */ /* 0x000fe40000000008 */
[----:B------:R-:W-:-:S03]  /*06b0*/  MOV R7, c[0x0][0x4] ;  /* 0x0000010000077a02 */ /* 0x000fc60000000f00 */
[----:B------:R0:W-:Y:S02]  /*06c0*/  STG.E.U16 [R10.64], R8 ;  /* 0x000000080a007986 */ /* 0x0001e4000c101504 */
[----:B------:R-:W-:Y:S01]  /*06d0*/  IMAD R2, R7, c[0x0][0x190], R2 ;  /* 0x0000640007027a24 */ /* 0x000fe200078e0202 */
[----:B------:R-:W-:Y:S05]  /*06e0*/  @!P0 BRA `(.L_x_23) ;  /* 0xfffffec000008947 */ /* 0x000fea000383ffff */
[----:B------:R-:W-:Y:S05]  /*06f0*/  EXIT ;  /* 0x000000000000794d */ /* 0x000fea0003800000 */
.L_x_21:
[----:B------:R-:W-:Y:S02]  /*0700*/  MOV R8, 0x720 ;  /* 0x0000072000087802 */ /* 0x000fe40000000f00 */
[----:B------:R-:W-:Y:S05]  /*0710*/  CALL.REL.NOINC `($__internal_1_$__cuda_sm70_shflsync_down_p) ;  /* 0x0000002000007944 */ /* 0x000fea0003c00000 */
[----:B-1----:R-:W-:Y:S01]  /*0720*/  IMAD.MOV.U32 R8, RZ, RZ, R11 ;  /* 0x000000ffff087224 */ /* 0x002fe200078e000b */
[----:B0-----:R-:W-:Y:S05]  /*0730*/  BRA `(.L_x_24) ;  /* 0xfffffca000007947 */ /* 0x001fea000383ffff */
        .weak           $__internal_1_$__cuda_sm70_shflsync_down_p
        .type           $__internal_1_$__cuda_sm70_shflsync_down_p,@function
        .size           $__internal_1_$__cuda_sm70_shflsync_down_p,(.L_x_250 - $__internal_1_$__cuda_sm70_shflsync_down_p)
$__internal_1_$__cuda_sm70_shflsync_down_p:
[----:B------:R-:W-:Y:S01]  /*0740*/  HFMA2.MMA R9, -RZ, RZ, 0, 0 ;  /* 0x00000000ff097435 */ /* 0x000fe200000001ff */
[----:B------:R-:W-:Y:S01]  /*0750*/  WARPSYNC 0xffffffff ;  /* 0xffffffff00007948 */ /* 0x000fe20003800000 */
[----:B------:R0:W1:Y:S04]  /*0760*/  SHFL.DOWN PT, R11, R7, R10, 0x1f ;  /* 0x08001f0a070b7589 */ /* 0x00006800000e0000 */
[----:B------:R-:W-:Y:S05]  /*0770*/  RET.REL.NODEC R8 `(_ZN2at6native46_GLOBAL__N__fbf0e309_13_WeightNorm_cu_b3893b6b31weight_norm_bwd_last_dim_kernelIN3c108BFloat16EfEEvPT_S6_PKS5_S8_S8_PKT0_ii) ;  /* 0xfffff88008007950 */ /* 0x000fea0003c3ffff */
.L_x_25:
        /* <DEDUP_REMOVED lines=16> */
.L_x_250:


//--------------------- .text._ZN2at6native46_GLOBAL__N__fbf0e309_13_WeightNorm_cu_b3893b6b31weight_norm_bwd_last_dim_kernelIffEEvPT_S4_PKS3_S6_S6_PKT0_ii --------------------------
	.section	.text._ZN2at6native46_GLOBAL__N__fbf0e309_13_WeightNorm_cu_b3893b6b31weight_norm_bwd_last_dim_kernelIffEEvPT_S4_PKS3_S6_S6_PKT0_ii,"ax",@progbits
	.sectioninfo	@"SHI_REGISTERS=18"
	.align	128
.text._ZN2at6native46_GLOBAL__N__fbf0e309_13_WeightNorm_cu_b3893b6b31weight_norm_bwd_last_dim_kernelIffEEvPT_S4_PKS3_S6_S6_PKT0_ii:
        .type           _ZN2at6native46_GLOBAL__N__fbf0e309_13_WeightNorm_cu_b3893b6b31weight_norm_bwd_last_dim_kernelIffEEvPT_S4_PKS3_S6_S6_PKT0_ii,@function
        .size           _ZN2at6native46_GLOBAL__N__fbf0e309_13_WeightNorm_cu_b3893b6b31weight_norm_bwd_last_dim_kernelIffEEvPT_S4_PKS3_S6_S6_PKT0_ii,(.L_x_252 - _ZN2at6native46_GLOBAL__N__fbf0e309_13_WeightNorm_cu_b3893b6b31weight_norm_bwd_last_dim_kernelIffEEvPT_S4_PKS3_S6_S6_PKT0_ii)
        .other          _ZN2at6native46_GLOBAL__N__fbf0e309_13_WeightNorm_cu_b3893b6b31weight_norm_bwd_last_dim_kernelIffEEvPT_S4_PKS3_S6_S6_PKT0_ii,@"STO_CUDA_ENTRY STV_DEFAULT"
_ZN2at6native46_GLOBAL__N__fbf0e309_13_WeightNorm_cu_b3893b6b31weight_norm_bwd_last_dim_kernelIffEEvPT_S4_PKS3_S6_S6_PKT0_ii:
[----:B------:R-:W-:Y:S02]  /*0000*/  MOV R1, c[0x0][0x28] ;  /* 0x00000a0000017a02 */ /* 0x000fe40000000f00 */
[----:B------:R-:W0:Y:S01]  /*0010*/  S2R R2, SR_CTAID.X ;  /* 0x0000000000027919 */ /* 0x000e220000002500 */
[----:B------:R-:W-:Y:S01]  /*0020*/  MOV R14, c[0x0][0x4] ;  /* 0x00000100000e7a02 */ /* 0x000fe20000000f00 */
[----:B------:R-:W-:Y:S01]  /*0030*/  ULDC.64 UR4, c[0x0][0x118] ;  /* 0x0000460000047ab9 */ /* 0x000fe20000000a00 */
[----:B------:R-:W-:Y:S01]  /*0040*/  BSSY B0, `(.L_x_26) ;  /* 0x000001b000007945 */ /* 0x000fe20003800000 */
[----:B------:R-:W0:Y:S02]  /*0050*/  S2R R5, SR_TID.X ;  /* 0x0000000000057919 */ /* 0x000e240000002100 */
[----:B------:R-:W-:Y:S02]  /*0060*/  IMAD R14, R14, c[0x0][0x0], RZ ;  /* 0x000000000e0e7a24 */ /* 0x000fe400078e02ff */
[----:B------:R-:W1:Y:S03]  /*0070*/  S2R R0, SR_TID.Y ;  /* 0x0000000000007919 */ /* 0x000e660000002200 */
[----:B------:R-:W-:Y:S01]  /*0080*/  ISETP.GE.AND P1, PT, R14, 0x40, PT ;  /* 0x000000400e00780c */ /* 0x000fe20003f26270 */
[--C-:B0-----:R-:W-:Y:S01]  /*0090*/  IMAD R3, R2, c[0x0][0x0], R5.reuse ;  /* 0x0000000002037a24 */ /* 0x101fe200078e0205 */
[C---:B-1----:R-:W-:Y:S01]  /*00a0*/  ISETP.GE.AND P0, PT, R0.reuse, c[0x0][0x194], PT ;  /* 0x0000650000007a0c */ /* 0x042fe20003f06270 */
[----:B------:R-:W-:-:S02]  /*00b0*/  IMAD R4, R0, c[0x0][0x0], R5 ;  /* 0x0000000000047a24 */ /* 0x000fc400078e0205 */
        /* <DEDUP_REMOVED lines=8> */
.L_x_28:
[----:B------:R-:W-:-:S10]  /*0140*/  HFMA2.MMA R11, -RZ, RZ, 0, 2.384185791015625e-07 ;  /* 0x00000004ff0b7435 */ /* 0x000fd400000001ff */
[----:B------:R-:W-:-:S04]  /*0150*/  IMAD.WIDE R8, R12, R11, c[0x0][0x170] ;  /* 0x00005c000c087625 */ /* 0x000fc800078e020b */
[----:B------:R-:W-:Y:S02]  /*0160*/  IMAD.WIDE R10, R12, R11, c[0x0][0x178] ;  /* 0x00005e000c0a7625 */ /* 0x000fe400078e020b */
[----:B------:R-:W2:Y:S04]  /*0170*/  LDG.E.CONSTANT R8, [R8.64] ;  /* 0x0000000408087981 */ /* 0x000ea8000c1e9900 */
[----:B------:R-:W2:Y:S01]  /*0180*/  LDG.E.CONSTANT R10, [R10.64] ;  /* 0x000000040a0a7981 */ /* 0x000ea2000c1e9900 */
[----:B------:R-:W-:Y:S01]  /*0190*/  IADD3 R13, R13, c[0x0][0x4], RZ ;  /* 0x000001000d0d7a10 */ /* 0x000fe20007ffe0ff */
[----:B------:R-:W-:-:S03]  /*01a0*/  IMAD.MOV.U32 R15, RZ, RZ, c[0x0][0x4] ;  /* 0x00000100ff0f7624 */ /* 0x000fc600078e00ff */
[----:B------:R-:W-:Y:S01]  /*01b0*/  ISETP.GE.AND P2, PT, R13, c[0x0][0x194], PT ;  /* 0x000065000d007a0c */ /* 0x000fe20003f46270 */
[----:B------:R-:W-:Y:S02]  /*01c0*/  IMAD R12, R15, c[0x0][0x190], R12 ;  /* 0x000064000f0c7a24 */ /* 0x000fe400078e020c */
[----:B--2---:R-:W-:-:S10]  /*01d0*/  FFMA.FTZ R7, R10, R8, R7 ;  /* 0x000000080a077223 */ /* 0x004fd40000010007 */
[----:B------:R-:W-:Y:S05]  /*01e0*/  @!P2 BRA `(.L_x_28) ;  /* 0xffffff500000a947 */ /* 0x000fea000383ffff */
.L_x_27:
[----:B------:R-:W-:Y:S05]  /*01f0*/  BSYNC B0 ;  /* 0x0000000000007941 */ /* 0x000fea0003800000 */
.L_x_26:
[----:B------:R-:W-:Y:S01]  /*0200*/  ISETP.GE.AND P3, PT, R14, 0x80, PT ;  /* 0x000000800e00780c */ /* 0x000fe20003f66270 */
[----:B------:R0:W-:Y:S04]  /*0210*/  @P1 STS [R6], R7 ;  /* 0x0000000706001388 */ /* 0x0001e80000000800 */
[----:B------:R-:W-:Y:S01]  /*0220*/  @P1 BAR.SYNC.DEFER_BLOCKING 0x0 ;  /* 0x0000000000001b1d */ /* 0x000fe20000010000 */
[----:B------:R-:W-:-:S07]  /*0230*/  ISETP.GT.AND P2, PT, R4, 0x1f, PT ;  /* 0x0000001f0400780c */ /* 0x000fce0003f44270 */
[----:B0-----:R-:W-:Y:S06]  /*0240*/  @!P3 BRA `(.L_x_29) ;  /* 0x000000b00000b947 */ /* 0x001fec0003800000 */
.L_x_30:
        /* <DEDUP_REMOVED lines=11> */
.L_x_29:
[----:B------:R-:W-:Y:S05]  /*0300*/  @P2 BRA `(.L_x_31) ;  /* 0x0000011000002947 */ /* 0x000fea0003800000 */
[----:B------:R-:W-:Y:S01]  /*0310*/  @P1 LDS R8, [R6] ;  /* 0x0000000006081984 */ /* 0x000fe20000000800 */
[----:B------:R-:W-:-:S03]  /*0320*/  MOV R10, 0x10 ;  /* 0x00000010000a7802 */ /* 0x000fc60000000f00 */
[----:B------:R-:W0:Y:S01]  /*0330*/  @P1 LDS R9, [R6+0x80] ;  /* 0x0000800006091984 */ /* 0x000e220000000800 */
[----:B------:R-:W-:Y:S01]  /*0340*/  ISETP.LT.AND P2, PT, R10, c[0x0][0x0], PT ;  /* 0x000000000a007a0c */ /* 0x000fe20003f41270 */
[----:B0-----:R-:W-:-:S12]  /*0350*/  @P1 FADD.FTZ R7, R8, R9 ;  /* 0x0000000908071221 */ /* 0x001fd80000010000 */
[----:B------:R-:W-:Y:S05]  /*0360*/  @P2 BRA `(.L_x_32) ;  /* 0x0000009000002947 */ /* 0x000fea0003800000 */
[----:B------:R-:W-:Y:S01]  /*0370*/  BSSY B0, `(.L_x_32) ;  /* 0x0000008000007945 */ /* 0x000fe20003800000 */
[----:B------:R-:W-:Y:S02]  /*0380*/  IMAD.MOV.U32 R10, RZ, RZ, 0x10 ;  /* 0x00000010ff0a7424 */ /* 0x000fe400078e00ff */
.L_x_34:
[----:B------:R-:W-:Y:S05]  /*0390*/  BRA.DIV ~URZ, `(.L_x_33) ;  /* 0x000002b27f007947 */ /* 0x000fea000b800000 */
[----:B------:R0:W1:Y:S02]  /*03a0*/  SHFL.DOWN PT, R8, R7, R10, 0x1f ;  /* 0x08001f0a07087589 */ /* 0x00006400000e0000 */
.L_x_36:
[----:B0-----:R-:W-:Y:S01]  /*03b0*/  SHF.R.S32.HI R10, RZ, 0x1, R10 ;  /* 0x00000001ff0a7819 */ /* 0x001fe2000001140a */
[----:B-1----:R-:W-:-:S03]  /*03c0*/  FADD.FTZ R7, R8, R7 ;  /* 0x0000000708077221 */ /* 0x002fc60000010000 */
[----:B------:R-:W-:-:S13]  /*03d0*/  ISETP.GE.AND P1, PT, R10, c[0x0][0x0], PT ;  /* 0x000000000a007a0c */ /* 0x000fda0003f26270 */
[----:B------:R-:W-:Y:S05]  /*03e0*/  @P1 BRA `(.L_x_34) ;  /* 0xffffffa000001947 */ /* 0x000fea000383ffff */
[----:B------:R-:W-:Y:S05]  /*03f0*/  BSYNC B0 ;  /* 0x0000000000007941 */ /* 0x000fea0003800000 */
.L_x_32:
[----:B------:R-:W-:-:S13]  /*0400*/  ISETP.GE.AND P1, PT, R4, c[0x0][0x0], PT ;  /* 0x0000000004007a0c */ /* 0x000fda0003f26270 */
[----:B------:R0:W-:Y:S02]  /*0410*/  @!P1 STS [R6], R7 ;  /* 0x0000000706009388 */ /* 0x0001e40000000800 */
.L_x_31:
[----:B------:R-:W-:Y:S02]  /*0420*/  WARPSYNC 0xffffffff ;  /* 0xffffffff00007948 */ /* 0x000fe40003800000 */
[----:B0-----:R-:W-:Y:S01]  /*0430*/  HFMA2.MMA R7, -RZ, RZ, 0, 2.384185791015625e-07 ;  /* 0x00000004ff077435 */ /* 0x001fe200000001ff */
[----:B------:R-:W-:Y:S09]  /*0440*/  BAR.SYNC.DEFER_BLOCKING 0x0 ;  /* 0x0000000000007b1d */ /* 0x000ff20000010000 */
[----:B------:R-:W-:-:S06]  /*0450*/  IMAD.WIDE R8, R3, R7, c[0x0][0x188] ;  /* 0x0000620003087625 */ /* 0x000fcc00078e0207 */
[----:B------:R-:W2:Y:S01]  /*0460*/  LDG.E.CONSTANT R8, [R8.64] ;  /* 0x0000000408087981 */ /* 0x000ea2000c1e9900 */
[----:B------:R-:W-:Y:S02]  /*0470*/  ISETP.NE.AND P1, PT, R0, RZ, PT ;  /* 0x000000ff0000720c */ /* 0x000fe40003f25270 */
[----:B------:R-:W-:Y:S01]  /*0480*/  SHF.R.S32.HI R12, RZ, 0x1f, R3 ;  /* 0x0000001fff0c7819 */ /* 0x000fe20000011403 */
[----:B------:R-:W0:Y:S10]  /*0490*/  LDS R6, [R5.X4] ;  /* 0x0000000005067984 */ /* 0x000e340000004800 */
[----:B------:R-:W-:-:S04]  /*04a0*/  @!P1 LEA R10, P2, R3, c[0x0][0x168], 0x2 ;  /* 0x00005a00030a9a11 */ /* 0x000fc800078410ff */
[----:B------:R-:W-:Y:S01]  /*04b0*/  @!P1 LEA.HI.X R11, R3, c[0x0][0x16c], R12, 0x2, P2 ;  /* 0x00005b00030b9a11 */ /* 0x000fe200010f140c */
[----:B--2---:R-:W0:Y:S02]  /*04c0*/  MUFU.RCP R13, R8 ;  /* 0x00000008000d7308 */ /* 0x004e240000001000 */
[----:B0-----:R-:W-:-:S05]  /*04d0*/  @!P1 FMUL.FTZ R15, R6, R13 ;  /* 0x0000000d060f9220 */ /* 0x001fca0000410000 */
[----:B------:R0:W-:Y:S01]  /*04e0*/  @!P1 STG.E [R10.64], R15 ;  /* 0x0000000f0a009986 */ /* 0x0001e2000c101904 */
[----:B------:R-:W-:Y:S05]  /*04f0*/  @!P0 EXIT ;  /* 0x000000000000894d */ /* 0x000fea0003800000 */
[----:B------:R-:W-:-:S04]  /*0500*/  LEA R4, P0, R3, c[0x0][0x180], 0x2 ;  /* 0x0000600003047a11 */ /* 0x000fc800078010ff */
[----:B------:R-:W-:-:S05]  /*0510*/  LEA.HI.X R5, R3, c[0x0][0x184], R12, 0x2, P0 ;  /* 0x0000610003057a11 */ /* 0x000fca00000f140c */
[----:B------:R1:W5:Y:S01]  /*0520*/  LDG.E.CONSTANT R3, [R4.64] ;  /* 0x0000000404037981 */ /* 0x000362000c1e9900 */
[----:B------:R-:W-:-:S04]  /*0530*/  FMUL.FTZ R8, R13, R13 ;  /* 0x0000000d0d087220 */ /* 0x000fc80000410000 */
[----:B------:R-:W-:Y:S02]  /*0540*/  FMUL.FTZ R12, R13, R8 ;  /* 0x000000080d0c7220 */ /* 0x000fe40000410000 */
.L_x_35:
[----:B------:R-:W-:-:S04]  /*0550*/  IMAD.WIDE R8, R2, R7, c[0x0][0x178] ;  /* 0x00005e0002087625 */ /* 0x000fc800078e0207 */
[----:B-1----:R-:W-:Y:S02]  /*0560*/  IMAD.WIDE R4, R2, R7, c[0x0][0x170] ;  /* 0x00005c0002047625 */ /* 0x002fe400078e0207 */
[----:B------:R-:W2:Y:S04]  /*0570*/  LDG.E.CONSTANT R9, [R8.64] ;  /* 0x0000000408097981 */ /* 0x000ea8000c1e9900 */
[----:B------:R-:W3:Y:S01]  /*0580*/  LDG.E.CONSTANT R4, [R4.64] ;  /* 0x0000000404047981 */ /* 0x000ee2000c1e9900 */
[----:B------:R-:W-:-:S04]  /*0590*/  IADD3 R0, R0, c[0x0][0x4], RZ ;  /* 0x0000010000007a10 */ /* 0x000fc80007ffe0ff */
[----:B------:R-:W-:Y:S01]  /*05a0*/  ISETP.GE.AND P0, PT, R0, c[0x0][0x194], PT ;  /* 0x0000650000007a0c */ /* 0x000fe20003f06270 */
[----:B0-2---:R-:W-:Y:S02]  /*05b0*/  FMUL.FTZ R11, R12, R9 ;  /* 0x000000090c0b7220 */ /* 0x005fe40000410000 */
[----:B------:R-:W-:Y:S02]  /*05c0*/  IMAD.MOV.U32 R9, RZ, RZ, c[0x0][0x4] ;  /* 0x00000100ff097624 */ /* 0x000fe400078e00ff */
[----:B------:R-:W-:-:S04]  /*05d0*/  FMUL.FTZ R11, R6, R11 ;  /* 0x0000000b060b7220 */ /* 0x000fc80000410000 */
[----:B---3--:R-:W-:Y:S02]  /*05e0*/  FFMA.FTZ R14, R13, R4, -R11 ;  /* 0x000000040d0e7223 */ /* 0x008fe4000001080b */
[----:B------:R-:W-:-:S04]  /*05f0*/  IMAD.WIDE R10, R2, R7, c[0x0][0x160] ;  /* 0x00005800020a7625 */ /* 0x000fc800078e0207 */
[----:B-----5:R-:W-:Y:S02]  /*0600*/  FMUL.FTZ R15, R3, R14 ;  /* 0x0000000e030f7220 */ /* 0x020fe40000410000 */
[----:B------:R-:W-:-:S03]  /*0610*/  IMAD R2, R9, c[0x0][0x190], R2 ;  /* 0x0000640009027a24 */ /* 0x000fc600078e0202 */
[----:B------:R0:W-:Y:S01]  /*0620*/  STG.E [R10.64], R15 ;  /* 0x0000000f0a007986 */ /* 0x0001e2000c101904 */
[----:B------:R-:W-:Y:S05]  /*0630*/  @!P0 BRA `(.L_x_35) ;  /* 0xffffff1000008947 */ /* 0x000fea000383ffff */
[----:B------:R-:W-:Y:S05]  /*0640*/  EXIT ;  /* 0x000000000000794d */ /* 0x000fea0003800000 */
.L_x_33:
[----:B------:R-:W-:Y:S02]  /*0650*/  MOV R8, 0x670 ;  /* 0x0000067000087802 */ /* 0x000fe40000000f00 */
[----:B------:R-:W-:Y:S05]  /*0660*/  CALL.REL.NOINC `($__internal_2_$__cuda_sm70_shflsync_down_p) ;  /* 0x0000002000007944 */ /* 0x000fea0003c00000 */
[----:B-1----:R-:W-:Y:S01]  /*0670*/  MOV R8, R11 ;  /* 0x0000000b00087202 */ /* 0x002fe20000000f00 */
[----:B0-----:R-:W-:Y:S05]  /*0680*/  BRA `(.L_x_36) ;  /* 0xfffffd2000007947 */ /* 0x001fea000383ffff */
        .weak           $__internal_2_$__cuda_sm70_shflsync_down_p
        .type           $__internal_2_$__cuda_sm70_shflsync_down_p,@function
        .size           $__internal_2_$__cuda_sm70_shflsync_down_p,(.L_x_252 - $__internal_2_$__cuda_sm70_shflsync_down_p)
$__internal_2_$__cuda_sm70_shflsync_down_p:
[----:B------:R-:W-:Y:S01]  /*0690*/  IMAD.MOV.U32 R9, RZ, RZ, 0x0 ;  /* 0x00000000ff097424 */ /* 0x000fe200078e00ff */
[----:B------:R-:W-:Y:S01]  /*06a0*/  WARPSYNC 0xffffffff ;  /* 0xffffffff00007948 */ /* 0x000fe20003800000 */
[----:B------:R0:W1:Y:S02]  /*06b0*/  SHFL.DOWN PT, R11, R7, R10, 0x1f ;  /* 0x08001f0a070b7589 */ /* 0x00006400000e0000 */
[----:B------:R-:W-:Y:S05]  /*06c0*/  RET.REL.NODEC R8 `(_ZN2at6native46_GLOBAL__N__fbf0e309_13_WeightNorm_cu_b3893b6b31weight_norm_bwd_last_dim_kernelIffEEvPT_S4_PKS3_S6_S6_PKT0_ii) ;  /* 0xfffff93008007950 */ /* 0x000fea0003c3ffff */
.L_x_37:
        /* <DEDUP_REMOVED lines=11> */
.L_x_252:


//--------------------- .text._ZN2at6native46_GLOBAL__N__fbf0e309_13_WeightNorm_cu_b3893b6b31weight_norm_bwd_last_dim_kernelIddEEvPT_S4_PKS3_S6_S6_PKT0_ii --------------------------
	.section	.text._ZN2at6native46_GLOBAL__N__fbf0e309_13_WeightNorm_cu_b3893b6b31weight_norm_bwd_last_dim_kernelIddEEvPT_S4_PKS3_S6_S6_PKT0_ii,"ax",@progbits
	.sectioninfo	@"SHI_REGISTERS=22"
	.align	128
.text._ZN2at6native46_GLOBAL__N__fbf0e309_13_WeightNorm_cu_b3893b6b31weight_norm_bwd_last_dim_kernelIddEEvPT_S4_PKS3_S6_S6_PKT0_ii:
        .type           _ZN2at6native46_GLOBAL__N__fbf0e309_13_WeightNorm_cu_b3893b6b31weight_norm_bwd_last_dim_kernelIddEEvPT_S4_PKS3_S6_S6_PKT0_ii,@function
        .size           _ZN2at6native46_GLOBAL__N__fbf0e309_13_WeightNorm_cu_b3893b6b31weight_norm_bwd_last_dim_kernelIddEEvPT_S4_PKS3_S6_S6_PKT0_ii,(.L_x_254 - _ZN2at6native46_GLOBAL__N__fbf0e309_13_WeightNorm_cu_b3893b6b31weight_norm_bwd_last_dim_kernelIddEEvPT_S4_PKS3_S6_S6_PKT0_ii)
        .other          _ZN2at6native46_GLOBAL__N__fbf0e309_13_WeightNorm_cu_b3893b6b31weight_norm_bwd_last_dim_kernelIddEEvPT_S4_PKS3_S6_S6_PKT0_ii,@"STO_CUDA_ENTRY STV_DEFAULT"
_ZN2at6native46_GLOBAL__N__fbf0e309_13_WeightNorm_cu_b3893b6b31weight_norm_bwd_last_dim_kernelIddEEvPT_S4_PKS3_S6_S6_PKT0_ii:
        /* <DEDUP_REMOVED lines=15> */
[----:B------:R-:W-:Y:S01]  /*00f0*/  @!P0 CS2R R4, SRZ ;  /* 0x0000000000048805 */ /* 0x000fe2000001ff00 */
[----:B------:R-:W-:Y:S05]  /*0100*/  @!P0 BRA `(.L_x_39) ;  /* 0x000000e000008947 */ /* 0x000fea0003800000 */
[----:B------:R-:W-:Y:S01]  /*0110*/  IMAD.MOV.U32 R8, RZ, RZ, R2 ;  /* 0x000000ffff087224 */ /* 0x000fe200078e0002 */
[----:B------:R-:W-:Y:S01]  /*0120*/  CS2R R4, SRZ ;  /* 0x0000000000047805 */ /* 0x000fe2000001ff00 */
[----:B------:R-:W-:Y:S02]  /*0130*/  IMAD.MOV.U32 R14, RZ, RZ, R0 ;  /* 0x000000ffff0e7224 */ /* 0x000fe400078e0000 */
.L_x_40:
[----:B0-----:R-:W-:-:S10]  /*0140*/  HFMA2.MMA R13, -RZ, RZ, 0, 4.76837158203125e-07 ;  /* 0x00000008ff0d7435 */ /* 0x001fd400000001ff */
[----:B------:R-:W-:-:S04]  /*0150*/  IMAD.WIDE R10, R8, R13, c[0x0][0x170] ;  /* 0x00005c00080a7625 */ /* 0x000fc800078e020d */
[----:B------:R-:W-:Y:S02]  /*0160*/  IMAD.WIDE R12, R8, R13, c[0x0][0x178] ;  /* 0x00005e00080c7625 */ /* 0x000fe400078e020d */
[----:B------:R-:W2:Y:S04]  /*0170*/  LDG.E.64.CONSTANT R10, [R10.64] ;  /* 0x000000040a0a7981 */ /* 0x000ea8000c1e9b00 */
[----:B------:R-:W2:Y:S01]  /*0180*/  LDG.E.64.CONSTANT R12, [R12.64] ;  /* 0x000000040c0c7981 */ /* 0x000ea2000c1e9b00 */
[----:B------:R-:W-:Y:S01]  /*0190*/  IADD3 R14, R14, c[0x0][0x4], RZ ;  /* 0x000001000e0e7a10 */ /* 0x000fe20007ffe0ff */
[----:B------:R-:W-:-:S03]  /*01a0*/  IMAD.MOV.U32 R17, RZ, RZ, c[0x0][0x4] ;  /* 0x00000100ff117624 */ /* 0x000fc600078e00ff */
[----:B------:R-:W-:Y:S01]  /*01b0*/  ISETP.GE.AND P2, PT, R14, c[0x0][0x194], PT ;  /* 0x000065000e007a0c */ /* 0x000fe20003f46270 */
[----:B------:R-:W-:Y:S01]  /*01c0*/  IMAD R8, R17, c[0x0][0x190], R8 ;  /* 0x0000640011087a24 */ /* 0x000fe200078e0208 */
[----:B-12---:R0:W1:-:S11]  /*01d0*/  DFMA R4, R12, R10, R4 ;  /* 0x0000000a0c04722b */ /* 0x0060560000000004 */
[----:B------:R-:W-:Y:S05]  /*01e0*/  @!P2 BRA `(.L_x_40) ;  /* 0xffffff500000a947 */ /* 0x000fea000383ffff */
.L_x_39:
[----:B------:R-:W-:Y:S05]  /*01f0*/  BSYNC B0 ;  /* 0x0000000000007941 */ /* 0x000fea0003800000 */
.L_x_38:
[----:B------:R-:W-:Y:S01]  /*0200*/  ISETP.GE.AND P3, PT, R15, 0x80, PT ;  /* 0x000000800f00780c */ /* 0x000fe20003f66270 */
[----:B-1----:R1:W-:Y:S04]  /*0210*/  @P1 STS.64 [R9], R4 ;  /* 0x0000000409001388 */ /* 0x0023e80000000a00 */
[----:B------:R-:W-:Y:S01]  /*0220*/  @P1 BAR.SYNC.DEFER_BLOCKING 0x0 ;  /* 0x0000000000001b1d */ /* 0x000fe20000010000 */
[----:B------:R-:W-:-:S07]  /*0230*/  ISETP.GT.AND P2, PT, R6, 0x1f, PT ;  /* 0x0000001f0600780c */ /* 0x000fce0003f44270 */
[----:B-1----:R-:W-:Y:S05]  /*0240*/  @!P3 BRA `(.L_x_41) ;  /* 0x000000b00000b947 */ /* 0x002fea0003800000 */
.L_x_42:
[----:B------:R-:W-:-:S04]  /*0250*/  SHF.R.S32.HI R8, RZ, 0x1, R15 ;  /* 0x00000001ff087819 */ /* 0x000fc8000001140f */
[----:B------:R-:W-:-:S13]  /*0260*/  ISETP.GE.AND P3, PT, R6, R8, PT ;  /* 0x000000080600720c */ /* 0x000fda0003f66270 */
[----:B0-----:R-:W-:Y:S01]  /*0270*/  @!P3 IMAD R12, R8, 0x8, R9 ;  /* 0x00000008080cb824 */ /* 0x001fe200078e0209 */
[----:B------:R-:W-:Y:S05]  /*0280*/  @!P3 LDS.64 R10, [R9] ;  /* 0x00000000090ab984 */ /* 0x000fea0000000a00 */
[----:B------:R-:W0:Y:S02]  /*0290*/  @!P3 LDS.64 R12, [R12] ;  /* 0x000000000c0cb984 */ /* 0x000e240000000a00 */
[----:B0-----:R-:W0:-:S07]  /*02a0*/  @!P3 DADD R10, R10, R12 ;  /* 0x000000000a0ab229 */ /* 0x001e0e000000000c */
[----:B0-----:R0:W-:Y:S04]  /*02b0*/  @!P3 STS.64 [R9], R10 ;  /* 0x0000000a0900b388 */ /* 0x0011e80000000a00 */
[----:B------:R-:W-:Y:S01]  /*02c0*/  BAR.SYNC.DEFER_BLOCKING 0x0 ;  /* 0x0000000000007b1d */ /* 0x000fe20000010000 */
[----:B------:R-:W-:Y:S01]  /*02d0*/  ISETP.GT.AND P3, PT, R15, 0xff, PT ;  /* 0x000000ff0f00780c */ /* 0x000fe20003f64270 */
[----:B------:R-:W-:-:S12]  /*02e0*/  IMAD.MOV.U32 R15, RZ, RZ, R8 ;  /* 0x000000ffff0f7224 */ /* 0x000fd800078e0008 */
[----:B0-----:R-:W-:Y:S05]  /*02f0*/  @P3 BRA `(.L_x_42) ;  /* 0xffffff5000003947 */ /* 0x001fea000383ffff */
.L_x_41:
[----:B------:R-:W-:Y:S01]  /*0300*/  BSSY B0, `(.L_x_43) ;  /* 0x0000014000007945 */ /* 0x000fe20003800000 */
[----:B------:R-:W-:Y:S05]  /*0310*/  @P2 BRA `(.L_x_44) ;  /* 0x0000012000002947 */ /* 0x000fea0003800000 */
[----:B0-----:R-:W-:Y:S01]  /*0320*/  @P1 LDS.64 R10, [R9] ;  /* 0x00000000090a1984 */ /* 0x001fe20000000a00 */
[----:B------:R-:W-:-:S03]  /*0330*/  IMAD.MOV.U32 R8, RZ, RZ, 0x10 ;  /* 0x00000010ff087424 */ /* 0x000fc600078e00ff */
[----:B------:R-:W0:Y:S02]  /*0340*/  @P1 LDS.64 R12, [R9+0x100] ;  /* 0x00010000090c1984 */ /* 0x000e240000000a00 */
[----:B------:R-:W-:Y:S01]  /*0350*/  ISETP.LT.AND P2, PT, R8, c[0x0][0x0], PT ;  /* 0x0000000008007a0c */ /* 0x000fe20003f41270 */
[----:B0-----:R0:W1:-:S12]  /*0360*/  @P1 DADD R4, R10, R12 ;  /* 0x000000000a041229 */ /* 0x001058000000000c */
[----:B------:R-:W-:Y:S05]  /*0370*/  @P2 BRA `(.L_x_45) ;  /* 0x000000a000002947 */ /* 0x000fea0003800000 */
[----:B0-----:R-:W-:Y:S02]  /*0380*/  MOV R13, 0x10 ;  /* 0x00000010000d7802 */ /* 0x001fe40000000f00 */
.L_x_48:
[----:B------:R-:W-:Y:S05]  /*0390*/  BRA.DIV ~URZ, `(.L_x_46) ;  /* 0x000003d27f007947 */ /* 0x000fea000b800000 */
[----:B-1----:R0:W1:Y:S02]  /*03a0*/  SHFL.DOWN PT, R8, R5, R13, 0x1f ;  /* 0x08001f0d05087589 */ /* 0x00206400000e0000 */
.L_x_52:
[----:B------:R-:W-:Y:S05]  /*03b0*/  BRA.DIV ~URZ, `(.L_x_47) ;  /* 0x000004227f007947 */ /* 0x000fea000b800000 */
[----:B------:R2:W3:Y:S02]  /*03c0*/  SHFL.DOWN PT, R10, R4, R13, 0x1f ;  /* 0x08001f0d040a7589 */ /* 0x0004e400000e0000 */
.L_x_53:
[----:B0-2---:R-:W-:Y:S01]  /*03d0*/  SHF.R.S32.HI R13, RZ, 0x1, R13 ;  /* 0x00000001ff0d7819 */ /* 0x005fe2000001140d */
[----:B-1----:R-:W-:-:S03]  /*03e0*/  IMAD.MOV.U32 R11, RZ, RZ, R8 ;  /* 0x000000ffff0b7224 */ /* 0x002fc600078e0008 */
[----:B------:R-:W-:-:S03]  /*03f0*/  ISETP.GE.AND P1, PT, R13, c[0x0][0x0], PT ;  /* 0x000000000d007a0c */ /* 0x000fc60003f26270 */
[----:B---3--:R0:W1:-:S10]  /*0400*/  DADD R4, R10, R4 ;  /* 0x000000000a047229 */ /* 0x0080540000000004 */
[----:B01----:R-:W-:Y:S05]  /*0410*/  @P1 BRA `(.L_x_48) ;  /* 0xffffff7000001947 */ /* 0x003fea000383ffff */
.L_x_45:
[----:B------:R-:W-:-:S13]  /*0420*/  ISETP.GE.AND P1, PT, R6, c[0x0][0x0], PT ;  /* 0x0000000006007a0c */ /* 0x000fda0003f26270 */
[----:B-1----:R1:W-:Y:S02]  /*0430*/  @!P1 STS.64 [R9], R4 ;  /* 0x0000000409009388 */ /* 0x0023e40000000a00 */
.L_x_44:
[----:B------:R-:W-:Y:S05]  /*0440*/  BSYNC B0 ;  /* 0x0000000000007941 */ /* 0x000fea0003800000 */
.L_x_43:
[----:B0-----:R-:W-:-:S04]  /*0450*/  IMAD.MOV.U32 R12, RZ, RZ, 0x8 ;  /* 0x00000008ff0c7424 */ /* 0x001fc800078e00ff */
[----:B------:R-:W-:-:S06]  /*0460*/  IMAD.WIDE R12, R3, R12, c[0x0][0x188] ;  /* 0x00006200030c7625 */ /* 0x000fcc00078e020c */
[----:B------:R-:W2:Y:S01]  /*0470*/  LDG.E.64.CONSTANT R12, [R12.64] ;  /* 0x000000040c0c7981 */ /* 0x000ea2000c1e9b00 */
[----:B------:R-:W-:Y:S01]  /*0480*/  WARPSYNC 0xffffffff ;  /* 0xffffffff00007948 */ /* 0x000fe20003800000 */
[----:B------:R-:W-:Y:S01]  /*0490*/  BSSY B0, `(.L_x_49) ;  /* 0x0000011000007945 */ /* 0x000fe20003800000 */
[----:B------:R-:W-:Y:S01]  /*04a0*/  SHF.R.S32.HI R6, RZ, 0x1f, R3 ;  /* 0x0000001fff067819 */ /* 0x000fe20000011403 */
[----:B------:R-:W-:Y:S06]  /*04b0*/  BAR.SYNC.DEFER_BLOCKING 0x0 ;  /* 0x0000000000007b1d */ /* 0x000fec0000010000 */
[----:B-1----:R0:W1:Y:S01]  /*04c0*/  LDS.64 R4, [R7.X8] ;  /* 0x0000000007047984 */ /* 0x0020620000008a00 */
[----:B--2---:R-:W2:Y:S01]  /*04d0*/  MUFU.RCP64H R9, R13 ;  /* 0x0000000d00097308 */ /* 0x004ea20000001800 */
[----:B------:R-:W-:-:S04]  /*04e0*/  IADD3 R8, R13, 0x300402, RZ ;  /* 0x003004020d087810 */ /* 0x000fc80007ffe0ff */
[----:B------:R-:W-:Y:S02]  /*04f0*/  FSETP.GEU.AND P1, PT, |R8|, 5.8789094863358348022e-39, PT ;  /* 0x004004020800780b */ /* 0x000fe40003f2e200 */
[----:B--2---:R-:W2:-:S06]  /*0500*/  DFMA R10, -R12, R8, 1 ;  /* 0x3ff000000c0a742b */ /* 0x004e8c0000000108 */
[----:B--2---:R-:W2:-:S06]  /*0510*/  DFMA R10, R10, R10, R10 ;  /* 0x0000000a0a0a722b */ /* 0x004e8c000000000a */
[----:B--2---:R-:W2:-:S06]  /*0520*/  DFMA R10, R8, R10, R8 ;  /* 0x0000000a080a722b */ /* 0x004e8c0000000008 */
[----:B--2---:R-:W2:-:S06]  /*0530*/  DFMA R14, -R12, R10, 1 ;  /* 0x3ff000000c0e742b */ /* 0x004e8c000000010a */
[----:B--2---:R0:W2:Y:S01]  /*0540*/  DFMA R8, R10, R14, R10 ;  /* 0x0000000e0a08722b */ /* 0x0040a2000000000a */
[----:B------:R-:W-:Y:S05]  /*0550*/  @P1 BRA `(.L_x_50) ;  /* 0x0000004000001947 */ /* 0x000fea0003800000 */
[----:B01----:R-:W-:Y:S02]  /*0560*/  LOP3.LUT R7, R13, 0x7fffffff, RZ, 0xc0, !PT ;  /* 0x7fffffff0d077812 */ /* 0x003fe400078ec0ff */
[----:B------:R-:W-:Y:S02]  /*0570*/  MOV R10, 0x5a0 ;  /* 0x000005a0000a7802 */ /* 0x000fe40000000f00 */
[----:B------:R-:W-:Y:S02]  /*0580*/  IADD3 R14, R7, -0x100000, RZ ;  /* 0xfff00000070e7810 */ /* 0x000fe40007ffe0ff */
[----:B--2---:R-:W-:Y:S05]  /*0590*/  CALL.REL.NOINC `($__internal_3_$__cuda_sm20_dblrcp_rn_slowpath_v3) ;  /* 0x000002b000007944 */ /* 0x004fea0003c00000 */
.L_x_50:
[----:B-1----:R-:W-:Y:S05]  /*05a0*/  BSYNC B0 ;  /* 0x0000000000007941 */ /* 0x002fea0003800000 */
.L_x_49:
[----:B------:R-:W-:-:S13]  /*05b0*/  ISETP.NE.AND P1, PT, R0, RZ, PT ;  /* 0x000000ff0000720c */ /* 0x000fda0003f25270 */
[----:B------:R-:W-:Y:S01]  /*05c0*/  @!P1 LEA R12, P2, R3, c[0x0][0x168], 0x3 ;  /* 0x00005a00030c9a11 */ /* 0x000fe200078418ff */
[----:B0-2---:R-:W0:-:S03]  /*05d0*/  @!P1 DMUL R10, R4, R8 ;  /* 0x00000008040a9228 */ /* 0x005e060000000000 */
[----:B------:R-:W-:-:S05]  /*05e0*/  @!P1 LEA.HI.X R13, R3, c[0x0][0x16c], R6, 0x3, P2 ;  /* 0x00005b00030d9a11 */ /* 0x000fca00010f1c06 */
[----:B0-----:R0:W-:Y:S01]  /*05f0*/  @!P1 STG.E.64 [R12.64], R10 ;  /* 0x0000000a0c009986 */ /* 0x0011e2000c101b04 */
[----:B------:R-:W-:Y:S05]  /*0600*/  @!P0 EXIT ;  /* 0x000000000000894d */ /* 0x000fea0003800000 */
[----:B0-----:R-:W-:-:S04]  /*0610*/  LEA R12, P0, R3, c[0x0][0x180], 0x3 ;  /* 0x00006000030c7a11 */ /* 0x001fc800078018ff */
[----:B------:R-:W-:-:S05]  /*0620*/  LEA.HI.X R13, R3, c[0x0][0x184], R6, 0x3, P0 ;  /* 0x00006100030d7a11 */ /* 0x000fca00000f1c06 */
[----:B------:R0:W5:Y:S01]  /*0630*/  LDG.E.64.CONSTANT R6, [R12.64] ;  /* 0x000000040c067981 */ /* 0x000162000c1e9b00 */
[----:B------:R-:W1:-:S06]  /*0640*/  DMUL R10, R8, R8 ;  /* 0x00000008080a7228 */ /* 0x000e4c0000000000 */
[----:B-1----:R0:W1:-:S04]  /*0650*/  DMUL R10, R10, R8 ;  /* 0x000000080a0a7228 */ /* 0x0020480000000000 */
.L_x_51:
[----:B0-----:R-:W-:-:S04]  /*0660*/  IMAD.MOV.U32 R19, RZ, RZ, 0x8 ;  /* 0x00000008ff137424 */ /* 0x001fc800078e00ff */
[----:B------:R-:W-:-:S06]  /*0670*/  IMAD.WIDE R14, R2, R19, c[0x0][0x178] ;  /* 0x00005e00020e7625 */ /* 0x000fcc00078e0213 */
[----:B------:R-:W2:Y:S01]  /*0680*/  LDG.E.64.CONSTANT R14, [R14.64] ;  /* 0x000000040e0e7981 */ /* 0x000ea2000c1e9b00 */
[----:B0-----:R-:W-:-:S06]  /*0690*/  IMAD.WIDE R12, R2, R19, c[0x0][0x170] ;  /* 0x00005c00020c7625 */ /* 0x001fcc00078e0213 */
[----:B------:R-:W3:Y:S01]  /*06a0*/  LDG.E.64.CONSTANT R12, [R12.64] ;  /* 0x000000040c0c7981 */ /* 0x000ee2000c1e9b00 */
[----:B------:R-:W-:Y:S01]  /*06b0*/  IMAD.WIDE R18, R2, R19, c[0x0][0x160] ;  /* 0x0000580002127625 */ /* 0x000fe200078e0213 */
[----:B------:R-:W-:-:S03]  /*06c0*/  IADD3 R0, R0, c[0x0][0x4], RZ ;  /* 0x0000010000007a10 */ /* 0x000fc60007ffe0ff */
[----:B------:R-:W-:Y:S01]  /*06d0*/  IMAD.MOV.U32 R3, RZ, RZ, c[0x0][0x4] ;  /* 0x00000100ff037624 */ /* 0x000fe200078e00ff */
[----:B------:R-:W-:-:S03]  /*06e0*/  ISETP.GE.AND P0, PT, R0, c[0x0][0x194], PT ;  /* 0x0000650000007a0c */ /* 0x000fc60003f06270 */
[----:B------:R-:W-:Y:S01]  /*06f0*/  IMAD R2, R3, c[0x0][0x190], R2 ;  /* 0x0000640003027a24 */ /* 0x000fe200078e0202 */
[----:B-12---:R-:W0:-:S06]  /*0700*/  DMUL R16, R10, R14 ;  /* 0x0000000e0a107228 */ /* 0x006e0c0000000000 */
[----:B0-----:R-:W3:-:S06]  /*0710*/  DMUL R16, R4, R16 ;  /* 0x0000001004107228 */ /* 0x001ecc0000000000 */
[----:B---3--:R-:W0:-:S06]  /*0720*/  DFMA R16, R12, R8, -R16 ;  /* 0x000000080c10722b */ /* 0x008e0c0000000810 */
[----:B0----5:R-:W0:-:S07]  /*0730*/  DMUL R16, R6, R16 ;  /* 0x0000001006107228 */ /* 0x021e0e0000000000 */
[----:B0-----:R0:W-:Y:S01]  /*0740*/  STG.E.64 [R18.64], R16 ;  /* 0x0000001012007986 */ /* 0x0011e2000c101b04 */
[----:B------:R-:W-:Y:S05]  /*0750*/  @!P0 BRA `(.L_x_51) ;  /* 0xffffff0000008947 */ /* 0x000fea000383ffff */
[----:B------:R-:W-:Y:S05]  /*0760*/  EXIT ;  /* 0x000000000000794d */ /* 0x000fea0003800000 */
.L_x_46:
[----:B-1----:R-:W-:Y:S01]  /*0770*/  MOV R12, R5 ;  /* 0x00000005000c7202 */ /* 0x002fe20000000f00 */
[----:B------:R-:W-:Y:S01]  /*0780*/  IMAD.MOV.U32 R14, RZ, RZ, 0x1f ;  /* 0x0000001fff0e7424 */ /* 0x000fe200078e00ff */
[----:B------:R-:W-:Y:S01]  /*0790*/  MOV R10, 0x7c0 ;  /* 0x000007c0000a7802 */ /* 0x000fe20000000f00 */
[----:B------:R-:W-:Y:S02]  /*07a0*/  IMAD.MOV.U32 R15, RZ, RZ, -0x1 ;  /* 0xffffffffff0f7424 */ /* 0x000fe400078e00ff */
[----:B------:R-:W-:Y:S05]  /*07b0*/  CALL.REL.NOINC `($__internal_4_$__cuda_sm70_shflsync_down_p) ;  /* 0x0000034000007944 */ /* 0x000fea0003c00000 */
[----:B-1----:R-:W-:Y:S01]  /*07c0*/  IMAD.MOV.U32 R8, RZ, RZ, R12 ;  /* 0x000000ffff087224 */ /* 0x002fe200078e000c */
[----:B0-----:R-:W-:Y:S05]  /*07d0*/  BRA `(.L_x_52) ;  /* 0xfffffbd000007947 */ /* 0x001fea000383ffff */
.L_x_47:
[----:B------:R-:W-:Y:S01]  /*07e0*/  HFMA2.MMA R14, -RZ, RZ, 0, 1.847743988037109375e-06 ;  /* 0x0000001fff0e7435 */ /* 0x000fe200000001ff */
[----:B------:R-:W-:Y:S01]  /*07f0*/  IMAD.MOV.U32 R12, RZ, RZ, R4 ;  /* 0x000000ffff0c7224 */ /* 0x000fe200078e0004 */
[----:B------:R-:W-:Y:S01]  /*0800*/  MOV R10, 0x830 ;  /* 0x00000830000a7802 */ /* 0x000fe20000000f00 */
[----:B------:R-:W-:-:S03]  /*0810*/  IMAD.MOV.U32 R15, RZ, RZ, -0x1 ;  /* 0xffffffffff0f7424 */ /* 0x000fc600078e00ff */
[----:B01----:R-:W-:Y:S05]  /*0820*/  CALL.REL.NOINC `($__internal_4_$__cuda_sm70_shflsync_down_p) ;  /* 0x000002d000007944 */ /* 0x003fea0003c00000 */
[----:B-1----:R-:W-:Y:S01]  /*0830*/  IMAD.MOV.U32 R10, RZ, RZ, R12 ;  /* 0x000000ffff0a7224 */ /* 0x002fe200078e000c */
[----:B0-----:R-:W-:Y:S05]  /*0840*/  BRA `(.L_x_53) ;  /* 0xfffffb8000007947 */ /* 0x001fea000383ffff */
        .weak           $__internal_3_$__cuda_sm20_dblrcp_rn_slowpath_v3
        .type           $__internal_3_$__cuda_sm20_dblrcp_rn_slowpath_v3,@function
        .size           $__internal_3_$__cuda_sm20_dblrcp_rn_slowpath_v3,($__internal_4_$__cuda_sm70_shflsync_down_p - $__internal_3_$__cuda_sm20_dblrcp_rn_slowpath_v3)
$__internal_3_$__cuda_sm20_dblrcp_rn_slowpath_v3:
[----:B------:R-:W-:Y:S01]  /*0850*/  IMAD.MOV.U32 R8, RZ, RZ, R12 ;  /* 0x000000ffff087224 */ /* 0x000fe200078e000c */
[----:B------:R-:W-:Y:S01]  /*0860*/  BSSY B1, `(.L_x_54) ;  /* 0x0000025000017945 */ /* 0x000fe20003800000 */
[----:B------:R-:W-:-:S06]  /*0870*/  IMAD.MOV.U32 R9, RZ, RZ, R13 ;  /* 0x000000ffff097224 */ /* 0x000fcc00078e000d */
[----:B------:R-:W0:-:S14]  /*0880*/  DSETP.GTU.AND P1, PT, |R8|, +INF , PT ;  /* 0x7ff000000800742a */ /* 0x000e1c0003f2c200 */
[----:B0-----:R-:W-:Y:S05]  /*0890*/  @P1 BRA `(.L_x_55) ;  /* 0x000001f000001947 */ /* 0x001fea0003800000 */
[----:B------:R-:W-:-:S04]  /*08a0*/  LOP3.LUT R7, R13, 0x7fffffff, RZ, 0xc0, !PT ;  /* 0x7fffffff0d077812 */ /* 0x000fc800078ec0ff */
[----:B------:R-:W-:-:S04]  /*08b0*/  IADD3 R11, R7, -0x1, RZ ;  /* 0xffffffff070b7810 */ /* 0x000fc80007ffe0ff */
[----:B------:R-:W-:-:S13]  /*08c0*/  ISETP.GE.U32.AND P1, PT, R11, 0x7fefffff, PT ;  /* 0x7fefffff0b00780c */ /* 0x000fda0003f26070 */
[----:B------:R-:W-:Y:S02]  /*08d0*/  @P1 LOP3.LUT R13, R9, 0x7ff00000, RZ, 0x3c, !PT ;  /* 0x7ff00000090d1812 */ /* 0x000fe400078e3cff */
[----:B------:R-:W-:Y:S01]  /*08e0*/  @P1 MOV R12, RZ ;  /* 0x000000ff000c1202 */ /* 0x000fe20000000f00 */
[----:B------:R-:W-:Y:S05]  /*08f0*/  @P1 BRA `(.L_x_56) ;  /* 0x000001b000001947 */ /* 0x000fea0003800000 */
[----:B------:R-:W-:-:S13]  /*0900*/  ISETP.GE.U32.AND P1, PT, R7, 0x1000001, PT ;  /* 0x010000010700780c */ /* 0x000fda0003f26070 */
[----:B------:R-:W-:Y:S05]  /*0910*/  @!P1 BRA `(.L_x_57) ;  /* 0x000000d000009947 */ /* 0x000fea0003800000 */
[----:B------:R-:W-:Y:S01]  /*0920*/  IADD3 R13, R9, -0x3fe00000, RZ ;  /* 0xc0200000090d7810 */ /* 0x000fe20007ffe0ff */
[----:B------:R-:W-:-:S03]  /*0930*/  IMAD.MOV.U32 R12, RZ, RZ, R8 ;  /* 0x000000ffff0c7224 */ /* 0x000fc600078e0008 */
[----:B------:R-:W0:Y:S03]  /*0940*/  MUFU.RCP64H R15, R13 ;  /* 0x0000000d000f7308 */ /* 0x000e260000001800 */
[----:B0-----:R-:W0:-:S06]  /*0950*/  DFMA R16, -R12, R14, 1 ;  /* 0x3ff000000c10742b */ /* 0x001e0c000000010e */
[----:B0-----:R-:W0:-:S06]  /*0960*/  DFMA R16, R16, R16, R16 ;  /* 0x000000101010722b */ /* 0x001e0c0000000010 */
[----:B0-----:R-:W0:-:S06]  /*0970*/  DFMA R16, R14, R16, R14 ;  /* 0x000000100e10722b */ /* 0x001e0c000000000e */
[----:B0-----:R-:W0:-:S06]  /*0980*/  DFMA R14, -R12, R16, 1 ;  /* 0x3ff000000c0e742b */ /* 0x001e0c0000000110 */
[----:B0-----:R-:W0:-:S06]  /*0990*/  DFMA R14, R16, R14, R16 ;  /* 0x0000000e100e722b */ /* 0x001e0c0000000010 */
[----:B0-----:R-:W0:-:S06]  /*09a0*/  DMUL R14, R14, 2.2250738585072013831e-308 ;  /* 0x001000000e0e7828 */ /* 0x001e0c0000000000 */
[----:B0-----:R-:W0:-:S06]  /*09b0*/  DFMA R8, -R8, R14, 1 ;  /* 0x3ff000000808742b */ /* 0x001e0c000000010e */
[----:B0-----:R-:W0:-:S06]  /*09c0*/  DFMA R8, R8, R8, R8 ;  /* 0x000000080808722b */ /* 0x001e0c0000000008 */
[----:B0-----:R0:W1:Y:S01]  /*09d0*/  DFMA R12, R14, R8, R14 ;  /* 0x000000080e0c722b */ /* 0x001062000000000e */
[----:B------:R-:W-:Y:S05]  /*09e0*/  BRA `(.L_x_56) ;  /* 0x000000c000007947 */ /* 0x000fea0003800000 */
.L_x_57:
[----:B------:R-:W0:Y:S01]  /*09f0*/  DMUL R8, R8, 8.11296384146066816958e+31 ;  /* 0x4690000008087828 */ /* 0x000e220000000000 */
[----:B------:R-:W-:-:S05]  /*0a00*/  IMAD.MOV.U32 R12, RZ, RZ, R14 ;  /* 0x000000ffff0c7224 */ /* 0x000fca00078e000e */
[----:B0-----:R-:W0:Y:S02]  /*0a10*/  MUFU.RCP64H R13, R9 ;  /* 0x00000009000d7308 */ /* 0x001e240000001800 */
[----:B0-----:R-:W0:-:S06]  /*0a20*/  DFMA R14, -R8, R12, 1 ;  /* 0x3ff00000080e742b */ /* 0x001e0c000000010c */
[----:B0-----:R-:W0:-:S06]  /*0a30*/  DFMA R14, R14, R14, R14 ;  /* 0x0000000e0e0e722b */ /* 0x001e0c000000000e */
[----:B0-----:R-:W0:-:S06]  /*0a40*/  DFMA R14, R12, R14, R12 ;  /* 0x0000000e0c0e722b */ /* 0x001e0c000000000c */
[----:B0-----:R-:W0:-:S06]  /*0a50*/  DFMA R12, -R8, R14, 1 ;  /* 0x3ff00000080c742b */ /* 0x001e0c000000010e */
[----:B0-----:R-:W0:-:S06]  /*0a60*/  DFMA R12, R14, R12, R14 ;  /* 0x0000000c0e0c722b */ /* 0x001e0c000000000e */
[----:B0-----:R-:W0:Y:S01]  /*0a70*/  DMUL R12, R12, 8.11296384146066816958e+31 ;  /* 0x469000000c0c7828 */ /* 0x001e220000000000 */
[----:B------:R-:W-:Y:S05]  /*0a80*/  BRA `(.L_x_56) ;  /* 0x0000002000007947 */ /* 0x000fea0003800000 */
.L_x_55:
[----:B------:R-:W-:Y:S01]  /*0a90*/  LOP3.LUT R13, R9, 0x80000, RZ, 0xfc, !PT ;  /* 0x00080000090d7812 */ /* 0x000fe200078efcff */
[----:B------:R-:W-:Y:S02]  /*0aa0*/  IMAD.MOV.U32 R12, RZ, RZ, R8 ;  /* 0x000000ffff0c7224 */ /* 0x000fe400078e0008 */
.L_x_56:
[----:B------:R-:W-:Y:S05]  /*0ab0*/  BSYNC B1 ;  /* 0x0000000000017941 */ /* 0x000fea0003800000 */
.L_x_54:
[----:B------:R-:W-:Y:S01]  /*0ac0*/  IMAD.MOV.U32 R11, RZ, RZ, 0x0 ;  /* 0x00000000ff0b7424 */ /* 0x000fe200078e00ff */
[----:B01----:R-:W-:Y:S01]  /*0ad0*/  MOV R9, R13 ;  /* 0x0000000d00097202 */ /* 0x003fe20000000f00 */
[----:B------:R-:W-:Y:S02]  /*0ae0*/  IMAD.MOV.U32 R8, RZ, RZ, R12 ;  /* 0x000000ffff087224 */ /* 0x000fe400078e000c */
[----:B------:R-:W-:Y:S05]  /*0af0*/  RET.REL.NODEC R10 `(_ZN2at6native46_GLOBAL__N__fbf0e309_13_WeightNorm_cu_b3893b6b31weight_norm_bwd_last_dim_kernelIddEEvPT_S4_PKS3_S6_S6_PKT0_ii) ;  /* 0xfffff5000a007950 */ /* 0x000fea0003c3ffff */
        .weak           $__internal_4_$__cuda_sm70_shflsync_down_p
        .type           $__internal_4_$__cuda_sm70_shflsync_down_p,@function
        .size           $__internal_4_$__cuda_sm70_shflsync_down_p,(.L_x_254 - $__internal_4_$__cuda_sm70_shflsync_down_p)
$__internal_4_$__cuda_sm70_shflsync_down_p:
[----:B------:R-:W-:Y:S01]  /*0b00*/  IMAD.MOV.U32 R11, RZ, RZ, 0x0 ;  /* 0x00000000ff0b7424 */ /* 0x000fe200078e00ff */
[----:B------:R-:W-:Y:S04]  /*0b10*/  WARPSYNC R15 ;  /* 0x0000000f00007348 */ /* 0x000fe80003800000 */
[----:B------:R0:W1:Y:S01]  /*0b20*/  SHFL.DOWN PT, R12, R12, R13, R14 ;  /* 0x0800000d0c0c7389 */ /* 0x00006200000e000e */
[----:B------:R-:W-:Y:S05]  /*0b30*/  RET.REL.NODEC R10 `(_ZN2at6native46_GLOBAL__N__fbf0e309_13_WeightNorm_cu_b3893b6b31weight_norm_bwd_last_dim_kernelIddEEvPT_S4_PKS3_S6_S6_PKT0_ii) ;  /* 0xfffff4c00a007950 */ /* 0x000fea0003c3ffff */
.L_x_58:
        /* <DEDUP_REMOVED lines=12> */
.L_x_254:


//--------------------- .text._ZN2at6native46_GLOBAL__N__fbf0e309_13_WeightNorm_cu_b3893b6b32weight_norm_bwd_first_dim_kernelIN3c104HalfEfEEvPT_S6_PKS5_S8_S8_PKT0_i --------------------------
	.section	.text._ZN2at6native46_GLOBAL__N__fbf0e309_13_WeightNorm_cu_b3893b6b32weight_norm_bwd_first_dim_kernelIN3c104HalfEfEEvPT_S6_PKS5_S8_S8_PKT0_i,"ax",@progbits
	.sectioninfo	@"SHI_REGISTERS=17"
	.align	128
.text._ZN2at6native46_GLOBAL__N__fbf0e309_13_WeightNorm_cu_b3893b6b32weight_norm_bwd_first_dim_kernelIN3c104HalfEfEEvPT_S6_PKS5_S8_S8_PKT0_i:
        .type           _ZN2at6native46_GLOBAL__N__fbf0e309_13_WeightNorm_cu_b3893b6b32weight_norm_bwd_first_dim_kernelIN3c104HalfEfEEvPT_S6_PKS5_S8_S8_PKT0_i,@function
        .size           _ZN2at6native46_GLOBAL__N__fbf0e309_13_WeightNorm_cu_b3893b6b32weight_norm_bwd_first_dim_kernelIN3c104HalfEfEEvPT_S6_PKS5_S8_S8_PKT0_i,(.L_x_257 - _ZN2at6native46_GLOBAL__N__fbf0e309_13_WeightNorm_cu_b3893b6b32weight_norm_bwd_first_dim_kernelIN3c104HalfEfEEvPT_S6_PKS5_S8_S8_PKT0_i)
        .other          _ZN2at6native46_GLOBAL__N__fbf0e309_13_WeightNorm_cu_b3893b6b32weight_norm_bwd_first_dim_kernelIN3c104HalfEfEEvPT_S6_PKS5_S8_S8_PKT0_i,@"STO_CUDA_ENTRY STV_DEFAULT"
_ZN2at6native46_GLOBAL__N__fbf0e309_13_WeightNorm_cu_b3893b6b32weight_norm_bwd_first_dim_kernelIN3c104HalfEfEEvPT_S6_PKS5_S8_S8_PKT0_i:
[----:B------:R-:W-:Y:S02]  /*0000*/  MOV R1, c[0x0][0x28] ;  /* 0x00000a0000017a02 */ /* 0x000fe40000000f00 */
[----:B------:R-:W0:Y:S01]  /*0010*/  S2R R0, SR_TID.X ;  /* 0x0000000000007919 */ /* 0x000e220000002100 */
[----:B------:R-:W-:Y:S01]  /*0020*/  IMAD.MOV.U32 R13, RZ, RZ, c[0x0][0x0] ;  /* 0x00000000ff0d7624 */ /* 0x000fe200078e00ff */
[----:B------:R-:W-:Y:S01]  /*0030*/  ULDC.64 UR4, c[0x0][0x118] ;  /* 0x0000460000047ab9 */ /* 0x000fe20000000a00 */
[----:B------:R-:W-:Y:S01]  /*0040*/  BSSY B0, `(.L_x_59) ;  /* 0x0000018000007945 */ /* 0x000fe20003800000 */
[----:B------:R-:W1:Y:S01]  /*0050*/  S2R R3, SR_TID.Y ;  /* 0x0000000000037919 */ /* 0x000e620000002200 */
[----:B------:R-:W-:Y:S02]  /*0060*/  IMAD R13, R13, c[0x0][0x4], RZ ;  /* 0x000001000d0d7a24 */ /* 0x000fe400078e02ff */
[----:B------:R-:W-:-:S03]  /*0070*/  IMAD.MOV.U32 R5, RZ, RZ, RZ ;  /* 0x000000ffff057224 */ /* 0x000fc600078e00ff */
[----:B------:R-:W-:Y:S02]  /*0080*/  ISETP.GE.AND P1, PT, R13, 0x40, PT ;  /* 0x000000400d00780c */ /* 0x000fe40003f26270 */
[----:B0-----:R-:W-:Y:S01]  /*0090*/  ISETP.GE.AND P0, PT, R0, c[0x0][0x190], PT ;  /* 0x0000640000007a0c */ /* 0x001fe20003f06270 */
[----:B-1----:R-:W-:Y:S02]  /*00a0*/  IMAD R2, R3, c[0x0][0x0], R0 ;  /* 0x0000000003027a24 */ /* 0x002fe400078e0200 */
[----:B------:R-:W0:Y:S03]  /*00b0*/  S2R R3, SR_CTAID.X ;  /* 0x0000000000037919 */ /* 0x000e260000002500 */
[----:B------:R-:W-:-:S07]  /*00c0*/  SHF.L.U32 R4, R2, 0x2, RZ ;  /* 0x0000000202047819 */ /* 0x000fce00000006ff */
[----:B------:R-:W-:Y:S05]  /*00d0*/  @P0 BRA `(.L_x_60) ;  /* 0x000000e000000947 */ /* 0x000fea0003800000 */
[----:B------:R-:W-:Y:S01]  /*00e0*/  HFMA2.MMA R5, -RZ, RZ, 0, 0 ;  /* 0x00000000ff057435 */ /* 0x000fe200000001ff */
[----:B------:R-:W-:-:S03]  /*00f0*/  IMAD.MOV.U32 R10, RZ, RZ, R0 ;  /* 0x000000ffff0a7224 */ /* 0x000fc600078e0000 */
.L_x_61:
[----:B------:R-:W-:Y:S01]  /*0100*/  MOV R9, 0x2 ;  /* 0x0000000200097802 */ /* 0x000fe20000000f00 */
[----:B0-----:R-:W-:-:S04]  /*0110*/  IMAD R8, R3, c[0x0][0x190], R10 ;  /* 0x0000640003087a24 */ /* 0x001fc800078e020a */
[----:B------:R-:W-:-:S04]  /*0120*/  IMAD.WIDE R6, R8, R9, c[0x0][0x170] ;  /* 0x00005c0008067625 */ /* 0x000fc800078e0209 */
[----:B------:R-:W-:Y:S02]  /*0130*/  IMAD.WIDE R8, R8, R9, c[0x0][0x178] ;  /* 0x00005e0008087625 */ /* 0x000fe400078e0209 */
[----:B------:R-:W2:Y:S04]  /*0140*/  LDG.E.U16.CONSTANT R6, [R6.64] ;  /* 0x0000000406067981 */ /* 0x000ea8000c1e9500 */
[----:B------:R-:W3:Y:S01]  /*0150*/  LDG.E.U16.CONSTANT R8, [R8.64] ;  /* 0x0000000408087981 */ /* 0x000ee2000c1e9500 */
[----:B------:R-:W-:-:S04]  /*0160*/  IADD3 R10, R10, c[0x0][0x0], RZ ;  /* 0x000000000a0a7a10 */ /* 0x000fc80007ffe0ff */
[----:B------:R-:W-:Y:S01]  /*0170*/  ISETP.GE.AND P2, PT, R10, c[0x0][0x190], PT ;  /* 0x000064000a007a0c */ /* 0x000fe20003f46270 */
[----:B--2---:R-:W-:Y:S02]  /*0180*/  HADD2.F32 R12, -RZ, R6.H0_H0 ;  /* 0x20000006ff0c7230 */ /* 0x004fe40000004100 */
[----:B---3--:R-:W-:-:S05]  /*0190*/  HADD2.F32 R11, -RZ, R8.H0_H0 ;  /* 0x20000008ff0b7230 */ /* 0x008fca0000004100 */
[----:B------:R-:W-:-:S05]  /*01a0*/  FFMA.FTZ R5, R12, R11, R5 ;  /* 0x0000000b0c057223 */ /* 0x000fca0000010005 */
[----:B------:R-:W-:Y:S05]  /*01b0*/  @!P2 BRA `(.L_x_61) ;  /* 0xffffff400000a947 */ /* 0x000fea000383ffff */
.L_x_60:
[----:B------:R-:W-:Y:S05]  /*01c0*/  BSYNC B0 ;  /* 0x0000000000007941 */ /* 0x000fea0003800000 */
.L_x_59:
[----:B------:R-:W-:Y:S01]  /*01d0*/  ISETP.GE.AND P3, PT, R13, 0x80, PT ;  /* 0x000000800d00780c */ /* 0x000fe20003f66270 */
[----:B------:R1:W-:Y:S04]  /*01e0*/  @P1 STS [R4], R5 ;  /* 0x0000000504001388 */ /* 0x0003e80000000800 */
[----:B------:R-:W-:Y:S01]  /*01f0*/  @P1 BAR.SYNC.DEFER_BLOCKING 0x0 ;  /* 0x0000000000001b1d */ /* 0x000fe20000010000 */
[----:B------:R-:W-:-:S07]  /*0200*/  ISETP.GT.AND P2, PT, R2, 0x1f, PT ;  /* 0x0000001f0200780c */ /* 0x000fce0003f44270 */
[----:B-1----:R-:W-:Y:S06]  /*0210*/  @!P3 BRA `(.L_x_62) ;  /* 0x000000b00000b947 */ /* 0x002fec0003800000 */
.L_x_63:
[----:B------:R-:W-:-:S04]  /*0220*/  SHF.R.S32.HI R11, RZ, 0x1, R13 ;  /* 0x00000001ff0b7819 */ /* 0x000fc8000001140d */
[----:B------:R-:W-:-:S13]  /*0230*/  ISETP.GE.AND P3, PT, R2, R11, PT ;  /* 0x0000000b0200720c */ /* 0x000fda0003f66270 */
[----:B------:R-:W-:Y:S01]  /*0240*/  @!P3 IMAD R7, R11, 0x4, R4 ;  /* 0x000000040b07b824 */ /* 0x000fe200078e0204 */
[----:B------:R-:W-:Y:S05]  /*0250*/  @!P3 LDS R6, [R4] ;  /* 0x000000000406b984 */ /* 0x000fea0000000800 */
[----:B------:R-:W1:Y:S02]  /*0260*/  @!P3 LDS R7, [R7] ;  /* 0x000000000707b984 */ /* 0x000e640000000800 */
[----:B-1----:R-:W-:-:S05]  /*0270*/  @!P3 FADD.FTZ R9, R6, R7 ;  /* 0x000000070609b221 */ /* 0x002fca0000010000 */
[----:B------:R1:W-:Y:S04]  /*0280*/  @!P3 STS [R4], R9 ;  /* 0x000000090400b388 */ /* 0x0003e80000000800 */
[----:B------:R-:W-:Y:S01]  /*0290*/  BAR.SYNC.DEFER_BLOCKING 0x0 ;  /* 0x0000000000007b1d */ /* 0x000fe20000010000 */
[----:B------:R-:W-:Y:S02]  /*02a0*/  ISETP.GT.AND P3, PT, R13, 0xff, PT ;  /* 0x000000ff0d00780c */ /* 0x000fe40003f64270 */
[----:B------:R-:W-:-:S11]  /*02b0*/  MOV R13, R11 ;  /* 0x0000000b000d7202 */ /* 0x000fd60000000f00 */
[----:B-1----:R-:W-:Y:S05]  /*02c0*/  @P3 BRA `(.L_x_63) ;  /* 0xffffff5000003947 */ /* 0x002fea000383ffff */
.L_x_62:
[----:B------:R-:W-:Y:S05]  /*02d0*/  @P2 BRA `(.L_x_64) ;  /* 0x0000011000002947 */ /* 0x000fea0003800000 */
[----:B------:R-:W-:Y:S04]  /*02e0*/  @P1 LDS R6, [R4] ;  /* 0x0000000004061984 */ /* 0x000fe80000000800 */
[----:B------:R-:W1:Y:S02]  /*02f0*/  @P1 LDS R7, [R4+0x80] ;  /* 0x0000800004071984 */ /* 0x000e640000000800 */
[----:B-1----:R-:W-:Y:S01]  /*0300*/  @P1 FADD.FTZ R5, R6, R7 ;  /* 0x0000000706051221 */ /* 0x002fe20000010000 */
[----:B------:R-:W-:Y:S05]  /*0310*/  BRA.DIV ~URZ, `(.L_x_65) ;  /* 0x000003527f007947 */ /* 0x000fea000b800000 */
[----:B------:R1:W2:Y:S02]  /*0320*/  SHFL.DOWN PT, R6, R5, 0x10, 0x1f ;  /* 0x0a001f0005067f89 */ /* 0x0002a400000e0000 */
.L_x_68:
[----:B--2---:R-:W-:Y:S01]  /*0330*/  FADD.FTZ R14, R6, R5 ;  /* 0x00000005060e7221 */ /* 0x004fe20000010000 */
[----:B------:R-:W-:Y:S05]  /*0340*/  BRA.DIV ~URZ, `(.L_x_66) ;  /* 0x000003927f007947 */ /* 0x000fea000b800000 */
[----:B-1----:R-:W1:Y:S02]  /*0350*/  SHFL.DOWN PT, R5, R14, 0x8, 0x1f ;  /* 0x09001f000e057f89 */ /* 0x002e6400000e0000 */
[----:B-1----:R-:W-:-:S05]  /*0360*/  FADD.FTZ R5, R14, R5 ;  /* 0x000000050e057221 */ /* 0x002fca0000010000 */
[----:B------:R-:W1:Y:S02]  /*0370*/  SHFL.DOWN PT, R6, R5, 0x4, 0x1f ;  /* 0x08801f0005067f89 */ /* 0x000e6400000e0000 */
[----:B-1----:R-:W-:-:S05]  /*0380*/  FADD.FTZ R6, R5, R6 ;  /* 0x0000000605067221 */ /* 0x002fca0000010000 */
[----:B------:R-:W1:Y:S02]  /*0390*/  SHFL.DOWN PT, R7, R6, 0x2, 0x1f ;  /* 0x08401f0006077f89 */ /* 0x000e6400000e0000 */
[----:B-1----:R-:W-:-:S05]  /*03a0*/  FADD.FTZ R8, R6, R7 ;  /* 0x0000000706087221 */ /* 0x002fca0000010000 */
[----:B------:R1:W2:Y:S02]  /*03b0*/  SHFL.DOWN PT, R7, R8, 0x1, 0x1f ;  /* 0x08201f0008077f89 */ /* 0x0002a400000e0000 */
.L_x_69:
[----:B------:R-:W-:Y:S01]  /*03c0*/  ISETP.GT.AND P1, PT, R2, RZ, PT ;  /* 0x000000ff0200720c */ /* 0x000fe20003f24270 */
[----:B--2---:R-:W-:-:S12]  /*03d0*/  FADD.FTZ R7, R7, R8 ;  /* 0x0000000807077221 */ /* 0x004fd80000010000 */
[----:B------:R2:W-:Y:S02]  /*03e0*/  @!P1 STS [R4], R7 ;  /* 0x0000000704009388 */ /* 0x0005e40000000800 */
.L_x_64:
[----:B------:R-:W-:Y:S02]  /*03f0*/  WARPSYNC 0xffffffff ;  /* 0xffffffff00007948 */ /* 0x000fe40003800000 */
[----:B------:R-:W-:Y:S01]  /*0400*/  IMAD.MOV.U32 R6, RZ, RZ, 0x4 ;  /* 0x00000004ff067424 */ /* 0x000fe200078e00ff */
[----:B------:R-:W-:Y:S03]  /*0410*/  BAR.SYNC.DEFER_BLOCKING 0x0 ;  /* 0x0000000000007b1d */ /* 0x000fe60000010000 */
[----:B0-2---:R-:W-:-:S05]  /*0420*/  IMAD.WIDE R6, R3, R6, c[0x0][0x188] ;  /* 0x0000620003067625 */ /* 0x005fca00078e0206 */
[----:B------:R-:W2:Y:S01]  /*0430*/  LDG.E.CONSTANT R5, [R6.64] ;  /* 0x0000000406057981 */ /* 0x000ea2000c1e9900 */
[----:B------:R-:W-:Y:S02]  /*0440*/  ISETP.NE.AND P1, PT, R0, RZ, PT ;  /* 0x000000ff0000720c */ /* 0x000fe40003f25270 */
[----:B------:R-:W-:Y:S02]  /*0450*/  SHF.R.S32.HI R12, RZ, 0x1f, R3 ;  /* 0x0000001fff0c7819 */ /* 0x000fe40000011403 */
[----:B------:R-:W-:-:S04]  /*0460*/  LEA R10, P3, R3, c[0x0][0x180], 0x1 ;  /* 0x00006000030a7a11 */ /* 0x000fc800078608ff */
[----:B------:R-:W-:-:S05]  /*0470*/  LEA.HI.X R11, R3, c[0x0][0x184], R12, 0x1, P3 ;  /* 0x00006100030b7a11 */ /* 0x000fca00018f0c0c */
[C---:B-1----:R-:W-:Y:S01]  /*0480*/  @!P1 LEA R8, P2, R3.reuse, c[0x0][0x168], 0x1 ;  /* 0x00005a0003089a11 */ /* 0x042fe200078408ff */
[----:B------:R-:W0:Y:S03]  /*0490*/  LDS R2, [RZ] ;  /* 0x00000000ff027984 */ /* 0x000e260000000800 */
[----:B------:R-:W-:Y:S01]  /*04a0*/  @!P1 LEA.HI.X R9, R3, c[0x0][0x16c], R12, 0x1, P2 ;  /* 0x00005b0003099a11 */ /* 0x000fe200010f0c0c */
[----:B--2---:R-:W0:Y:S02]  /*04b0*/  MUFU.RCP R5, R5 ;  /* 0x0000000500057308 */ /* 0x004e240000001000 */
[----:B0-----:R-:W-:-:S05]  /*04c0*/  @!P1 FMUL.FTZ R4, R2, R5 ;  /* 0x0000000502049220 */ /* 0x001fca0000410000 */
[----:B------:R-:W-:-:S05]  /*04d0*/  @!P1 F2FP.PACK_AB R4, RZ, R4 ;  /* 0x00000004ff04923e */ /* 0x000fca00000000ff */
[----:B------:R0:W-:Y:S01]  /*04e0*/  @!P1 STG.E.U16 [R8.64], R4 ;  /* 0x0000000408009986 */ /* 0x0001e2000c101504 */
[----:B------:R-:W-:Y:S05]  /*04f0*/  @P0 EXIT ;  /* 0x000000000000094d */ /* 0x000fea0003800000 */
[----:B------:R-:W2:Y:S01]  /*0500*/  LDG.E.U16.CONSTANT R10, [R10.64] ;  /* 0x000000040a0a7981 */ /* 0x000ea2000c1e9500 */
[----:B0-----:R-:W-:-:S04]  /*0510*/  FMUL.FTZ R4, R5, R5 ;  /* 0x0000000505047220 */ /* 0x001fc80000410000 */
[----:B------:R-:W-:Y:S01]  /*0520*/  FMUL.FTZ R12, R5, R4 ;  /* 0x00000004050c7220 */ /* 0x000fe20000410000 */
[----:B--2---:R-:W-:Y:S02]  /*0530*/  HADD2.F32 R4, -RZ, R10.H0_H0 ;  /* 0x2000000aff047230 */ /* 0x004fe40000004100 */
.L_x_67:
[----:B------:R-:W-:Y:S01]  /*0540*/  HFMA2.MMA R13, -RZ, RZ, 0, 1.1920928955078125e-07 ;  /* 0x00000002ff0d7435 */ /* 0x000fe200000001ff */
[----:B0-----:R-:W-:-:S09]  /*0550*/  IMAD R10, R3, c[0x0][0x190], R0 ;  /* 0x00006400030a7a24 */ /* 0x001fd200078e0200 */
[----:B------:R-:W-:-:S04]  /*0560*/  IMAD.WIDE R8, R10, R13, c[0x0][0x178] ;  /* 0x00005e000a087625 */ /* 0x000fc800078e020d */
[----:B------:R-:W-:Y:S02]  /*0570*/  IMAD.WIDE R6, R10, R13, c[0x0][0x170] ;  /* 0x00005c000a067625 */ /* 0x000fe400078e020d */
[----:B------:R-:W2:Y:S04]  /*0580*/  LDG.E.U16.CONSTANT R8, [R8.64] ;  /* 0x0000000408087981 */ /* 0x000ea8000c1e9500 */
[----:B------:R-:W3:Y:S01]  /*0590*/  LDG.E.U16.CONSTANT R6, [R6.64] ;  /* 0x0000000406067981 */ /* 0x000ee2000c1e9500 */
[----:B------:R-:W-:-:S04]  /*05a0*/  IADD3 R0, R0, c[0x0][0x0], RZ ;  /* 0x0000000000007a10 */ /* 0x000fc80007ffe0ff */
[----:B------:R-:W-:Y:S01]  /*05b0*/  ISETP.GE.AND P0, PT, R0, c[0x0][0x190], PT ;  /* 0x0000640000007a0c */ /* 0x000fe20003f06270 */
[----:B--2---:R-:W-:Y:S02]  /*05c0*/  HADD2.F32 R11, -RZ, R8.H0_H0 ;  /* 0x20000008ff0b7230 */ /* 0x004fe40000004100 */
[----:B---3--:R-:W-:-:S03]  /*05d0*/  HADD2.F32 R14, -RZ, R6.H0_H0 ;  /* 0x20000006ff0e7230 */ /* 0x008fc60000004100 */
[----:B------:R-:W-:-:S04]  /*05e0*/  FMUL.FTZ R11, R12, R11 ;  /* 0x0000000b0c0b7220 */ /* 0x000fc80000410000 */
[----:B------:R-:W-:-:S04]  /*05f0*/  FMUL.FTZ R11, R2, R11 ;  /* 0x0000000b020b7220 */ /* 0x000fc80000410000 */
[----:B------:R-:W-:-:S04]  /*0600*/  FFMA.FTZ R11, R5, R14, -R11 ;  /* 0x0000000e050b7223 */ /* 0x000fc8000001080b */
[----:B------:R-:W-:-:S05]  /*0610*/  FMUL.FTZ R11, R4, R11 ;  /* 0x0000000b040b7220 */ /* 0x000fca0000410000 */
[----:B------:R-:W-:Y:S01]  /*0620*/  F2FP.PACK_AB R7, RZ, R11 ;  /* 0x0000000bff07723e */ /* 0x000fe200000000ff */
[----:B------:R-:W-:-:S05]  /*0630*/  IMAD.WIDE R10, R10, R13, c[0x0][0x160] ;  /* 0x000058000a0a7625 */ /* 0x000fca00078e020d */
[----:B------:R0:W-:Y:S01]  /*0640*/  STG.E.U16 [R10.64], R7 ;  /* 0x000000070a007986 */ /* 0x0001e2000c101504 */
[----:B------:R-:W-:Y:S05]  /*0650*/  @!P0 BRA `(.L_x_67) ;  /* 0xfffffee000008947 */ /* 0x000fea000383ffff */
[----:B------:R-:W-:Y:S05]  /*0660*/  EXIT ;  /* 0x000000000000794d */ /* 0x000fea0003800000 */
.L_x_65:
[----:B------:R-:W-:Y:S01]  /*0670*/  IMAD.MOV.U32 R10, RZ, RZ, 0x10 ;  /* 0x00000010ff0a7424 */ /* 0x000fe200078e00ff */
[----:B------:R-:W-:Y:S01]  /*0680*/  MOV R9, 0x1f ;  /* 0x0000001f00097802 */ /* 0x000fe20000000f00 */
[----:B------:R-:W-:Y:S01]  /*0690*/  IMAD.MOV.U32 R12, RZ, RZ, -0x1 ;  /* 0xffffffffff0c7424 */ /* 0x000fe200078e00ff */
[----:B------:R-:W-:Y:S02]  /*06a0*/  MOV R6, 0x6c0 ;  /* 0x000006c000067802 */ /* 0x000fe40000000f00 */
[----:B0-----:R-:W-:Y:S05]  /*06b0*/  CALL.REL.NOINC `($__internal_5_$__cuda_sm70_shflsync_down_p) ;  /* 0x000001d000007944 */ /* 0x001fea0003c00000 */
[----:B-1----:R-:W-:Y:S01]  /*06c0*/  MOV R6, R9 ;  /* 0x0000000900067202 */ /* 0x002fe20000000f00 */
[----:B0-----:R-:W-:Y:S05]  /*06d0*/  BRA `(.L_x_68) ;  /* 0xfffffc5000007947 */ /* 0x001fea000383ffff */
.L_x_66:
[----:B------:R-:W-:Y:S01]  /*06e0*/  HFMA2.MMA R10, -RZ, RZ, 0, 4.76837158203125e-07 ;  /* 0x00000008ff0a7435 */ /* 0x000fe200000001ff */
[----:B-1----:R-:W-:Y:S01]  /*06f0*/  IMAD.MOV.U32 R5, RZ, RZ, R14 ;  /* 0x000000ffff057224 */ /* 0x002fe200078e000e */
[----:B------:R-:W-:Y:S01]  /*0700*/  MOV R12, 0xffffffff ;  /* 0xffffffff000c7802 */ /* 0x000fe20000000f00 */
[----:B------:R-:W-:Y:S01]  /*0710*/  IMAD.MOV.U32 R9, RZ, RZ, 0x1f ;  /* 0x0000001fff097424 */ /* 0x000fe200078e00ff */
[----:B------:R-:W-:Y:S02]  /*0720*/  MOV R6, 0x740 ;  /* 0x0000074000067802 */ /* 0x000fe40000000f00 */
[----:B0-----:R-:W-:Y:S05]  /*0730*/  CALL.REL.NOINC `($__internal_5_$__cuda_sm70_shflsync_down_p) ;  /* 0x0000015000007944 */ /* 0x001fea0003c00000 */
[----:B01----:R-:W-:Y:S01]  /*0740*/  FADD.FTZ R5, R14, R9 ;  /* 0x000000090e057221 */ /* 0x003fe20000010000 */
[----:B------:R-:W-:Y:S01]  /*0750*/  HFMA2.MMA R9, -RZ, RZ, 0, 1.847743988037109375e-06 ;  /* 0x0000001fff097435 */ /* 0x000fe200000001ff */
[----:B------:R-:W-:Y:S01]  /*0760*/  IMAD.MOV.U32 R10, RZ, RZ, 0x4 ;  /* 0x00000004ff0a7424 */ /* 0x000fe200078e00ff */
[----:B------:R-:W-:Y:S01]  /*0770*/  MOV R6, 0x7a0 ;  /* 0x000007a000067802 */ /* 0x000fe20000000f00 */
[----:B------:R-:W-:-:S03]  /*0780*/  IMAD.MOV.U32 R12, RZ, RZ, -0x1 ;  /* 0xffffffffff0c7424 */ /* 0x000fc600078e00ff */
[----:B------:R-:W-:Y:S05]  /*0790*/  CALL.REL.NOINC `($__internal_5_$__cuda_sm70_shflsync_down_p) ;  /* 0x000000f000007944 */ /* 0x000fea0003c00000 */
[----:B01----:R-:W-:Y:S01]  /*07a0*/  FADD.FTZ R5, R5, R9 ;  /* 0x0000000905057221 */ /* 0x003fe20000010000 */
[----:B------:R-:W-:Y:S01]  /*07b0*/  MOV R10, 0x2 ;  /* 0x00000002000a7802 */ /* 0x000fe20000000f00 */
[----:B------:R-:W-:Y:S01]  /*07c0*/  IMAD.MOV.U32 R9, RZ, RZ, 0x1f ;  /* 0x0000001fff097424 */ /* 0x000fe200078e00ff */
[----:B------:R-:W-:-:S02]  /*07d0*/  MOV R12, 0xffffffff ;  /* 0xffffffff000c7802 */ /* 0x000fc40000000f00 */
[----:B------:R-:W-:Y:S02]  /*07e0*/  MOV R6, 0x800 ;  /* 0x0000080000067802 */ /* 0x000fe40000000f00 */
[----:B------:R-:W-:Y:S05]  /*07f0*/  CALL.REL.NOINC `($__internal_5_$__cuda_sm70_shflsync_down_p) ;  /* 0x0000009000007944 */ /* 0x000fea0003c00000 */
[----:B-1----:R-:W-:Y:S01]  /*0800*/  FADD.FTZ R8, R5, R9 ;  /* 0x0000000905087221 */ /* 0x002fe20000010000 */
[----:B------:R-:W-:Y:S01]  /*0810*/  HFMA2.MMA R9, -RZ, RZ, 0, 1.847743988037109375e-06 ;  /* 0x0000001fff097435 */ /* 0x000fe200000001ff */
[----:B0-----:R-:W-:Y:S01]  /*0820*/  IMAD.MOV.U32 R10, RZ, RZ, 0x1 ;  /* 0x00000001ff0a7424 */ /* 0x001fe200078e00ff */
[----:B------:R-:W-:Y:S01]  /*0830*/  MOV R12, 0xffffffff ;  /* 0xffffffff000c7802 */ /* 0x000fe20000000f00 */
[----:B------:R-:W-:Y:S01]  /*0840*/  IMAD.MOV.U32 R5, RZ, RZ, R8 ;  /* 0x000000ffff057224 */ /* 0x000fe200078e0008 */
[----:B------:R-:W-:Y:S02]  /*0850*/  MOV R6, 0x870 ;  /* 0x0000087000067802 */ /* 0x000fe40000000f00 */
[----:B------:R-:W-:Y:S05]  /*0860*/  CALL.REL.NOINC `($__internal_5_$__cuda_sm70_shflsync_down_p) ;  /* 0x0000002000007944 */ /* 0x000fea0003c00000 */
[----:B-1----:R-:W-:Y:S01]  /*0870*/  MOV R7, R9 ;  /* 0x0000000900077202 */ /* 0x002fe20000000f00 */
[----:B0-----:R-:W-:Y:S05]  /*0880*/  BRA `(.L_x_69) ;  /* 0xfffffb3000007947 */ /* 0x001fea000383ffff */
        .weak           $__internal_5_$__cuda_sm70_shflsync_down_p
        .type           $__internal_5_$__cuda_sm70_shflsync_down_p,@function
        .size           $__internal_5_$__cuda_sm70_shflsync_down_p,(.L_x_257 - $__internal_5_$__cuda_sm70_shflsync_down_p)
$__internal_5_$__cuda_sm70_shflsync_down_p:
[----:B------:R-:W-:Y:S01]  /*0890*/  HFMA2.MMA R7, -RZ, RZ, 0, 0 ;  /* 0x00000000ff077435 */ /* 0x000fe200000001ff */
[----:B------:R-:W-:Y:S04]  /*08a0*/  WARPSYNC R12 ;  /* 0x0000000c00007348 */ /* 0x000fe80003800000 */
[----:B------:R0:W1:Y:S01]  /*08b0*/  SHFL.DOWN PT, R9, R5, R10, R9 ;  /* 0x0800000a05097389 */ /* 0x00006200000e0009 */
[----:B------:R-:W-:Y:S05]  /*08c0*/  RET.REL.NODEC R6 `(_ZN2at6native46_GLOBAL__N__fbf0e309_13_WeightNorm_cu_b3893b6b32weight_norm_bwd_first_dim_kernelIN3c104HalfEfEEvPT_S6_PKS5_S8_S8_PKT0_i) ;  /* 0xfffff73006007950 */ /* 0x000fea0003c3ffff */
.L_x_70:
        /* <DEDUP_REMOVED lines=11> */
.L_x_257:


//--------------------- .text._ZN2at6native46_GLOBAL__N__fbf0e309_13_WeightNorm_cu_b3893b6b32weight_norm_bwd_first_dim_kernelIN3c108BFloat16EfEEvPT_S6_PKS5_S8_S8_PKT0_i --------------------------
	.section	.text._ZN2at6native46_GLOBAL__N__fbf0e309_13_WeightNorm_cu_b3893b6b32weight_norm_bwd_first_dim_kernelIN3c108BFloat16EfEEvPT_S6_PKS5_S8_S8_PKT0_i,"ax",@progbits
	.sectioninfo	@"SHI_REGISTERS=17"
	.align	128
.text._ZN2at6native46_GLOBAL__N__fbf0e309_13_WeightNorm_cu_b3893b6b32weight_norm_bwd_first_dim_kernelIN3c108BFloat16EfEEvPT_S6_PKS5_S8_S8_PKT0_i:
        .type           _ZN2at6native46_GLOBAL__N__fbf0e309_13_WeightNorm_cu_b3893b6b32weight_norm_bwd_first_dim_kernelIN3c108BFloat16EfEEvPT_S6_PKS5_S8_S8_PKT0_i,@function
        .size           _ZN2at6native46_GLOBAL__N__fbf0e309_13_WeightNorm_cu_b3893b6b32weight_norm_bwd_first_dim_kernelIN3c108BFloat16EfEEvPT_S6_PKS5_S8_S8_PKT0_i,(.L_x_259 - _ZN2at6native46_GLOBAL__N__fbf0e309_13_WeightNorm_cu_b3893b6b32weight_norm_bwd_first_dim_kernelIN3c108BFloat16EfEEvPT_S6_PKS5_S8_S8_PKT0_i)
        .other          _ZN2at6native46_GLOBAL__N__fbf0e309_13_WeightNorm_cu_b3893b6b32weight_norm_bwd_first_dim_kernelIN3c108BFloat16EfEEvPT_S6_PKS5_S8_S8_PKT0_i,@"STO_CUDA_ENTRY STV_DEFAULT"
_ZN2at6native46_GLOBAL__N__fbf0e309_13_WeightNorm_cu_b3893b6b32weight_norm_bwd_first_dim_kernelIN3c108BFloat16EfEEvPT_S6_PKS5_S8_S8_PKT0_i:
[----:B------:R-:W-:Y:S02]  /*0000*/  IMAD.MOV.U32 R1, RZ, RZ, c[0x0][0x28] ;  /* 0x00000a00ff017624 */ /* 0x000fe400078e00ff */
[----:B------:R-:W0:Y:S01]  /*0010*/  S2R R0, SR_TID.X ;  /* 0x0000000000007919 */ /* 0x000e220000002100 */
[----:B------:R-:W-:Y:S01]  /*0020*/  MOV R11, c[0x0][0x0] ;  /* 0x00000000000b7a02 */ /* 0x000fe20000000f00 */
[----:B------:R-:W-:Y:S01]  /*0030*/  ULDC.64 UR4, c[0x0][0x118] ;  /* 0x0000460000047ab9 */ /* 0x000fe20000000a00 */
[----:B------:R-:W-:Y:S01]  /*0040*/  BSSY B0, `(.L_x_71) ;  /* 0x0000018000007945 */ /* 0x000fe20003800000 */
[----:B------:R-:W1:Y:S01]  /*0050*/  S2R R3, SR_TID.Y ;  /* 0x0000000000037919 */ /* 0x000e620000002200 */
[----:B------:R-:W-:Y:S01]  /*0060*/  HFMA2.MMA R5, -RZ, RZ, 0, 0 ;  /* 0x00000000ff057435 */ /* 0x000fe200000001ff */
[----:B------:R-:W-:-:S05]  /*0070*/  IMAD R11, R11, c[0x0][0x4], RZ ;  /* 0x000001000b0b7a24 */ /* 0x000fca00078e02ff */
[----:B------:R-:W-:Y:S02]  /*0080*/  ISETP.GE.AND P1, PT, R11, 0x40, PT ;  /* 0x000000400b00780c */ /* 0x000fe40003f26270 */
[----:B0-----:R-:W-:Y:S01]  /*0090*/  ISETP.GE.AND P0, PT, R0, c[0x0][0x190], PT ;  /* 0x0000640000007a0c */ /* 0x001fe20003f06270 */
[----:B-1----:R-:W-:Y:S02]  /*00a0*/  IMAD R2, R3, c[0x0][0x0], R0 ;  /* 0x0000000003027a24 */ /* 0x002fe400078e0200 */
[----:B------:R-:W0:Y:S02]  /*00b0*/  S2R R3, SR_CTAID.X ;  /* 0x0000000000037919 */ /* 0x000e240000002500 */
[----:B------:R-:W-:-:S08]  /*00c0*/  IMAD.SHL.U32 R4, R2, 0x4, RZ ;  /* 0x0000000402047824 */ /* 0x000fd000078e00ff */
[----:B------:R-:W-:Y:S05]  /*00d0*/  @P0 BRA `(.L_x_72) ;  /* 0x000000e000000947 */ /* 0x000fea0003800000 */
[----:B------:R-:W-:Y:S01]  /*00e0*/  IMAD.MOV.U32 R5, RZ, RZ, RZ ;  /* 0x000000ffff057224 */ /* 0x000fe200078e00ff */
[----:B------:R-:W-:-:S03]  /*00f0*/  MOV R10, R0 ;  /* 0x00000000000a7202 */ /* 0x000fc60000000f00 */
.L_x_73:
[----:B------:R-:W-:Y:S02]  /*0100*/  IMAD.MOV.U32 R9, RZ, RZ, 0x2 ;  /* 0x00000002ff097424 */ /* 0x000fe400078e00ff */
[----:B0-----:R-:W-:-:S04]  /*0110*/  IMAD R8, R3, c[0x0][0x190], R10 ;  /* 0x0000640003087a24 */ /* 0x001fc800078e020a */
[----:B------:R-:W-:-:S04]  /*0120*/  IMAD.WIDE R6, R8, R9, c[0x0][0x170] ;  /* 0x00005c0008067625 */ /* 0x000fc800078e0209 */
[----:B------:R-:W-:Y:S02]  /*0130*/  IMAD.WIDE R8, R8, R9, c[0x0][0x178] ;  /* 0x00005e0008087625 */ /* 0x000fe400078e0209 */
[----:B------:R-:W2:Y:S04]  /*0140*/  LDG.E.U16.CONSTANT R6, [R6.64] ;  /* 0x0000000406067981 */ /* 0x000ea8000c1e9500 */
[----:B------:R-:W3:Y:S01]  /*0150*/  LDG.E.U16.CONSTANT R8, [R8.64] ;  /* 0x0000000408087981 */ /* 0x000ee2000c1e9500 */
[----:B------:R-:W-:-:S04]  /*0160*/  IADD3 R10, R10, c[0x0][0x0], RZ ;  /* 0x000000000a0a7a10 */ /* 0x000fc80007ffe0ff */
[----:B------:R-:W-:Y:S02]  /*0170*/  ISETP.GE.AND P2, PT, R10, c[0x0][0x190], PT ;  /* 0x000064000a007a0c */ /* 0x000fe40003f46270 */
[----:B--2---:R-:W-:Y:S02]  /*0180*/  PRMT R6, RZ, 0x5410, R6 ;  /* 0x00005410ff067816 */ /* 0x004fe40000000006 */
[----:B---3--:R-:W-:-:S05]  /*0190*/  PRMT R8, RZ, 0x5410, R8 ;  /* 0x00005410ff087816 */ /* 0x008fca0000000008 */
[----:B------:R-:W-:-:S04]  /*01a0*/  FFMA.FTZ R5, R6, R8, R5 ;  /* 0x0000000806057223 */ /* 0x000fc80000010005 */
[----:B------:R-:W-:Y:S05]  /*01b0*/  @!P2 BRA `(.L_x_73) ;  /* 0xffffff400000a947 */ /* 0x000fea000383ffff */
.L_x_72:
[----:B------:R-:W-:Y:S05]  /*01c0*/  BSYNC B0 ;  /* 0x0000000000007941 */ /* 0x000fea0003800000 */
.L_x_71:
[----:B------:R-:W-:Y:S01]  /*01d0*/  ISETP.GE.AND P3, PT, R11, 0x80, PT ;  /* 0x000000800b00780c */ /* 0x000fe20003f66270 */
[----:B------:R1:W-:Y:S04]  /*01e0*/  @P1 STS [R4], R5 ;  /* 0x0000000504001388 */ /* 0x0003e80000000800 */
[----:B------:R-:W-:Y:S01]  /*01f0*/  @P1 BAR.SYNC.DEFER_BLOCKING 0x0 ;  /* 0x0000000000001b1d */ /* 0x000fe20000010000 */
[----:B------:R-:W-:-:S07]  /*0200*/  ISETP.GT.AND P2, PT, R2, 0x1f, PT ;  /* 0x0000001f0200780c */ /* 0x000fce0003f44270 */
[----:B-1----:R-:W-:Y:S06]  /*0210*/  @!P3 BRA `(.L_x_74) ;  /* 0x000000b00000b947 */ /* 0x002fec0003800000 */
.L_x_75:
[----:B------:R-:W-:-:S04]  /*0220*/  SHF.R.S32.HI R13, RZ, 0x1, R11 ;  /* 0x00000001ff0d7819 */ /* 0x000fc8000001140b */
[----:B------:R-:W-:-:S13]  /*0230*/  ISETP.GE.AND P3, PT, R2, R13, PT ;  /* 0x0000000d0200720c */ /* 0x000fda0003f66270 */
[----:B------:R-:W-:Y:S01]  /*0240*/  @!P3 LEA R7, R13, R4, 0x2 ;  /* 0x000000040d07b211 */ /* 0x000fe200078e10ff */
[----:B------:R-:W-:Y:S05]  /*0250*/  @!P3 LDS R6, [R4] ;  /* 0x000000000406b984 */ /* 0x000fea0000000800 */
[----:B------:R-:W1:Y:S02]  /*0260*/  @!P3 LDS R7, [R7] ;  /* 0x000000000707b984 */ /* 0x000e640000000800 */
[----:B-1----:R-:W-:-:S05]  /*0270*/  @!P3 FADD.FTZ R9, R6, R7 ;  /* 0x000000070609b221 */ /* 0x002fca0000010000 */
[----:B------:R1:W-:Y:S04]  /*0280*/  @!P3 STS [R4], R9 ;  /* 0x000000090400b388 */ /* 0x0003e80000000800 */
[----:B------:R-:W-:Y:S01]  /*0290*/  BAR.SYNC.DEFER_BLOCKING 0x0 ;  /* 0x0000000000007b1d */ /* 0x000fe20000010000 */
[----:B------:R-:W-:Y:S01]  /*02a0*/  ISETP.GT.AND P3, PT, R11, 0xff, PT ;  /* 0x000000ff0b00780c */ /* 0x000fe20003f64270 */
[----:B------:R-:W-:-:S12]  /*02b0*/  IMAD.MOV.U32 R11, RZ, RZ, R13 ;  /* 0x000000ffff0b7224 */ /* 0x000fd800078e000d */
[----:B-1----:R-:W-:Y:S05]  /*02c0*/  @P3 BRA `(.L_x_75) ;  /* 0xffffff5000003947 */ /* 0x002fea000383ffff */
.L_x_74:
[----:B------:R-:W-:Y:S05]  /*02d0*/  @P2 BRA `(.L_x_76) ;  /* 0x0000011000002947 */ /* 0x000fea0003800000 */
[----:B------:R-:W-:Y:S04]  /*02e0*/  @P1 LDS R6, [R4] ;  /* 0x0000000004061984 */ /* 0x000fe80000000800 */
[----:B------:R-:W1:Y:S02]  /*02f0*/  @P1 LDS R7, [R4+0x80] ;  /* 0x0000800004071984 */ /* 0x000e640000000800 */
[----:B-1----:R-:W-:Y:S01]  /*0300*/  @P1 FADD.FTZ R5, R6, R7 ;  /* 0x0000000706051221 */ /* 0x002fe20000010000 */
[----:B------:R-:W-:Y:S05]  /*0310*/  BRA.DIV ~URZ, `(.L_x_77) ;  /* 0x000003527f007947 */ /* 0x000fea000b800000 */
[----:B------:R1:W2:Y:S02]  /*0320*/  SHFL.DOWN PT, R6, R5, 0x10, 0x1f ;  /* 0x0a001f0005067f89 */ /* 0x0002a400000e0000 */
.L_x_80:
        /* <DEDUP_REMOVED lines=9> */
.L_x_81:
[----:B------:R-:W-:Y:S01]  /*03c0*/  ISETP.GT.AND P1, PT, R2, RZ, PT ;  /* 0x000000ff0200720c */ /* 0x000fe20003f24270 */
[----:B--2---:R-:W-:-:S12]  /*03d0*/  FADD.FTZ R7, R7, R8 ;  /* 0x0000000807077221 */ /* 0x004fd80000010000 */
[----:B------:R2:W-:Y:S02]  /*03e0*/  @!P1 STS [R4], R7 ;  /* 0x0000000704009388 */ /* 0x0005e40000000800 */
.L_x_76:
[----:B------:R-:W-:Y:S02]  /*03f0*/  WARPSYNC 0xffffffff ;  /* 0xffffffff00007948 */ /* 0x000fe40003800000 */
[----:B------:R-:W-:Y:S01]  /*0400*/  MOV R6, 0x4 ;  /* 0x0000000400067802 */ /* 0x000fe20000000f00 */
[----:B------:R-:W-:Y:S04]  /*0410*/  BAR.SYNC.DEFER_BLOCKING 0x0 ;  /* 0x0000000000007b1d */ /* 0x000fe80000010000 */
[----:B0-2---:R-:W-:-:S05]  /*0420*/  IMAD.WIDE R6, R3, R6, c[0x0][0x188] ;  /* 0x0000620003067625 */ /* 0x005fca00078e0206 */
[----:B------:R-:W2:Y:S01]  /*0430*/  LDG.E.CONSTANT R5, [R6.64] ;  /* 0x0000000406057981 */ /* 0x000ea2000c1e9900 */
[----:B------:R-:W-:Y:S02]  /*0440*/  SHF.R.S32.HI R12, RZ, 0x1f, R3 ;  /* 0x0000001fff0c7819 */ /* 0x000fe40000011403 */
[----:B------:R-:W-:-:S04]  /*0450*/  LEA R10, P1, R3, c[0x0][0x180], 0x1 ;  /* 0x00006000030a7a11 */ /* 0x000fc800078208ff */
[----:B------:R-:W-:-:S05]  /*0460*/  LEA.HI.X R11, R3, c[0x0][0x184], R12, 0x1, P1 ;  /* 0x00006100030b7a11 */ /* 0x000fca00008f0c0c */
[----:B------:R0:W5:Y:S01]  /*0470*/  LDG.E.U16.CONSTANT R10, [R10.64] ;  /* 0x000000040a0a7981 */ /* 0x000162000c1e9500 */
[----:B------:R-:W-:-:S03]  /*0480*/  ISETP.NE.AND P1, PT, R0, RZ, PT ;  /* 0x000000ff0000720c */ /* 0x000fc60003f25270 */
[----:B------:R-:W3:Y:S10]  /*0490*/  LDS R2, [RZ] ;  /* 0x00000000ff027984 */ /* 0x000ef40000000800 */
[----:B-1----:R-:W-:-:S04]  /*04a0*/  @!P1 LEA R8, P2, R3, c[0x0][0x168], 0x1 ;  /* 0x00005a0003089a11 */ /* 0x002fc800078408ff */
[----:B------:R-:W-:Y:S01]  /*04b0*/  @!P1 LEA.HI.X R9, R3, c[0x0][0x16c], R12, 0x1, P2 ;  /* 0x00005b0003099a11 */ /* 0x000fe200010f0c0c */
[----:B--2---:R-:W3:Y:S02]  /*04c0*/  MUFU.RCP R5, R5 ;  /* 0x0000000500057308 */ /* 0x004ee40000001000 */
[----:B---3--:R-:W-:-:S05]  /*04d0*/  @!P1 FMUL.FTZ R4, R2, R5 ;  /* 0x0000000502049220 */ /* 0x008fca0000410000 */
[----:B------:R-:W-:-:S05]  /*04e0*/  @!P1 F2FP.BF16.PACK_AB R4, RZ, R4 ;  /* 0x00000004ff04923e */ /* 0x000fca00000010ff */
[----:B------:R0:W-:Y:S01]  /*04f0*/  @!P1 STG.E.U16 [R8.64], R4 ;  /* 0x0000000408009986 */ /* 0x0001e2000c101504 */
[----:B------:R-:W-:Y:S05]  /*0500*/  @P0 EXIT ;  /* 0x000000000000094d */ /* 0x000fea0003800000 */
[----:B0-----:R-:W-:-:S04]  /*0510*/  FMUL.FTZ R4, R5, R5 ;  /* 0x0000000505047220 */ /* 0x001fc80000410000 */
[----:B------:R-:W-:Y:S01]  /*0520*/  FMUL.FTZ R12, R5, R4 ;  /* 0x00000004050c7220 */ /* 0x000fe20000410000 */
[----:B-----5:R-:W-:Y:S02]  /*0530*/  PRMT R4, RZ, 0x5410, R10 ;  /* 0x00005410ff047816 */ /* 0x020fe4000000000a */
.L_x_79:
[----:B------:R-:W-:Y:S02]  /*0540*/  IMAD.MOV.U32 R13, RZ, RZ, 0x2 ;  /* 0x00000002ff0d7424 */ /* 0x000fe400078e00ff */
[----:B0-----:R-:W-:-:S04]  /*0550*/  IMAD R10, R3, c[0x0][0x190], R0 ;  /* 0x00006400030a7a24 */ /* 0x001fc800078e0200 */
[----:B------:R-:W-:-:S04]  /*0560*/  IMAD.WIDE R8, R10, R13, c[0x0][0x178] ;  /* 0x00005e000a087625 */ /* 0x000fc800078e020d */
[----:B------:R-:W-:Y:S02]  /*0570*/  IMAD.WIDE R6, R10, R13, c[0x0][0x170] ;  /* 0x00005c000a067625 */ /* 0x000fe400078e020d */
[----:B------:R-:W2:Y:S04]  /*0580*/  LDG.E.U16.CONSTANT R8, [R8.64] ;  /* 0x0000000408087981 */ /* 0x000ea8000c1e9500 */
[----:B------:R2:W3:Y:S01]  /*0590*/  LDG.E.U16.CONSTANT R6, [R6.64] ;  /* 0x0000000406067981 */ /* 0x0004e2000c1e9500 */
[----:B------:R-:W-:-:S04]  /*05a0*/  IADD3 R0, R0, c[0x0][0x0], RZ ;  /* 0x0000000000007a10 */ /* 0x000fc80007ffe0ff */
[----:B------:R-:W-:Y:S02]  /*05b0*/  ISETP.GE.AND P0, PT, R0, c[0x0][0x190], PT ;  /* 0x0000640000007a0c */ /* 0x000fe40003f06270 */
[----:B--2---:R-:W-:Y:S02]  /*05c0*/  PRMT R7, RZ, 0x5410, R8 ;  /* 0x00005410ff077816 */ /* 0x004fe40000000008 */
[----:B---3--:R-:W-:-:S03]  /*05d0*/  PRMT R6, RZ, 0x5410, R6 ;  /* 0x00005410ff067816 */ /* 0x008fc60000000006 */
[----:B------:R-:W-:-:S04]  /*05e0*/  FMUL.FTZ R11, R12, R7 ;  /* 0x000000070c0b7220 */ /* 0x000fc80000410000 */
[----:B------:R-:W-:-:S04]  /*05f0*/  FMUL.FTZ R11, R2, R11 ;  /* 0x0000000b020b7220 */ /* 0x000fc80000410000 */
[----:B------:R-:W-:-:S04]  /*0600*/  FFMA.FTZ R11, R5, R6, -R11 ;  /* 0x00000006050b7223 */ /* 0x000fc8000001080b */
[----:B------:R-:W-:-:S05]  /*0610*/  FMUL.FTZ R11, R4, R11 ;  /* 0x0000000b040b7220 */ /* 0x000fca0000410000 */
[----:B------:R-:W-:Y:S01]  /*0620*/  F2FP.BF16.PACK_AB R7, RZ, R11 ;  /* 0x0000000bff07723e */ /* 0x000fe200000010ff */
[----:B------:R-:W-:-:S05]  /*0630*/  IMAD.WIDE R10, R10, R13, c[0x0][0x160] ;  /* 0x000058000a0a7625 */ /* 0x000fca00078e020d */
[----:B------:R0:W-:Y:S01]  /*0640*/  STG.E.U16 [R10.64], R7 ;  /* 0x000000070a007986 */ /* 0x0001e2000c101504 */
[----:B------:R-:W-:Y:S05]  /*0650*/  @!P0 BRA `(.L_x_79) ;  /* 0xfffffee000008947 */ /* 0x000fea000383ffff */
[----:B------:R-:W-:Y:S05]  /*0660*/  EXIT ;  /* 0x000000000000794d */ /* 0x000fea0003800000 */
.L_x_77:
[----:B------:R-:W-:Y:S01]  /*0670*/  HFMA2.MMA R10, -RZ, RZ, 0, 9.5367431640625e-07 ;  /* 0x00000010ff0a7435 */ /* 0x000fe200000001ff */
[----:B------:R-:W-:Y:S01]  /*0680*/  IMAD.MOV.U32 R9, RZ, RZ, 0x1f ;  /* 0x0000001fff097424 */ /* 0x000fe200078e00ff */
[----:B------:R-:W-:Y:S02]  /*0690*/  MOV R12, 0xffffffff ;  /* 0xffffffff000c7802 */ /* 0x000fe40000000f00 */
[----:B------:R-:W-:Y:S02]  /*06a0*/  MOV R6, 0x6c0 ;  /* 0x000006c000067802 */ /* 0x000fe40000000f00 */
[----:B0-----:R-:W-:Y:S05]  /*06b0*/  CALL.REL.NOINC `($__internal_6_$__cuda_sm70_shflsync_down_p) ;  /* 0x000001d000007944 */ /* 0x001fea0003c00000 */
[----:B-1----:R-:W-:Y:S01]  /*06c0*/  IMAD.MOV.U32 R6, RZ, RZ, R9 ;  /* 0x000000ffff067224 */ /* 0x002fe200078e0009 */
[----:B0-----:R-:W-:Y:S05]  /*06d0*/  BRA `(.L_x_80) ;  /* 0xfffffc5000007947 */ /* 0x001fea000383ffff */
.L_x_78:
[----:B------:R-:W-:Y:S01]  /*06e0*/  HFMA2.MMA R9, -RZ, RZ, 0, 1.847743988037109375e-06 ;  /* 0x0000001fff097435 */ /* 0x000fe200000001ff */
[----:B-1----:R-:W-:Y:S01]  /*06f0*/  MOV R5, R14 ;  /* 0x0000000e00057202 */ /* 0x002fe20000000f00 */
[----:B------:R-:W-:Y:S01]  /*0700*/  IMAD.MOV.U32 R10, RZ, RZ, 0x8 ;  /* 0x00000008ff0a7424 */ /* 0x000fe200078e00ff */
[----:B------:R-:W-:Y:S01]  /*0710*/  MOV R6, 0x740 ;  /* 0x0000074000067802 */ /* 0x000fe20000000f00 */
[----:B------:R-:W-:-:S02]  /*0720*/  IMAD.MOV.U32 R12, RZ, RZ, -0x1 ;  /* 0xffffffffff0c7424 */ /* 0x000fc400078e00ff */
[----:B0-----:R-:W-:Y:S05]  /*0730*/  CALL.REL.NOINC `($__internal_6_$__cuda_sm70_shflsync_down_p) ;  /* 0x0000015000007944 */ /* 0x001fea0003c00000 */
[----:B01----:R-:W-:Y:S01]  /*0740*/  FADD.FTZ R5, R14, R9 ;  /* 0x000000090e057221 */ /* 0x003fe20000010000 */
[----:B------:R-:W-:Y:S01]  /*0750*/  MOV R10, 0x4 ;  /* 0x00000004000a7802 */ /* 0x000fe20000000f00 */
[----:B------:R-:W-:Y:S01]  /*0760*/  IMAD.MOV.U32 R9, RZ, RZ, 0x1f ;  /* 0x0000001fff097424 */ /* 0x000fe200078e00ff */
[----:B------:R-:W-:-:S02]  /*0770*/  MOV R12, 0xffffffff ;  /* 0xffffffff000c7802 */ /* 0x000fc40000000f00 */
[----:B------:R-:W-:Y:S02]  /*0780*/  MOV R6, 0x7a0 ;  /* 0x000007a000067802 */ /* 0x000fe40000000f00 */
[----:B------:R-:W-:Y:S05]  /*0790*/  CALL.REL.NOINC `($__internal_6_$__cuda_sm70_shflsync_down_p) ;  /* 0x000000f000007944 */ /* 0x000fea0003c00000 */
[----:B01----:R-:W-:Y:S01]  /*07a0*/  FADD.FTZ R5, R5, R9 ;  /* 0x0000000905057221 */ /* 0x003fe20000010000 */
[----:B------:R-:W-:Y:S01]  /*07b0*/  HFMA2.MMA R9, -RZ, RZ, 0, 1.847743988037109375e-06 ;  /* 0x0000001fff097435 */ /* 0x000fe200000001ff */
[----:B------:R-:W-:Y:S01]  /*07c0*/  IMAD.MOV.U32 R10, RZ, RZ, 0x2 ;  /* 0x00000002ff0a7424 */ /* 0x000fe200078e00ff */
[----:B------:R-:W-:Y:S01]  /*07d0*/  MOV R6, 0x800 ;  /* 0x0000080000067802 */ /* 0x000fe20000000f00 */
[----:B------:R-:W-:-:S03]  /*07e0*/  IMAD.MOV.U32 R12, RZ, RZ, -0x1 ;  /* 0xffffffffff0c7424 */ /* 0x000fc600078e00ff */
[----:B------:R-:W-:Y:S05]  /*07f0*/  CALL.REL.NOINC `($__internal_6_$__cuda_sm70_shflsync_down_p) ;  /* 0x0000009000007944 */ /* 0x000fea0003c00000 */
[----:B-1----:R-:W-:Y:S01]  /*0800*/  FADD.FTZ R8, R5, R9 ;  /* 0x0000000905087221 */ /* 0x002fe20000010000 */
[----:B0-----:R-:W-:Y:S01]  /*0810*/  MOV R10, 0x1 ;  /* 0x00000001000a7802 */ /* 0x001fe20000000f00 */
[----:B------:R-:W-:Y:S01]  /*0820*/  IMAD.MOV.U32 R9, RZ, RZ, 0x1f ;  /* 0x0000001fff097424 */ /* 0x000fe200078e00ff */
[----:B------:R-:W-:Y:S01]  /*0830*/  MOV R12, 0xffffffff ;  /* 0xffffffff000c7802 */ /* 0x000fe20000000f00 */
[----:B------:R-:W-:Y:S01]  /*0840*/  IMAD.MOV.U32 R5, RZ, RZ, R8 ;  /* 0x000000ffff057224 */ /* 0x000fe200078e0008 */
[----:B------:R-:W-:Y:S02]  /*0850*/  MOV R6, 0x870 ;  /* 0x0000087000067802 */ /* 0x000fe40000000f00 */
[----:B------:R-:W-:Y:S05]  /*0860*/  CALL.REL.NOINC `($__internal_6_$__cuda_sm70_shflsync_down_p) ;  /* 0x0000002000007944 */ /* 0x000fea0003c00000 */
[----:B-1----:R-:W-:Y:S01]  /*0870*/  MOV R7, R9 ;  /* 0x0000000900077202 */ /* 0x002fe20000000f00 */
[----:B0-----:R-:W-:Y:S05]  /*0880*/  BRA `(.L_x_81) ;  /* 0xfffffb3000007947 */ /* 0x001fea000383ffff */
        .weak           $__internal_6_$__cuda_sm70_shflsync_down_p
        .type           $__internal_6_$__cuda_sm70_shflsync_down_p,@function
        .size           $__internal_6_$__cuda_sm70_shflsync_down_p,(.L_x_259 - $__internal_6_$__cuda_sm70_shflsync_down_p)
$__internal_6_$__cuda_sm70_shflsync_down_p:
[----:B------:R-:W-:Y:S01]  /*0890*/  IMAD.MOV.U32 R7, RZ, RZ, 0x0 ;  /* 0x00000000ff077424 */ /* 0x000fe200078e00ff */
[----:B------:R-:W-:Y:S04]  /*08a0*/  WARPSYNC R12 ;  /* 0x0000000c00007348 */ /* 0x000fe80003800000 */
[----:B------:R0:W1:Y:S01]  /*08b0*/  SHFL.DOWN PT, R9, R5, R10, R9 ;  /* 0x0800000a05097389 */ /* 0x00006200000e0009 */
[----:B------:R-:W-:Y:S05]  /*08c0*/  RET.REL.NODEC R6 `(_ZN2at6native46_GLOBAL__N__fbf0e309_13_WeightNorm_cu_b3893b6b32weight_norm_bwd_first_dim_kernelIN3c108BFloat16EfEEvPT_S6_PKS5_S8_S8_PKT0_i) ;  /* 0xfffff73006007950 */ /* 0x000fea0003c3ffff */
.L_x_82:
        /* <DEDUP_REMOVED lines=11> */
.L_x_259:


//--------------------- .text._ZN2at6native46_GLOBAL__N__fbf0e309_13_WeightNorm_cu_b3893b6b32weight_norm_bwd_first_dim_kernelIffEEvPT_S4_PKS3_S6_S6_PKT0_i --------------------------
	.section	.text._ZN2at6native46_GLOBAL__N__fbf0e309_13_WeightNorm_cu_b3893b6b32weight_norm_bwd_first_dim_kernelIffEEvPT_S4_PKS3_S6_S6_PKT0_i,"ax",@progbits
	.sectioninfo	@"SHI_REGISTERS=30"
	.align	128
.text._ZN2at6native46_GLOBAL__N__fbf0e309_13_WeightNorm_cu_b3893b6b32weight_norm_bwd_first_dim_kernelIffEEvPT_S4_PKS3_S6_S6_PKT0_i:
        .type           _ZN2at6native46_GLOBAL__N__fbf0e309_13_WeightNorm_cu_b3893b6b32weight_norm_bwd_first_dim_kernelIffEEvPT_S4_PKS3_S6_S6_PKT0_i,@function
        .size           _ZN2at6native46_GLOBAL__N__fbf0e309_13_WeightNorm_cu_b3893b6b32weight_norm_bwd_first_dim_kernelIffEEvPT_S4_PKS3_S6_S6_PKT0_i,(.L_x_261 - _ZN2at6native46_GLOBAL__N__fbf0e309_13_WeightNorm_cu_b3893b6b32weight_norm_bwd_first_dim_kernelIffEEvPT_S4_PKS3_S6_S6_PKT0_i)
        .other          _ZN2at6native46_GLOBAL__N__fbf0e309_13_WeightNorm_cu_b3893b6b32weight_norm_bwd_first_dim_kernelIffEEvPT_S4_PKS3_S6_S6_PKT0_i,@"STO_CUDA_ENTRY STV_DEFAULT"
_ZN2at6native46_GLOBAL__N__fbf0e309_13_WeightNorm_cu_b3893b6b32weight_norm_bwd_first_dim_kernelIffEEvPT_S4_PKS3_S6_S6_PKT0_i:
[----:B------:R-:W-:Y:S02]  /*0000*/  MOV R1, c[0x0][0x28] ;  /* 0x00000a0000017a02 */ /* 0x000fe40000000f00 */
[----:B------:R-:W0:Y:S01]  /*0010*/  S2R R13, SR_TID.X ;  /* 0x00000000000d7919 */ /* 0x000e220000002100 */
[----:B------:R-:W-:Y:S01]  /*0020*/  ULDC.64 UR4, c[0x0][0x118] ;  /* 0x0000460000047ab9 */ /* 0x000fe20000000a00 */
[----:B------:R-:W-:Y:S01]  /*0030*/  BSSY B0, `(.L_x_83) ;  /* 0x000004d000007945 */ /* 0x000fe20003800000 */
[----:B------:R-:W-:Y:S01]  /*0040*/  HFMA2.MMA R2, -RZ, RZ, 0, 0 ;  /* 0x00000000ff027435 */ /* 0x000fe200000001ff */
[----:B------:R-:W1:Y:S01]  /*0050*/  S2R R0, SR_CTAID.X ;  /* 0x0000000000007919 */ /* 0x000e620000002500 */
[----:B0-----:R-:W-:-:S13]  /*0060*/  ISETP.GE.AND P0, PT, R13, c[0x0][0x190], PT ;  /* 0x000064000d007a0c */ /* 0x001fda0003f06270 */
[----:B------:R-:W-:Y:S05]  /*0070*/  @P0 BRA `(.L_x_84) ;  /* 0x0000048000000947 */ /* 0x000fea0003800000 */
[----:B-1----:R-:W0:Y:S01]  /*0080*/  I2F.U32.RP R5, c[0x0][0x0] ;  /* 0x0000000000057b06 */ /* 0x002e220000209000 */
[----:B------:R-:W-:Y:S01]  /*0090*/  LOP3.LUT R4, RZ, R13, RZ, 0x33, !PT ;  /* 0x0000000dff047212 */ /* 0x000fe200078e33ff */
[----:B------:R-:W-:Y:S01]  /*00a0*/  BSSY B1, `(.L_x_85) ;  /* 0x0000029000017945 */ /* 0x000fe20003800000 */
[----:B------:R-:W-:Y:S02]  /*00b0*/  ISETP.NE.U32.AND P3, PT, RZ, c[0x0][0x0], PT ;  /* 0x00000000ff007a0c */ /* 0x000fe40003f65070 */
[----:B------:R-:W-:-:S03]  /*00c0*/  IADD3 R4, R4, c[0x0][0x190], RZ ;  /* 0x0000640004047a10 */ /* 0x000fc60007ffe0ff */
[----:B0-----:R-:W0:Y:S02]  /*00d0*/  MUFU.RCP R5, R5 ;  /* 0x0000000500057308 */ /* 0x001e240000001000 */
[----:B0-----:R-:W-:-:S06]  /*00e0*/  IADD3 R2, R5, 0xffffffe, RZ ;  /* 0x0ffffffe05027810 */ /* 0x001fcc0007ffe0ff */
[----:B------:R0:W1:Y:S02]  /*00f0*/  F2I.FTZ.U32.TRUNC.NTZ R3, R2 ;  /* 0x0000000200037305 */ /* 0x000064000021f000 */
[----:B0-----:R-:W-:Y:S02]  /*0100*/  MOV R2, RZ ;  /* 0x000000ff00027202 */ /* 0x001fe40000000f00 */
[----:B-1----:R-:W-:-:S05]  /*0110*/  IADD3 R7, RZ, -R3, RZ ;  /* 0x80000003ff077210 */ /* 0x002fca0007ffe0ff */
[----:B------:R-:W-:-:S04]  /*0120*/  IMAD R7, R7, c[0x0][0x0], RZ ;  /* 0x0000000007077a24 */ /* 0x000fc800078e02ff */
[----:B------:R-:W-:-:S06]  /*0130*/  IMAD.HI.U32 R3, R3, R7, R2 ;  /* 0x0000000703037227 */ /* 0x000fcc00078e0002 */
[----:B------:R-:W-:-:S04]  /*0140*/  IMAD.HI.U32 R3, R3, R4, RZ ;  /* 0x0000000403037227 */ /* 0x000fc800078e00ff */
[----:B------:R-:W-:-:S04]  /*0150*/  IMAD.MOV R5, RZ, RZ, -R3 ;  /* 0x000000ffff057224 */ /* 0x000fc800078e0a03 */
[----:B------:R-:W-:-:S05]  /*0160*/  IMAD R4, R5, c[0x0][0x0], R4 ;  /* 0x0000000005047a24 */ /* 0x000fca00078e0204 */
[----:B------:R-:W-:-:S13]  /*0170*/  ISETP.GE.U32.AND P1, PT, R4, c[0x0][0x0], PT ;  /* 0x0000000004007a0c */ /* 0x000fda0003f26070 */
[----:B------:R-:W-:Y:S02]  /*0180*/  @P1 IADD3 R4, R4, -c[0x0][0x0], RZ ;  /* 0x8000000004041a10 */ /* 0x000fe40007ffe0ff */
[----:B------:R-:W-:Y:S02]  /*0190*/  @P1 IADD3 R3, R3, 0x1, RZ ;  /* 0x0000000103031810 */ /* 0x000fe40007ffe0ff */
[----:B------:R-:W-:-:S13]  /*01a0*/  ISETP.GE.U32.AND P2, PT, R4, c[0x0][0x0], PT ;  /* 0x0000000004007a0c */ /* 0x000fda0003f46070 */
[----:B------:R-:W-:Y:S02]  /*01b0*/  @P2 IADD3 R3, R3, 0x1, RZ ;  /* 0x0000000103032810 */ /* 0x000fe40007ffe0ff */
[----:B------:R-:W-:-:S04]  /*01c0*/  @!P3 LOP3.LUT R3, RZ, c[0x0][0x0], RZ, 0x33, !PT ;  /* 0x00000000ff03ba12 */ /* 0x000fc800078e33ff */
[C---:B------:R-:W-:Y:S02]  /*01d0*/  IADD3 R2, R3.reuse, 0x1, RZ ;  /* 0x0000000103027810 */ /* 0x040fe40007ffe0ff */
[----:B------:R-:W-:Y:S02]  /*01e0*/  ISETP.GE.U32.AND P2, PT, R3, 0x3, PT ;  /* 0x000000030300780c */ /* 0x000fe40003f46070 */
[----:B------:R-:W-:Y:S02]  /*01f0*/  LOP3.LUT P1, R4, R2, 0x3, RZ, 0xc0, !PT ;  /* 0x0000000302047812 */ /* 0x000fe4000782c0ff */
[----:B------:R-:W-:Y:S02]  /*0200*/  MOV R2, RZ ;  /* 0x000000ff00027202 */ /* 0x000fe40000000f00 */
[----:B------:R-:W-:-:S09]  /*0210*/  MOV R3, R13 ;  /* 0x0000000d00037202 */ /* 0x000fd20000000f00 */
[----:B------:R-:W-:Y:S05]  /*0220*/  @!P1 BRA `(.L_x_86) ;  /* 0x0000010000009947 */ /* 0x000fea0003800000 */
[----:B------:R-:W-:Y:S01]  /*0230*/  HFMA2.MMA R11, -RZ, RZ, 0, 2.384185791015625e-07 ;  /* 0x00000004ff0b7435 */ /* 0x000fe200000001ff */
[----:B------:R-:W-:Y:S01]  /*0240*/  IMAD R6, R0, c[0x0][0x190], R13 ;  /* 0x0000640000067a24 */ /* 0x000fe200078e020d */
[----:B------:R-:W-:Y:S01]  /*0250*/  MOV R8, R4 ;  /* 0x0000000400087202 */ /* 0x000fe20000000f00 */
[----:B------:R-:W-:Y:S01]  /*0260*/  IMAD.MOV.U32 R2, RZ, RZ, RZ ;  /* 0x000000ffff027224 */ /* 0x000fe200078e00ff */
[----:B------:R-:W-:-:S06]  /*0270*/  MOV R3, R13 ;  /* 0x0000000d00037202 */ /* 0x000fcc0000000f00 */
[----:B------:R-:W-:-:S04]  /*0280*/  IMAD.WIDE R4, R6, R11, c[0x0][0x178] ;  /* 0x00005e0006047625 */ /* 0x000fc800078e020b */
[----:B------:R-:W-:-:S04]  /*0290*/  IMAD.WIDE R6, R6, R11, c[0x0][0x170] ;  /* 0x00005c0006067625 */ /* 0x000fc800078e020b */
.L_x_87:
[----:B------:R0:W2:Y:S04]  /*02a0*/  LDG.E.CONSTANT R9, [R4.64] ;  /* 0x0000000404097981 */ /* 0x0000a8000c1e9900 */
[----:B------:R1:W2:Y:S01]  /*02b0*/  LDG.E.CONSTANT R10, [R6.64] ;  /* 0x00000004060a7981 */ /* 0x0002a2000c1e9900 */
[----:B------:R-:W-:Y:S02]  /*02c0*/  IADD3 R8, R8, -0x1, RZ ;  /* 0xffffffff08087810 */ /* 0x000fe40007ffe0ff */
[----:B------:R-:W-:Y:S02]  /*02d0*/  IADD3 R3, R3, c[0x0][0x0], RZ ;  /* 0x0000000003037a10 */ /* 0x000fe40007ffe0ff */
[----:B------:R-:W-:Y:S01]  /*02e0*/  ISETP.NE.AND P1, PT, R8, RZ, PT ;  /* 0x000000ff0800720c */ /* 0x000fe20003f25270 */
[----:B0-----:R-:W-:-:S04]  /*02f0*/  IMAD.WIDE R4, R11, c[0x0][0x0], R4 ;  /* 0x000000000b047a25 */ /* 0x001fc800078e0204 */
[----:B-1----:R-:W-:-:S04]  /*0300*/  IMAD.WIDE R6, R11, c[0x0][0x0], R6 ;  /* 0x000000000b067a25 */ /* 0x002fc800078e0206 */
[----:B--2---:R-:W-:-:S04]  /*0310*/  FFMA.FTZ R2, R9, R10, R2 ;  /* 0x0000000a09027223 */ /* 0x004fc80000010002 */
[----:B------:R-:W-:Y:S05]  /*0320*/  @P1 BRA `(.L_x_87) ;  /* 0xffffff7000001947 */ /* 0x000fea000383ffff */
.L_x_86:
[----:B------:R-:W-:Y:S05]  /*0330*/  BSYNC B1 ;  /* 0x0000000000017941 */ /* 0x000fea0003800000 */
.L_x_85:
[----:B------:R-:W-:Y:S05]  /*0340*/  @!P2 BRA `(.L_x_84) ;  /* 0x000001b00000a947 */ /* 0x000fea0003800000 */
.L_x_88:
[----:B------:R-:W-:Y:S01]  /*0350*/  HFMA2.MMA R21, -RZ, RZ, 0, 2.384185791015625e-07 ;  /* 0x00000004ff157435 */ /* 0x000fe200000001ff */
[----:B------:R-:W-:-:S09]  /*0360*/  IMAD R8, R0, c[0x0][0x190], R3 ;  /* 0x0000640000087a24 */ /* 0x000fd200078e0203 */
[----:B------:R-:W-:-:S04]  /*0370*/  IMAD.WIDE R6, R8, R21, c[0x0][0x170] ;  /* 0x00005c0008067625 */ /* 0x000fc800078e0215 */
[----:B------:R-:W-:-:S04]  /*0380*/  IMAD.WIDE R8, R8, R21, c[0x0][0x178] ;  /* 0x00005e0008087625 */ /* 0x000fc800078e0215 */
[C---:B------:R-:W-:Y:S02]  /*0390*/  IMAD.WIDE R10, R21.reuse, c[0x0][0x0], R6 ;  /* 0x00000000150a7a25 */ /* 0x040fe400078e0206 */
[----:B------:R0:W2:Y:S02]  /*03a0*/  LDG.E.CONSTANT R7, [R6.64] ;  /* 0x0000000406077981 */ /* 0x0000a4000c1e9900 */
[C---:B------:R-:W-:Y:S02]  /*03b0*/  IMAD.WIDE R14, R21.reuse, c[0x0][0x0], R8 ;  /* 0x00000000150e7a25 */ /* 0x040fe400078e0208 */
[----:B------:R-:W2:Y:S02]  /*03c0*/  LDG.E.CONSTANT R8, [R8.64] ;  /* 0x0000000408087981 */ /* 0x000ea4000c1e9900 */
[C---:B------:R-:W-:Y:S02]  /*03d0*/  IMAD.WIDE R16, R21.reuse, c[0x0][0x0], R10 ;  /* 0x0000000015107a25 */ /* 0x040fe400078e020a */
[----:B------:R-:W3:Y:S02]  /*03e0*/  LDG.E.CONSTANT R10, [R10.64] ;  /* 0x000000040a0a7981 */ /* 0x000ee4000c1e9900 */
[----:B------:R-:W-:-:S02]  /*03f0*/  IMAD.WIDE R4, R21, c[0x0][0x0], R14 ;  /* 0x0000000015047a25 */ /* 0x000fc400078e020e */
[----:B------:R-:W3:Y:S02]  /*0400*/  LDG.E.CONSTANT R14, [R14.64] ;  /* 0x000000040e0e7981 */ /* 0x000ee4000c1e9900 */
[C---:B------:R-:W-:Y:S02]  /*0410*/  IMAD.WIDE R18, R21.reuse, c[0x0][0x0], R16 ;  /* 0x0000000015127a25 */ /* 0x040fe400078e0210 */
[----:B------:R-:W4:Y:S02]  /*0420*/  LDG.E.CONSTANT R12, [R16.64] ;  /* 0x00000004100c7981 */ /* 0x000f24000c1e9900 */
[----:B------:R-:W-:Y:S02]  /*0430*/  IMAD.WIDE R20, R21, c[0x0][0x0], R4 ;  /* 0x0000000015147a25 */ /* 0x000fe400078e0204 */
[----:B------:R-:W4:Y:S04]  /*0440*/  LDG.E.CONSTANT R4, [R4.64] ;  /* 0x0000000404047981 */ /* 0x000f28000c1e9900 */
[----:B------:R-:W5:Y:S04]  /*0450*/  LDG.E.CONSTANT R18, [R18.64] ;  /* 0x0000000412127981 */ /* 0x000f68000c1e9900 */
[----:B------:R-:W5:Y:S01]  /*0460*/  LDG.E.CONSTANT R20, [R20.64] ;  /* 0x0000000414147981 */ /* 0x000f62000c1e9900 */
[----:B0-----:R-:W-:-:S04]  /*0470*/  MOV R6, c[0x0][0x0] ;  /* 0x0000000000067a02 */ /* 0x001fc80000000f00 */
[----:B------:R-:W-:-:S05]  /*0480*/  LEA R3, R6, R3, 0x1 ;  /* 0x0000000306037211 */ /* 0x000fca00078e08ff */
[----:B------:R-:W-:-:S05]  /*0490*/  IMAD R3, R6, 0x2, R3 ;  /* 0x0000000206037824 */ /* 0x000fca00078e0203 */
[----:B------:R-:W-:Y:S01]  /*04a0*/  ISETP.GE.AND P1, PT, R3, c[0x0][0x190], PT ;  /* 0x0000640003007a0c */ /* 0x000fe20003f26270 */
[----:B--2---:R-:W-:-:S04]  /*04b0*/  FFMA.FTZ R7, R8, R7, R2 ;  /* 0x0000000708077223 */ /* 0x004fc80000010002 */
[----:B---3--:R-:W-:-:S04]  /*04c0*/  FFMA.FTZ R7, R14, R10, R7 ;  /* 0x0000000a0e077223 */ /* 0x008fc80000010007 */
[----:B----4-:R-:W-:-:S04]  /*04d0*/  FFMA.FTZ R7, R4, R12, R7 ;  /* 0x0000000c04077223 */ /* 0x010fc80000010007 */
[----:B-----5:R-:W-:Y:S01]  /*04e0*/  FFMA.FTZ R2, R20, R18, R7 ;  /* 0x0000001214027223 */ /* 0x020fe20000010007 */
[----:B------:R-:W-:Y:S05]  /*04f0*/  @!P1 BRA `(.L_x_88) ;  /* 0xfffffe5000009947 */ /* 0x000fea000383ffff */
.L_x_84:
[----:B-1----:R-:W-:Y:S05]  /*0500*/  BSYNC B0 ;  /* 0x0000000000007941 */ /* 0x002fea0003800000 */
.L_x_83:
[----:B------:R-:W0:Y:S01]  /*0510*/  S2R R4, SR_TID.Y ;  /* 0x0000000000047919 */ /* 0x000e220000002200 */
[----:B------:R-:W-:-:S05]  /*0520*/  MOV R5, c[0x0][0x0] ;  /* 0x0000000000057a02 */ /* 0x000fca0000000f00 */
[----:B------:R-:W-:-:S05]  /*0530*/  IMAD R5, R5, c[0x0][0x4], RZ ;  /* 0x0000010005057a24 */ /* 0x000fca00078e02ff */
[C---:B------:R-:W-:Y:S02]  /*0540*/  ISETP.GE.AND P1, PT, R5.reuse, 0x40, PT ;  /* 0x000000400500780c */ /* 0x040fe40003f26270 */
[----:B------:R-:W-:Y:S01]  /*0550*/  ISETP.GE.AND P3, PT, R5, 0x80, PT ;  /* 0x000000800500780c */ /* 0x000fe20003f66270 */
[----:B0-----:R-:W-:-:S05]  /*0560*/  IMAD R4, R4, c[0x0][0x0], R13 ;  /* 0x0000000004047a24 */ /* 0x001fca00078e020d */
[C---:B------:R-:W-:Y:S02]  /*0570*/  SHF.L.U32 R3, R4.reuse, 0x2, RZ ;  /* 0x0000000204037819 */ /* 0x040fe400000006ff */
[----:B------:R-:W-:-:S03]  /*0580*/  ISETP.GT.AND P2, PT, R4, 0x1f, PT ;  /* 0x0000001f0400780c */ /* 0x000fc60003f44270 */
[----:B------:R0:W-:Y:S04]  /*0590*/  @P1 STS [R3], R2 ;  /* 0x0000000203001388 */ /* 0x0001e80000000800 */
[----:B------:R-:W-:Y:S06]  /*05a0*/  @P1 BAR.SYNC.DEFER_BLOCKING 0x0 ;  /* 0x0000000000001b1d */ /* 0x000fec0000010000 */
[----:B0-----:R-:W-:Y:S05]  /*05b0*/  @!P3 BRA `(.L_x_89) ;  /* 0x000000b00000b947 */ /* 0x001fea0003800000 */
.L_x_90:
        /* <DEDUP_REMOVED lines=11> */
.L_x_89:
[----:B------:R-:W-:Y:S05]  /*0670*/  @P2 BRA `(.L_x_91) ;  /* 0x0000011000002947 */ /* 0x000fea0003800000 */
[----:B------:R-:W-:Y:S04]  /*0680*/  @P1 LDS R5, [R3] ;  /* 0x0000000003051984 */ /* 0x000fe80000000800 */
[----:B------:R-:W0:Y:S02]  /*0690*/  @P1 LDS R6, [R3+0x80] ;  /* 0x0000800003061984 */ /* 0x000e240000000800 */
[----:B0-----:R-:W-:Y:S01]  /*06a0*/  @P1 FADD.FTZ R2, R5, R6 ;  /* 0x0000000605021221 */ /* 0x001fe20000010000 */
[----:B------:R-:W-:Y:S05]  /*06b0*/  BRA.DIV ~URZ, `(.L_x_92) ;  /* 0x000007e27f007947 */ /* 0x000fea000b800000 */
[----:B------:R0:W1:Y:S02]  /*06c0*/  SHFL.DOWN PT, R5, R2, 0x10, 0x1f ;  /* 0x0a001f0002057f89 */ /* 0x00006400000e0000 */
.L_x_98:
[----:B-1----:R-:W-:Y:S01]  /*06d0*/  FADD.FTZ R11, R5, R2 ;  /* 0x00000002050b7221 */ /* 0x002fe20000010000 */
[----:B------:R-:W-:Y:S05]  /*06e0*/  BRA.DIV ~URZ, `(.L_x_93) ;  /* 0x000008127f007947 */ /* 0x000fea000b800000 */
[----:B0-----:R-:W0:Y:S02]  /*06f0*/  SHFL.DOWN PT, R2, R11, 0x8, 0x1f ;  /* 0x09001f000b027f89 */ /* 0x001e2400000e0000 */
[----:B0-----:R-:W-:-:S05]  /*0700*/  FADD.FTZ R2, R11, R2 ;  /* 0x000000020b027221 */ /* 0x001fca0000010000 */
[----:B------:R-:W0:Y:S02]  /*0710*/  SHFL.DOWN PT, R5, R2, 0x4, 0x1f ;  /* 0x08801f0002057f89 */ /* 0x000e2400000e0000 */
[----:B0-----:R-:W-:-:S05]  /*0720*/  FADD.FTZ R5, R2, R5 ;  /* 0x0000000502057221 */ /* 0x001fca0000010000 */
[----:B------:R-:W0:Y:S02]  /*0730*/  SHFL.DOWN PT, R6, R5, 0x2, 0x1f ;  /* 0x08401f0005067f89 */ /* 0x000e2400000e0000 */
[----:B0-----:R-:W-:-:S05]  /*0740*/  FADD.FTZ R8, R5, R6 ;  /* 0x0000000605087221 */ /* 0x001fca0000010000 */
[----:B------:R0:W1:Y:S02]  /*0750*/  SHFL.DOWN PT, R7, R8, 0x1, 0x1f ;  /* 0x08201f0008077f89 */ /* 0x00006400000e0000 */
.L_x_99:
[----:B------:R-:W-:Y:S01]  /*0760*/  ISETP.GT.AND P1, PT, R4, RZ, PT ;  /* 0x000000ff0400720c */ /* 0x000fe20003f24270 */
[----:B01----:R-:W-:-:S12]  /*0770*/  FADD.FTZ R8, R7, R8 ;  /* 0x0000000807087221 */ /* 0x003fd80000010000 */
[----:B------:R0:W-:Y:S02]  /*0780*/  @!P1 STS [R3], R8 ;  /* 0x0000000803009388 */ /* 0x0001e40000000800 */
.L_x_91:
[----:B------:R-:W-:Y:S02]  /*0790*/  WARPSYNC 0xffffffff ;  /* 0xffffffff00007948 */ /* 0x000fe40003800000 */
[----:B------:R-:W-:Y:S01]  /*07a0*/  IMAD.MOV.U32 R17, RZ, RZ, 0x4 ;  /* 0x00000004ff117424 */ /* 0x000fe200078e00ff */
[----:B------:R-:W-:Y:S03]  /*07b0*/  BAR.SYNC.DEFER_BLOCKING 0x0 ;  /* 0x0000000000007b1d */ /* 0x000fe60000010000 */
[----:B0-----:R-:W-:-:S06]  /*07c0*/  IMAD.WIDE R2, R0, R17, c[0x0][0x188] ;  /* 0x0000620000027625 */ /* 0x001fcc00078e0211 */
[----:B------:R-:W2:Y:S01]  /*07d0*/  LDG.E.CONSTANT R2, [R2.64] ;  /* 0x0000000402027981 */ /* 0x000ea2000c1e9900 */
[----:B------:R-:W-:Y:S02]  /*07e0*/  ISETP.NE.AND P1, PT, R13, RZ, PT ;  /* 0x000000ff0d00720c */ /* 0x000fe40003f25270 */
[----:B------:R-:W-:Y:S02]  /*07f0*/  SHF.R.S32.HI R5, RZ, 0x1f, R0 ;  /* 0x0000001fff057819 */ /* 0x000fe40000011400 */
[----:B------:R-:W-:-:S04]  /*0800*/  LEA R6, P3, R0, c[0x0][0x180], 0x2 ;  /* 0x0000600000067a11 */ /* 0x000fc800078610ff */
[----:B------:R-:W-:-:S05]  /*0810*/  LEA.HI.X R7, R0, c[0x0][0x184], R5, 0x2, P3 ;  /* 0x0000610000077a11 */ /* 0x000fca00018f1405 */
[C---:B------:R-:W-:Y:S01]  /*0820*/  @!P1 LEA R4, P2, R0.reuse, c[0x0][0x168], 0x2 ;  /* 0x00005a0000049a11 */ /* 0x040fe200078410ff */
[----:B------:R-:W0:Y:S03]  /*0830*/  LDS R16, [RZ] ;  /* 0x00000000ff107984 */ /* 0x000e260000000800 */
[----:B------:R-:W-:Y:S01]  /*0840*/  @!P1 LEA.HI.X R5, R0, c[0x0][0x16c], R5, 0x2, P2 ;  /* 0x00005b0000059a11 */ /* 0x000fe200010f1405 */
[----:B--2---:R-:W0:Y:S02]  /*0850*/  MUFU.RCP R15, R2 ;  /* 0x00000002000f7308 */ /* 0x004e240000001000 */
[----:B0-----:R-:W-:-:S05]  /*0860*/  @!P1 FMUL.FTZ R9, R16, R15 ;  /* 0x0000000f10099220 */ /* 0x001fca0000410000 */
[----:B------:R0:W-:Y:S01]  /*0870*/  @!P1 STG.E [R4.64], R9 ;  /* 0x0000000904009986 */ /* 0x0001e2000c101904 */
[----:B------:R-:W-:Y:S05]  /*0880*/  @P0 EXIT ;  /* 0x000000000000094d */ /* 0x000fea0003800000 */
[----:B------:R1:W5:Y:S01]  /*0890*/  LDG.E.CONSTANT R14, [R6.64] ;  /* 0x00000004060e7981 */ /* 0x000362000c1e9900 */
[----:B0-----:R-:W0:Y:S01]  /*08a0*/  I2F.U32.RP R5, c[0x0][0x0] ;  /* 0x0000000000057b06 */ /* 0x001e220000209000 */
[----:B------:R-:W-:Y:S01]  /*08b0*/  LOP3.LUT R4, RZ, R13, RZ, 0x33, !PT ;  /* 0x0000000dff047212 */ /* 0x000fe200078e33ff */
[C---:B------:R-:W-:Y:S01]  /*08c0*/  FMUL.FTZ R12, R15.reuse, R15 ;  /* 0x0000000f0f0c7220 */ /* 0x040fe20000410000 */
[----:B------:R-:W-:Y:S01]  /*08d0*/  ISETP.NE.U32.AND P2, PT, RZ, c[0x0][0x0], PT ;  /* 0x00000000ff007a0c */ /* 0x000fe20003f45070 */
[----:B------:R-:W-:Y:S01]  /*08e0*/  BSSY B0, `(.L_x_94) ;  /* 0x000002a000007945 */ /* 0x000fe20003800000 */
[----:B------:R-:W-:Y:S01]  /*08f0*/  IADD3 R4, R4, c[0x0][0x190], RZ ;  /* 0x0000640004047a10 */ /* 0x000fe20007ffe0ff */
[----:B------:R-:W-:Y:S02]  /*0900*/  FMUL.FTZ R12, R15, R12 ;  /* 0x0000000c0f0c7220 */ /* 0x000fe40000410000 */
[----:B0-----:R-:W0:Y:S02]  /*0910*/  MUFU.RCP R5, R5 ;  /* 0x0000000500057308 */ /* 0x001e240000001000 */
[----:B0-----:R-:W-:-:S06]  /*0920*/  IADD3 R2, R5, 0xffffffe, RZ ;  /* 0x0ffffffe05027810 */ /* 0x001fcc0007ffe0ff */
[----:B------:R0:W2:Y:S02]  /*0930*/  F2I.FTZ.U32.TRUNC.NTZ R3, R2 ;  /* 0x0000000200037305 */ /* 0x0000a4000021f000 */
[----:B0-----:R-:W-:Y:S01]  /*0940*/  HFMA2.MMA R2, -RZ, RZ, 0, 0 ;  /* 0x00000000ff027435 */ /* 0x001fe200000001ff */
[----:B--2---:R-:W-:-:S05]  /*0950*/  IADD3 R9, RZ, -R3, RZ ;  /* 0x80000003ff097210 */ /* 0x004fca0007ffe0ff */
[----:B------:R-:W-:-:S04]  /*0960*/  IMAD R9, R9, c[0x0][0x0], RZ ;  /* 0x0000000009097a24 */ /* 0x000fc800078e02ff */
[----:B------:R-:W-:-:S06]  /*0970*/  IMAD.HI.U32 R9, R3, R9, R2 ;  /* 0x0000000903097227 */ /* 0x000fcc00078e0002 */
[----:B------:R-:W-:-:S05]  /*0980*/  IMAD.HI.U32 R9, R9, R4, RZ ;  /* 0x0000000409097227 */ /* 0x000fca00078e00ff */
[----:B------:R-:W-:-:S05]  /*0990*/  IADD3 R3, -R9, RZ, RZ ;  /* 0x000000ff09037210 */ /* 0x000fca0007ffe1ff */
        /* <DEDUP_REMOVED lines=9> */
[----:B------:R-:W-:-:S13]  /*0a30*/  LOP3.LUT P0, R2, R2, 0x3, RZ, 0xc0, !PT ;  /* 0x0000000302027812 */ /* 0x000fda000780c0ff */
[----:B------:R-:W-:Y:S05]  /*0a40*/  @!P0 BRA `(.L_x_95) ;  /* 0x0000013000008947 */ /* 0x000fea0003800000 */
[----:B-1----:R-:W-:Y:S01]  /*0a50*/  IMAD R6, R0, c[0x0][0x190], R13 ;  /* 0x0000640000067a24 */ /* 0x002fe200078e020d */
[----:B------:R-:W-:-:S03]  /*0a60*/  MOV R8, R2 ;  /* 0x0000000200087202 */ /* 0x000fc60000000f00 */
[----:B------:R-:W-:-:S04]  /*0a70*/  IMAD.WIDE R4, R6, R17, c[0x0][0x160] ;  /* 0x0000580006047625 */ /* 0x000fc800078e0211 */
[----:B------:R-:W-:-:S04]  /*0a80*/  IMAD.WIDE R2, R6, R17, c[0x0][0x178] ;  /* 0x00005e0006027625 */ /* 0x000fc800078e0211 */
[----:B------:R-:W-:-:S04]  /*0a90*/  IMAD.WIDE R6, R6, R17, c[0x0][0x170] ;  /* 0x00005c0006067625 */ /* 0x000fc800078e0211 */
.L_x_96:
[----:B------:R0:W2:Y:S04]  /*0aa0*/  LDG.E.CONSTANT R9, [R2.64] ;  /* 0x0000000402097981 */ /* 0x0000a8000c1e9900 */
[----:B------:R1:W3:Y:S01]  /*0ab0*/  LDG.E.CONSTANT R10, [R6.64] ;  /* 0x00000004060a7981 */ /* 0x0002e2000c1e9900 */
[----:B------:R-:W-:Y:S02]  /*0ac0*/  IADD3 R8, R8, -0x1, RZ ;  /* 0xffffffff08087810 */ /* 0x000fe40007ffe0ff */
[----:B------:R-:W-:Y:S02]  /*0ad0*/  IADD3 R13, R13, c[0x0][0x0], RZ ;  /* 0x000000000d0d7a10 */ /* 0x000fe40007ffe0ff */
[----:B------:R-:W-:Y:S01]  /*0ae0*/  ISETP.NE.AND P0, PT, R8, RZ, PT ;  /* 0x000000ff0800720c */ /* 0x000fe20003f05270 */
[----:B0-----:R-:W-:-:S04]  /*0af0*/  IMAD.WIDE R2, R17, c[0x0][0x0], R2 ;  /* 0x0000000011027a25 */ /* 0x001fc800078e0202 */
[----:B-1----:R-:W-:-:S04]  /*0b00*/  IMAD.WIDE R6, R17, c[0x0][0x0], R6 ;  /* 0x0000000011067a25 */ /* 0x002fc800078e0206 */
[----:B--2---:R-:W-:-:S04]  /*0b10*/  FMUL.FTZ R9, R12, R9 ;  /* 0x000000090c097220 */ /* 0x004fc80000410000 */
[----:B------:R-:W-:-:S04]  /*0b20*/  FMUL.FTZ R9, R16, R9 ;  /* 0x0000000910097220 */ /* 0x000fc80000410000 */
[----:B---3--:R-:W-:-:S04]  /*0b30*/  FFMA.FTZ R9, R15, R10, -R9 ;  /* 0x0000000a0f097223 */ /* 0x008fc80000010809 */
[----:B-----5:R-:W-:-:S05]  /*0b40*/  FMUL.FTZ R9, R14, R9 ;  /* 0x000000090e097220 */ /* 0x020fca0000410000 */
[----:B------:R0:W-:Y:S02]  /*0b50*/  STG.E [R4.64], R9 ;  /* 0x0000000904007986 */ /* 0x0001e4000c101904 */
[----:B0-----:R-:W-:Y:S01]  /*0b60*/  IMAD.WIDE R4, R17, c[0x0][0x0], R4 ;  /* 0x0000000011047a25 */ /* 0x001fe200078e0204 */
[----:B------:R-:W-:Y:S05]  /*0b70*/  @P0 BRA `(.L_x_96) ;  /* 0xffffff2000000947 */ /* 0x000fea000383ffff */
.L_x_95:
[----:B-1----:R-:W-:Y:S05]  /*0b80*/  BSYNC B0 ;  /* 0x0000000000007941 */ /* 0x002fea0003800000 */
.L_x_94:
[----:B------:R-:W-:Y:S05]  /*0b90*/  @!P1 EXIT ;  /* 0x000000000000994d */ /* 0x000fea0003800000 */
.L_x_97:
[----:B------:R-:W-:-:S04]  /*0ba0*/  IMAD R20, R0, c[0x0][0x190], R13 ;  /* 0x0000640000147a24 */ /* 0x000fc800078e020d */
[----:B------:R-:W-:-:S04]  /*0bb0*/  IMAD.WIDE R22, R20, R17, c[0x0][0x178] ;  /* 0x00005e0014167625 */ /* 0x000fc800078e0211 */
[----:B------:R-:W-:-:S04]  /*0bc0*/  IMAD.WIDE R6, R20, R17, c[0x0][0x170] ;  /* 0x00005c0014067625 */ /* 0x000fc800078e0211 */
[C---:B------:R-:W-:Y:S02]  /*0bd0*/  IMAD.WIDE R24, R17.reuse, c[0x0][0x0], R22 ;  /* 0x0000000011187a25 */ /* 0x040fe400078e0216 */
[----:B------:R-:W2:Y:S02]  /*0be0*/  LDG.E.CONSTANT R23, [R22.64] ;  /* 0x0000000416177981 */ /* 0x000ea4000c1e9900 */
[C---:B------:R-:W-:Y:S02]  /*0bf0*/  IMAD.WIDE R2, R17.reuse, c[0x0][0x0], R6 ;  /* 0x0000000011027a25 */ /* 0x040fe400078e0206 */
[----:B------:R-:W3:Y:S02]  /*0c00*/  LDG.E.CONSTANT R6, [R6.64] ;  /* 0x0000000406067981 */ /* 0x000ee4000c1e9900 */
[C---:B------:R-:W-:Y:S02]  /*0c10*/  IMAD.WIDE R10, R17.reuse, c[0x0][0x0], R24 ;  /* 0x00000000110a7a25 */ /* 0x040fe400078e0218 */
[----:B------:R-:W4:Y:S02]  /*0c20*/  LDG.E.CONSTANT R25, [R24.64] ;  /* 0x0000000418197981 */ /* 0x000f24000c1e9900 */
[----:B------:R-:W-:-:S02]  /*0c30*/  IMAD.WIDE R4, R17, c[0x0][0x0], R2 ;  /* 0x0000000011047a25 */ /* 0x000fc400078e0202 */
[----:B------:R-:W3:Y:S02]  /*0c40*/  LDG.E.CONSTANT R2, [R2.64] ;  /* 0x0000000402027981 */ /* 0x000ee4000c1e9900 */
[C---:B------:R-:W-:Y:S02]  /*0c50*/  IMAD.WIDE R8, R17.reuse, c[0x0][0x0], R10 ;  /* 0x0000000011087a25 */ /* 0x040fe400078e020a */
[----:B------:R-:W3:Y:S02]  /*0c60*/  LDG.E.CONSTANT R11, [R10.64] ;  /* 0x000000040a0b7981 */ /* 0x000ee4000c1e9900 */
[----:B------:R-:W-:Y:S02]  /*0c70*/  IMAD.WIDE R18, R17, c[0x0][0x0], R4 ;  /* 0x0000000011127a25 */ /* 0x000fe400078e0204 */
[----:B------:R0:W3:Y:S04]  /*0c80*/  LDG.E.CONSTANT R9, [R8.64] ;  /* 0x0000000408097981 */ /* 0x0000e8000c1e9900 */
[----:B------:R-:W3:Y:S04]  /*0c90*/  LDG.E.CONSTANT R4, [R4.64] ;  /* 0x0000000404047981 */ /* 0x000ee8000c1e9900 */
[----:B------:R-:W3:Y:S01]  /*0ca0*/  LDG.E.CONSTANT R18, [R18.64] ;  /* 0x0000000412127981 */ /* 0x000ee2000c1e9900 */
[----:B------:R-:W-:Y:S01]  /*0cb0*/  IMAD.WIDE R20, R20, R17, c[0x0][0x160] ;  /* 0x0000580014147625 */ /* 0x000fe200078e0211 */
[----:B0-----:R-:W-:-:S03]  /*0cc0*/  MOV R8, c[0x0][0x0] ;  /* 0x0000000000087a02 */ /* 0x001fc60000000f00 */
[----:B--2---:R-:W-:Y:S02]  /*0cd0*/  FMUL.FTZ R27, R12, R23 ;  /* 0x000000170c1b7220 */ /* 0x004fe40000410000 */
[----:B------:R-:W-:-:S04]  /*0ce0*/  IMAD.WIDE R22, R17, c[0x0][0x0], R20 ;  /* 0x0000000011167a25 */ /* 0x000fc800078e0214 */
[----:B----4-:R-:W-:Y:S02]  /*0cf0*/  FMUL.FTZ R25, R12, R25 ;  /* 0x000000190c197220 */ /* 0x010fe40000410000 */
[C---:B------:R-:W-:Y:S02]  /*0d00*/  FMUL.FTZ R27, R16.reuse, R27 ;  /* 0x0000001b101b7220 */ /* 0x040fe40000410000 */
[----:B------:R-:W-:Y:S02]  /*0d10*/  FMUL.FTZ R25, R16, R25 ;  /* 0x0000001910197220 */ /* 0x000fe40000410000 */
[C---:B---3--:R-:W-:Y:S02]  /*0d20*/  FMUL.FTZ R11, R12.reuse, R11 ;  /* 0x0000000b0c0b7220 */ /* 0x048fe40000410000 */
[----:B------:R-:W-:Y:S02]  /*0d30*/  FMUL.FTZ R9, R12, R9 ;  /* 0x000000090c097220 */ /* 0x000fe40000410000 */
[----:B------:R-:W-:-:S02]  /*0d40*/  FMUL.FTZ R11, R16, R11 ;  /* 0x0000000b100b7220 */ /* 0x000fc40000410000 */
[----:B------:R-:W-:Y:S02]  /*0d50*/  FMUL.FTZ R9, R16, R9 ;  /* 0x0000000910097220 */ /* 0x000fe40000410000 */
[C---:B------:R-:W-:Y:S02]  /*0d60*/  FFMA.FTZ R27, R15.reuse, R6, -R27 ;  /* 0x000000060f1b7223 */ /* 0x040fe4000001081b */
[----:B------:R-:W-:Y:S02]  /*0d70*/  FFMA.FTZ R25, R15, R2, -R25 ;  /* 0x000000020f197223 */ /* 0x000fe40000010819 */
[----:B------:R-:W-:-:S04]  /*0d80*/  IMAD.WIDE R2, R17, c[0x0][0x0], R22 ;  /* 0x0000000011027a25 */ /* 0x000fc800078e0216 */
[C---:B------:R-:W-:Y:S02]  /*0d90*/  FFMA.FTZ R11, R15.reuse, R4, -R11 ;  /* 0x000000040f0b7223 */ /* 0x040fe4000001080b */
[----:B------:R-:W-:Y:S02]  /*0da0*/  FFMA.FTZ R9, R15, R18, -R9 ;  /* 0x000000120f097223 */ /* 0x000fe40000010809 */
[C---:B-----5:R-:W-:Y:S02]  /*0db0*/  FMUL.FTZ R27, R14.reuse, R27 ;  /* 0x0000001b0e1b7220 */ /* 0x060fe40000410000 */
[----:B------:R-:W-:Y:S02]  /*0dc0*/  IMAD.MOV.U32 R6, RZ, RZ, c[0x0][0x0] ;  /* 0x00000000ff067624 */ /* 0x000fe400078e00ff */
[C---:B------:R-:W-:Y:S02]  /*0dd0*/  FMUL.FTZ R25, R14.reuse, R25 ;  /* 0x000000190e197220 */ /* 0x040fe40000410000 */
[----:B------:R-:W-:-:S02]  /*0de0*/  FMUL.FTZ R11, R14, R11 ;  /* 0x0000000b0e0b7220 */ /* 0x000fc40000410000 */
[----:B------:R-:W-:Y:S01]  /*0df0*/  IMAD.WIDE R4, R17, c[0x0][0x0], R2 ;  /* 0x0000000011047a25 */ /* 0x000fe200078e0202 */
[----:B------:R0:W-:Y:S01]  /*0e00*/  STG.E [R20.64], R27 ;  /* 0x0000001b14007986 */ /* 0x0001e2000c101904 */
[----:B------:R-:W-:Y:S02]  /*0e10*/  LEA R13, R6, R13, 0x1 ;  /* 0x0000000d060d7211 */ /* 0x000fe400078e08ff */
[----:B------:R-:W-:Y:S01]  /*0e20*/  FMUL.FTZ R9, R14, R9 ;  /* 0x000000090e097220 */ /* 0x000fe20000410000 */
[----:B------:R0:W-:Y:S01]  /*0e30*/  STG.E [R22.64], R25 ;  /* 0x0000001916007986 */ /* 0x0001e2000c101904 */
[----:B------:R-:W-:-:S03]  /*0e40*/  LEA R13, R8, R13, 0x1 ;  /* 0x0000000d080d7211 */ /* 0x000fc600078e08ff */
[----:B------:R0:W-:Y:S04]  /*0e50*/  STG.E [R2.64], R11 ;  /* 0x0000000b02007986 */ /* 0x0001e8000c101904 */
[----:B------:R0:W-:Y:S01]  /*0e60*/  STG.E [R4.64], R9 ;  /* 0x0000000904007986 */ /* 0x0001e2000c101904 */
[----:B------:R-:W-:-:S13]  /*0e70*/  ISETP.GE.AND P0, PT, R13, c[0x0][0x190], PT ;  /* 0x000064000d007a0c */ /* 0x000fda0003f06270 */
[----:B0-----:R-:W-:Y:S05]  /*0e80*/  @!P0 BRA `(.L_x_97) ;  /* 0xfffffd1000008947 */ /* 0x001fea000383ffff */
[----:B------:R-:W-:Y:S05]  /*0e90*/  EXIT ;  /* 0x000000000000794d */ /* 0x000fea0003800000 */
.L_x_92:
[----:B------:R-:W-:Y:S01]  /*0ea0*/  HFMA2.MMA R5, -RZ, RZ, 0, 9.5367431640625e-07 ;  /* 0x00000010ff057435 */ /* 0x000fe200000001ff */
[----:B------:R-:W-:Y:S01]  /*0eb0*/  IMAD.MOV.U32 R9, RZ, RZ, 0x1f ;  /* 0x0000001fff097424 */ /* 0x000fe200078e00ff */
[----:B------:R-:W-:Y:S02]  /*0ec0*/  MOV R10, 0xffffffff ;  /* 0xffffffff000a7802 */ /* 0x000fe40000000f00 */
[----:B------:R-:W-:Y:S02]  /*0ed0*/  MOV R6, 0xef0 ;  /* 0x00000ef000067802 */ /* 0x000fe40000000f00 */
[----:B------:R-:W-:Y:S05]  /*0ee0*/  CALL.REL.NOINC `($__internal_7_$__cuda_sm70_shflsync_down_p) ;  /* 0x000001c000007944 */ /* 0x000fea0003c00000 */
[----:B01----:R-:W-:Y:S05]  /*0ef0*/  BRA `(.L_x_98) ;  /* 0xfffff7d000007947 */ /* 0x003fea000383ffff */
.L_x_93:
[----:B------:R-:W-:Y:S01]  /*0f00*/  HFMA2.MMA R5, -RZ, RZ, 0, 4.76837158203125e-07 ;  /* 0x00000008ff057435 */ /* 0x000fe200000001ff */
[----:B0-----:R-:W-:Y:S02]  /*0f10*/  MOV R2, R11 ;  /* 0x0000000b00027202 */ /* 0x001fe40000000f00 */
[----:B------:R-:W-:Y:S02]  /*0f20*/  MOV R9, 0x1f ;  /* 0x0000001f00097802 */ /* 0x000fe40000000f00 */
[----:B------:R-:W-:Y:S02]  /*0f30*/  MOV R10, 0xffffffff ;  /* 0xffffffff000a7802 */ /* 0x000fe40000000f00 */
[----:B------:R-:W-:-:S02]  /*0f40*/  MOV R6, 0xf60 ;  /* 0x00000f6000067802 */ /* 0x000fc40000000f00 */
[----:B------:R-:W-:Y:S05]  /*0f50*/  CALL.REL.NOINC `($__internal_7_$__cuda_sm70_shflsync_down_p) ;  /* 0x0000015000007944 */ /* 0x000fea0003c00000 */
[----:B0-----:R-:W-:Y:S01]  /*0f60*/  HFMA2.MMA R9, -RZ, RZ, 0, 1.847743988037109375e-06 ;  /* 0x0000001fff097435 */ /* 0x001fe200000001ff */
[----:B-1----:R-:W-:Y:S01]  /*0f70*/  FADD.FTZ R2, R11, R5 ;  /* 0x000000050b027221 */ /* 0x002fe20000010000 */
[----:B------:R-:W-:Y:S01]  /*0f80*/  MOV R10, 0xffffffff ;  /* 0xffffffff000a7802 */ /* 0x000fe20000000f00 */
[----:B------:R-:W-:Y:S01]  /*0f90*/  IMAD.MOV.U32 R5, RZ, RZ, 0x4 ;  /* 0x00000004ff057424 */ /* 0x000fe200078e00ff */
[----:B------:R-:W-:-:S02]  /*0fa0*/  MOV R6, 0xfc0 ;  /* 0x00000fc000067802 */ /* 0x000fc40000000f00 */
[----:B------:R-:W-:Y:S05]  /*0fb0*/  CALL.REL.NOINC `($__internal_7_$__cuda_sm70_shflsync_down_p) ;  /* 0x000000f000007944 */ /* 0x000fea0003c00000 */
[----:B01----:R-:W-:Y:S01]  /*0fc0*/  FADD.FTZ R2, R2, R5 ;  /* 0x0000000502027221 */ /* 0x003fe20000010000 */
[----:B------:R-:W-:Y:S01]  /*0fd0*/  HFMA2.MMA R5, -RZ, RZ, 0, 1.1920928955078125e-07 ;  /* 0x00000002ff057435 */ /* 0x000fe200000001ff */
[----:B------:R-:W-:-:S02]  /*0fe0*/  MOV R9, 0x1f ;  /* 0x0000001f00097802 */ /* 0x000fc40000000f00 */
[----:B------:R-:W-:Y:S02]  /*0ff0*/  MOV R10, 0xffffffff ;  /* 0xffffffff000a7802 */ /* 0x000fe40000000f00 */
[----:B------:R-:W-:Y:S02]  /*1000*/  MOV R6, 0x1020 ;  /* 0x0000102000067802 */ /* 0x000fe40000000f00 */
[----:B------:R-:W-:Y:S05]  /*1010*/  CALL.REL.NOINC `($__internal_7_$__cuda_sm70_shflsync_down_p) ;  /* 0x0000009000007944 */ /* 0x000fea0003c00000 */
[----:B-1----:R-:W-:Y:S01]  /*1020*/  FADD.FTZ R8, R2, R5 ;  /* 0x0000000502087221 */ /* 0x002fe20000010000 */
[----:B0-----:R-:W-:Y:S01]  /*1030*/  HFMA2.MMA R9, -RZ, RZ, 0, 1.847743988037109375e-06 ;  /* 0x0000001fff097435 */ /* 0x001fe200000001ff */
[----:B------:R-:W-:Y:S01]  /*1040*/  IMAD.MOV.U32 R5, RZ, RZ, 0x1 ;  /* 0x00000001ff057424 */ /* 0x000fe200078e00ff */
[----:B------:R-:W-:Y:S02]  /*1050*/  MOV R10, 0xffffffff ;  /* 0xffffffff000a7802 */ /* 0x000fe40000000f00 */
[----:B------:R-:W-:Y:S02]  /*1060*/  MOV R2, R8 ;  /* 0x0000000800027202 */ /* 0x000fe40000000f00 */
[----:B------:R-:W-:Y:S02]  /*1070*/  MOV R6, 0x1090 ;  /* 0x0000109000067802 */ /* 0x000fe40000000f00 */
[----:B------:R-:W-:Y:S05]  /*1080*/  CALL.REL.NOINC `($__internal_7_$__cuda_sm70_shflsync_down_p) ;  /* 0x0000002000007944 */ /* 0x000fea0003c00000 */
[----:B-1----:R-:W-:Y:S01]  /*1090*/  MOV R7, R5 ;  /* 0x0000000500077202 */ /* 0x002fe20000000f00 */
[----:B0-----:R-:W-:Y:S05]  /*10a0*/  BRA `(.L_x_99) ;  /* 0xfffff6b000007947 */ /* 0x001fea000383ffff */
        .weak           $__internal_7_$__cuda_sm70_shflsync_down_p
        .type           $__internal_7_$__cuda_sm70_shflsync_down_p,@function
        .size           $__internal_7_$__cuda_sm70_shflsync_down_p,(.L_x_261 - $__internal_7_$__cuda_sm70_shflsync_down_p)
$__internal_7_$__cuda_sm70_shflsync_down_p:
[----:B------:R-:W-:Y:S01]  /*10b0*/  HFMA2.MMA R7, -RZ, RZ, 0, 0 ;  /* 0x00000000ff077435 */ /* 0x000fe200000001ff */
[----:B------:R-:W-:Y:S04]  /*10c0*/  WARPSYNC R10 ;  /* 0x0000000a00007348 */ /* 0x000fe80003800000 */
[----:B------:R0:W1:Y:S01]  /*10d0*/  SHFL.DOWN PT, R5, R2, R5, R9 ;  /* 0x0800000502057389 */ /* 0x00006200000e0009 */
[----:B------:R-:W-:Y:S05]  /*10e0*/  RET.REL.NODEC R6 `(_ZN2at6native46_GLOBAL__N__fbf0e309_13_WeightNorm_cu_b3893b6b32weight_norm_bwd_first_dim_kernelIffEEvPT_S4_PKS3_S6_S6_PKT0_i) ;  /* 0xffffef1006007950 */ /* 0x000fea0003c3ffff */
.L_x_100:
        /* <DEDUP_REMOVED lines=9> */
.L_x_261:


//--------------------- .text._ZN2at6native46_GLOBAL__N__fbf0e309_13_WeightNorm_cu_b3893b6b32weight_norm_bwd_first_dim_kernelIddEEvPT_S4_PKS3_S6_S6_PKT0_i --------------------------
	.section	.text._ZN2at6native46_GLOBAL__N__fbf0e309_13_WeightNorm_cu_b3893b6b32weight_norm_bwd_first_dim_kernelIddEEvPT_S4_PKS3_S6_S6_PKT0_i,"ax",@progbits
	.sectioninfo	@"SHI_REGISTERS=32"
	.align	128
.text._ZN2at6native46_GLOBAL__N__fbf0e309_13_WeightNorm_cu_b3893b6b32weight_norm_bwd_first_dim_kernelIddEEvPT_S4_PKS3_S6_S6_PKT0_i:
        .type           _ZN2at6native46_GLOBAL__N__fbf0e309_13_WeightNorm_cu_b3893b6b32weight_norm_bwd_first_dim_kernelIddEEvPT_S4_PKS3_S6_S6_PKT0_i,@function
        .size           _ZN2at6native46_GLOBAL__N__fbf0e309_13_WeightNorm_cu_b3893b6b32weight_norm_bwd_first_dim_kernelIddEEvPT_S4_PKS3_S6_S6_PKT0_i,(.L_x_263 - _ZN2at6native46_GLOBAL__N__fbf0e309_13_WeightNorm_cu_b3893b6b32weight_norm_bwd_first_dim_kernelIddEEvPT_S4_PKS3_S6_S6_PKT0_i)
        .other          _ZN2at6native46_GLOBAL__N__fbf0e309_13_WeightNorm_cu_b3893b6b32weight_norm_bwd_first_dim_kernelIddEEvPT_S4_PKS3_S6_S6_PKT0_i,@"STO_CUDA_ENTRY STV_DEFAULT"
_ZN2at6native46_GLOBAL__N__fbf0e309_13_WeightNorm_cu_b3893b6b32weight_norm_bwd_first_dim_kernelIddEEvPT_S4_PKS3_S6_S6_PKT0_i:
[----:B------:R-:W-:Y:S02]  /*0000*/  IMAD.MOV.U32 R1, RZ, RZ, c[0x0][0x28] ;  /* 0x00000a00ff017624 */ /* 0x000fe400078e00ff */
[----:B------:R-:W0:Y:S01]  /*0010*/  S2R R3, SR_TID.X ;  /* 0x0000000000037919 */ /* 0x000e220000002100 */
[----:B------:R-:W-:Y:S01]  /*0020*/  ULDC.64 UR4, c[0x0][0x118] ;  /* 0x0000460000047ab9 */ /* 0x000fe20000000a00 */
[----:B------:R-:W-:Y:S01]  /*0030*/  BSSY B0, `(.L_x_101) ;  /* 0x000004c000007945 */ /* 0x000fe20003800000 */
[----:B------:R-:W-:Y:S01]  /*0040*/  CS2R R4, SRZ ;  /* 0x0000000000047805 */ /* 0x000fe2000001ff00 */
        /* <DEDUP_REMOVED lines=11> */
[----:B0-----:R-:W-:Y:S01]  /*0100*/  HFMA2.MMA R4, -RZ, RZ, 0, 0 ;  /* 0x00000000ff047435 */ /* 0x001fe200000001ff */
[----:B-1----:R-:W-:-:S04]  /*0110*/  IMAD.MOV R7, RZ, RZ, -R5 ;  /* 0x000000ffff077224 */ /* 0x002fc800078e0a05 */
[----:B------:R-:W-:-:S05]  /*0120*/  IMAD R7, R7, c[0x0][0x0], RZ ;  /* 0x0000000007077a24 */ /* 0x000fca00078e02ff */
[----:B------:R-:W-:-:S06]  /*0130*/  IMAD.HI.U32 R5, R5, R7, R4 ;  /* 0x0000000705057227 */ /* 0x000fcc00078e0004 */
[----:B------:R-:W-:-:S04]  /*0140*/  IMAD.HI.U32 R5, R5, R2, RZ ;  /* 0x0000000205057227 */ /* 0x000fc800078e00ff */
[----:B------:R-:W-:-:S04]  /*0150*/  IMAD.MOV R7, RZ, RZ, -R5 ;  /* 0x000000ffff077224 */ /* 0x000fc800078e0a05 */
[----:B------:R-:W-:Y:S02]  /*0160*/  IMAD R2, R7, c[0x0][0x0], R2 ;  /* 0x0000000007027a24 */ /* 0x000fe400078e0202 */
[----:B------:R-:W-:-:S03]  /*0170*/  IMAD.MOV.U32 R7, RZ, RZ, R3 ;  /* 0x000000ffff077224 */ /* 0x000fc600078e0003 */
        /* <DEDUP_REMOVED lines=8> */
[----:B------:R-:W-:Y:S01]  /*0200*/  LOP3.LUT P1, R2, R2, 0x3, RZ, 0xc0, !PT ;  /* 0x0000000302027812 */ /* 0x000fe2000782c0ff */
[----:B------:R-:W-:-:S12]  /*0210*/  CS2R R4, SRZ ;  /* 0x0000000000047805 */ /* 0x000fd8000001ff00 */
[----:B------:R-:W-:Y:S05]  /*0220*/  @!P1 BRA `(.L_x_104) ;  /* 0x000000f000009947 */ /* 0x000fea0003800000 */
[----:B------:R-:W-:Y:S01]  /*0230*/  MOV R17, 0x8 ;  /* 0x0000000800117802 */ /* 0x000fe20000000f00 */
[--C-:B------:R-:W-:Y:S01]  /*0240*/  IMAD R10, R0, c[0x0][0x190], R3.reuse ;  /* 0x00006400000a7a24 */ /* 0x100fe200078e0203 */
[----:B------:R-:W-:Y:S01]  /*0250*/  CS2R R4, SRZ ;  /* 0x0000000000047805 */ /* 0x000fe2000001ff00 */
[----:B------:R-:W-:Y:S02]  /*0260*/  IMAD.MOV.U32 R7, RZ, RZ, R3 ;  /* 0x000000ffff077224 */ /* 0x000fe400078e0003 */
[----:B------:R-:W-:-:S04]  /*0270*/  IMAD.WIDE R8, R10, R17, c[0x0][0x178] ;  /* 0x00005e000a087625 */ /* 0x000fc800078e0211 */
[----:B------:R-:W-:-:S04]  /*0280*/  IMAD.WIDE R10, R10, R17, c[0x0][0x170] ;  /* 0x00005c000a0a7625 */ /* 0x000fc800078e0211 */
.L_x_105:
[----:B0-----:R0:W2:Y:S04]  /*0290*/  LDG.E.64.CONSTANT R12, [R8.64] ;  /* 0x00000004080c7981 */ /* 0x0010a8000c1e9b00 */
[----:B-1----:R1:W2:Y:S01]  /*02a0*/  LDG.E.64.CONSTANT R14, [R10.64] ;  /* 0x000000040a0e7981 */ /* 0x0022a2000c1e9b00 */
[----:B------:R-:W-:Y:S02]  /*02b0*/  IADD3 R2, R2, -0x1, RZ ;  /* 0xffffffff02027810 */ /* 0x000fe40007ffe0ff */
[----:B------:R-:W-:Y:S02]  /*02c0*/  IADD3 R7, R7, c[0x0][0x0], RZ ;  /* 0x0000000007077a10 */ /* 0x000fe40007ffe0ff */
[----:B------:R-:W-:Y:S01]  /*02d0*/  ISETP.NE.AND P1, PT, R2, RZ, PT ;  /* 0x000000ff0200720c */ /* 0x000fe20003f25270 */
[----:B0-----:R-:W-:-:S04]  /*02e0*/  IMAD.WIDE R8, R17, c[0x0][0x0], R8 ;  /* 0x0000000011087a25 */ /* 0x001fc800078e0208 */
[----:B-1----:R-:W-:Y:S01]  /*02f0*/  IMAD.WIDE R10, R17, c[0x0][0x0], R10 ;  /* 0x00000000110a7a25 */ /* 0x002fe200078e020a */
[----:B--2---:R0:W1:-:S07]  /*0300*/  DFMA R4, R12, R14, R4 ;  /* 0x0000000e0c04722b */ /* 0x00404e0000000004 */
[----:B------:R-:W-:Y:S05]  /*0310*/  @P1 BRA `(.L_x_105) ;  /* 0xffffff7000001947 */ /* 0x000fea000383ffff */
.L_x_104:
[----:B------:R-:W-:Y:S05]  /*0320*/  BSYNC B1 ;  /* 0x0000000000017941 */ /* 0x000fea0003800000 */
.L_x_103:
[----:B------:R-:W-:Y:S05]  /*0330*/  @!P2 BRA `(.L_x_102) ;  /* 0x000001b00000a947 */ /* 0x000fea0003800000 */
.L_x_106:
[----:B------:R-:W-:Y:S02]  /*0340*/  IMAD.MOV.U32 R2, RZ, RZ, 0x8 ;  /* 0x00000008ff027424 */ /* 0x000fe400078e00ff */
[----:B------:R-:W-:-:S04]  /*0350*/  IMAD R25, R0, c[0x0][0x190], R7 ;  /* 0x0000640000197a24 */ /* 0x000fc800078e0207 */
[----:B0-----:R-:W-:-:S04]  /*0360*/  IMAD.WIDE R20, R25, R2, c[0x0][0x170] ;  /* 0x00005c0019147625 */ /* 0x001fc800078e0202 */
[----:B------:R-:W-:Y:S01]  /*0370*/  IMAD.WIDE R24, R25, R2, c[0x0][0x178] ;  /* 0x00005e0019187625 */ /* 0x000fe200078e0202 */
[----:B------:R2:W3:Y:S03]  /*0380*/  LDG.E.64.CONSTANT R8, [R20.64] ;  /* 0x0000000414087981 */ /* 0x0004e6000c1e9b00 */
[C---:B------:R-:W-:Y:S01]  /*0390*/  IMAD.WIDE R26, R2.reuse, c[0x0][0x0], R20 ;  /* 0x00000000021a7a25 */ /* 0x040fe200078e0214 */
[----:B------:R-:W3:Y:S03]  /*03a0*/  LDG.E.64.CONSTANT R10, [R24.64] ;  /* 0x00000004180a7981 */ /* 0x000ee6000c1e9b00 */
[C---:B------:R-:W-:Y:S01]  /*03b0*/  IMAD.WIDE R28, R2.reuse, c[0x0][0x0], R24 ;  /* 0x00000000021c7a25 */ /* 0x040fe200078e0218 */
[----:B0-----:R0:W4:Y:S04]  /*03c0*/  LDG.E.64.CONSTANT R12, [R26.64] ;  /* 0x000000041a0c7981 */ /* 0x001128000c1e9b00 */
[----:B------:R5:W4:Y:S01]  /*03d0*/  LDG.E.64.CONSTANT R14, [R28.64] ;  /* 0x000000041c0e7981 */ /* 0x000b22000c1e9b00 */
[----:B0-----:R-:W-:-:S04]  /*03e0*/  IMAD.WIDE R26, R2, c[0x0][0x0], R26 ;  /* 0x00000000021a7a25 */ /* 0x001fc800078e021a */
[C---:B-----5:R-:W-:Y:S01]  /*03f0*/  IMAD.WIDE R28, R2.reuse, c[0x0][0x0], R28 ;  /* 0x00000000021c7a25 */ /* 0x060fe200078e021c */
[----:B------:R-:W5:Y:S03]  /*0400*/  LDG.E.64.CONSTANT R18, [R26.64] ;  /* 0x000000041a127981 */ /* 0x000f66000c1e9b00 */
[C---:B------:R-:W-:Y:S01]  /*0410*/  IMAD.WIDE R22, R2.reuse, c[0x0][0x0], R26 ;  /* 0x0000000002167a25 */ /* 0x040fe200078e021a */
[----:B------:R-:W5:Y:S03]  /*0420*/  LDG.E.64.CONSTANT R16, [R28.64] ;  /* 0x000000041c107981 */ /* 0x000f66000c1e9b00 */
[----:B--2---:R-:W-:Y:S02]  /*0430*/  IMAD.WIDE R20, R2, c[0x0][0x0], R28 ;  /* 0x0000000002147a25 */ /* 0x004fe400078e021c */
[----:B------:R-:W2:Y:S04]  /*0440*/  LDG.E.64.CONSTANT R22, [R22.64] ;  /* 0x0000000416167981 */ /* 0x000ea8000c1e9b00 */
[----:B------:R-:W2:Y:S01]  /*0450*/  LDG.E.64.CONSTANT R20, [R20.64] ;  /* 0x0000000414147981 */ /* 0x000ea2000c1e9b00 */
[----:B------:R-:W-:-:S05]  /*0460*/  MOV R2, c[0x0][0x0] ;  /* 0x0000000000027a02 */ /* 0x000fca0000000f00 */
[----:B------:R-:W-:-:S04]  /*0470*/  IMAD R7, R2, 0x2, R7 ;  /* 0x0000000202077824 */ /* 0x000fc800078e0207 */
[----:B------:R-:W-:-:S05]  /*0480*/  IMAD R7, R2, 0x2, R7 ;  /* 0x0000000202077824 */ /* 0x000fca00078e0207 */
[----:B------:R-:W-:Y:S01]  /*0490*/  ISETP.GE.AND P1, PT, R7, c[0x0][0x190], PT ;  /* 0x0000640007007a0c */ /* 0x000fe20003f26270 */
[----:B-1-3--:R-:W4:-:S06]  /*04a0*/  DFMA R8, R10, R8, R4 ;  /* 0x000000080a08722b */ /* 0x00af0c0000000004 */
[----:B----4-:R-:W5:-:S06]  /*04b0*/  DFMA R8, R14, R12, R8 ;  /* 0x0000000c0e08722b */ /* 0x010f4c0000000008 */
[----:B-----5:R-:W2:-:S06]  /*04c0*/  DFMA R8, R16, R18, R8 ;  /* 0x000000121008722b */ /* 0x020e8c0000000008 */
[----:B--2---:R0:W1:Y:S01]  /*04d0*/  DFMA R4, R20, R22, R8 ;  /* 0x000000161404722b */ /* 0x0040620000000008 */
[----:B------:R-:W-:Y:S05]  /*04e0*/  @!P1 BRA `(.L_x_106) ;  /* 0xfffffe5000009947 */ /* 0x000fea000383ffff */
.L_x_102:
[----:B-1----:R-:W-:Y:S05]  /*04f0*/  BSYNC B0 ;  /* 0x0000000000007941 */ /* 0x002fea0003800000 */
.L_x_101:
[----:B------:R-:W1:Y:S01]  /*0500*/  S2R R2, SR_TID.Y ;  /* 0x0000000000027919 */ /* 0x000e620000002200 */
[----:B------:R-:W-:-:S05]  /*0510*/  MOV R6, c[0x0][0x0] ;  /* 0x0000000000067a02 */ /* 0x000fca0000000f00 */
[----:B------:R-:W-:-:S05]  /*0520*/  IMAD R6, R6, c[0x0][0x4], RZ ;  /* 0x0000010006067a24 */ /* 0x000fca00078e02ff */
[C---:B------:R-:W-:Y:S02]  /*0530*/  ISETP.GE.AND P1, PT, R6.reuse, 0x40, PT ;  /* 0x000000400600780c */ /* 0x040fe40003f26270 */
[----:B------:R-:W-:Y:S01]  /*0540*/  ISETP.GE.AND P3, PT, R6, 0x80, PT ;  /* 0x000000800600780c */ /* 0x000fe20003f66270 */
[----:B-1----:R-:W-:-:S04]  /*0550*/  IMAD R2, R2, c[0x0][0x0], R3 ;  /* 0x0000000002027a24 */ /* 0x002fc800078e0203 */
[C---:B------:R-:W-:Y:S01]  /*0560*/  IMAD.SHL.U32 R7, R2.reuse, 0x8, RZ ;  /* 0x0000000802077824 */ /* 0x040fe200078e00ff */
[----:B------:R-:W-:-:S05]  /*0570*/  ISETP.GT.AND P2, PT, R2, 0x1f, PT ;  /* 0x0000001f0200780c */ /* 0x000fca0003f44270 */
[----:B------:R1:W-:Y:S04]  /*0580*/  @P1 STS.64 [R7], R4 ;  /* 0x0000000407001388 */ /* 0x0003e80000000a00 */
[----:B------:R-:W-:Y:S06]  /*0590*/  @P1 BAR.SYNC.DEFER_BLOCKING 0x0 ;  /* 0x0000000000001b1d */ /* 0x000fec0000010000 */
[----:B------:R-:W-:Y:S05]  /*05a0*/  @!P3 BRA `(.L_x_107) ;  /* 0x000000b00000b947 */ /* 0x000fea0003800000 */
.L_x_108:
[----:B0-----:R-:W-:-:S04]  /*05b0*/  SHF.R.S32.HI R12, RZ, 0x1, R6 ;  /* 0x00000001ff0c7819 */ /* 0x001fc80000011406 */
[----:B------:R-:W-:-:S13]  /*05c0*/  ISETP.GE.AND P3, PT, R2, R12, PT ;  /* 0x0000000c0200720c */ /* 0x000fda0003f66270 */
[----:B------:R-:W-:Y:S01]  /*05d0*/  @!P3 IMAD R10, R12, 0x8, R7 ;  /* 0x000000080c0ab824 */ /* 0x000fe200078e0207 */
[----:B------:R-:W-:Y:S05]  /*05e0*/  @!P3 LDS.64 R8, [R7] ;  /* 0x000000000708b984 */ /* 0x000fea0000000a00 */
[----:B------:R-:W0:Y:S02]  /*05f0*/  @!P3 LDS.64 R10, [R10] ;  /* 0x000000000a0ab984 */ /* 0x000e240000000a00 */
[----:B0-----:R-:W0:-:S07]  /*0600*/  @!P3 DADD R8, R8, R10 ;  /* 0x000000000808b229 */ /* 0x001e0e000000000a */
[----:B0-----:R0:W-:Y:S04]  /*0610*/  @!P3 STS.64 [R7], R8 ;  /* 0x000000080700b388 */ /* 0x0011e80000000a00 */
[----:B------:R-:W-:Y:S01]  /*0620*/  BAR.SYNC.DEFER_BLOCKING 0x0 ;  /* 0x0000000000007b1d */ /* 0x000fe20000010000 */
[----:B------:R-:W-:Y:S02]  /*0630*/  ISETP.GT.AND P3, PT, R6, 0xff, PT ;  /* 0x000000ff0600780c */ /* 0x000fe40003f64270 */
[----:B------:R-:W-:-:S11]  /*0640*/  MOV R6, R12 ;  /* 0x0000000c00067202 */ /* 0x000fd60000000f00 */
[----:B0-----:R-:W-:Y:S05]  /*0650*/  @P3 BRA `(.L_x_108) ;  /* 0xffffff5000003947 */ /* 0x001fea000383ffff */
.L_x_107:
[----:B------:R-:W-:Y:S05]  /*0660*/  @P2 BRA `(.L_x_109) ;  /* 0x0000019000002947 */ /* 0x000fea0003800000 */
[----:B0-----:R-:W-:Y:S04]  /*0670*/  @P1 LDS.64 R8, [R7] ;  /* 0x0000000007081984 */ /* 0x001fe80000000a00 */
[----:B------:R-:W0:Y:S02]  /*0680*/  @P1 LDS.64 R10, [R7+0x100] ;  /* 0x00010000070a1984 */ /* 0x000e240000000a00 */
[----:B01----:R0:W1:Y:S01]  /*0690*/  @P1 DADD R4, R8, R10 ;  /* 0x0000000008041229 */ /* 0x003062000000000a */
[----:B------:R-:W-:Y:S09]  /*06a0*/  BRA.DIV ~URZ, `(.L_x_110) ;  /* 0x000009527f007947 */ /* 0x000ff2000b800000 */
[----:B01----:R0:W1:Y:S02]  /*06b0*/  SHFL.DOWN PT, R11, R5, 0x10, 0x1f ;  /* 0x0a001f00050b7f89 */ /* 0x00306400000e0000 */
.L_x_117:
[----:B------:R-:W-:Y:S05]  /*06c0*/  BRA.DIV ~URZ, `(.L_x_111) ;  /* 0x000009b27f007947 */ /* 0x000fea000b800000 */
[----:B------:R-:W2:Y:S01]  /*06d0*/  SHFL.DOWN PT, R8, R4, 0x10, 0x1f ;  /* 0x0a001f0004087f89 */ /* 0x000ea200000e0000 */
[----:B-1----:R-:W-:-:S06]  /*06e0*/  IMAD.MOV.U32 R9, RZ, RZ, R11 ;  /* 0x000000ffff097224 */ /* 0x002fcc00078e000b */
[----:B--2---:R-:W1:-:S07]  /*06f0*/  DADD R8, R8, R4 ;  /* 0x0000000008087229 */ /* 0x004e4e0000000004 */
[----:B-1----:R-:W-:Y:S04]  /*0700*/  SHFL.DOWN PT, R11, R9, 0x8, 0x1f ;  /* 0x09001f00090b7f89 */ /* 0x002fe800000e0000 */
[----:B------:R-:W1:Y:S02]  /*0710*/  SHFL.DOWN PT, R10, R8, 0x8, 0x1f ;  /* 0x09001f00080a7f89 */ /* 0x000e6400000e0000 */
[----:B-1----:R-:W1:-:S07]  /*0720*/  DADD R10, R8, R10 ;  /* 0x00000000080a7229 */ /* 0x002e4e000000000a */
[----:B-1----:R-:W-:Y:S04]  /*0730*/  SHFL.DOWN PT, R13, R11, 0x4, 0x1f ;  /* 0x08801f000b0d7f89 */ /* 0x002fe800000e0000 */
[----:B------:R-:W1:Y:S02]  /*0740*/  SHFL.DOWN PT, R12, R10, 0x4, 0x1f ;  /* 0x08801f000a0c7f89 */ /* 0x000e6400000e0000 */
[----:B-1----:R-:W1:-:S07]  /*0750*/  DADD R12, R10, R12 ;  /* 0x000000000a0c7229 */ /* 0x002e4e000000000c */
[----:B-1----:R-:W-:Y:S04]  /*0760*/  SHFL.DOWN PT, R15, R13, 0x2, 0x1f ;  /* 0x08401f000d0f7f89 */ /* 0x002fe800000e0000 */
[----:B------:R-:W1:Y:S02]  /*0770*/  SHFL.DOWN PT, R14, R12, 0x2, 0x1f ;  /* 0x08401f000c0e7f89 */ /* 0x000e6400000e0000 */
[----:B01----:R-:W0:-:S07]  /*0780*/  DADD R4, R12, R14 ;  /* 0x000000000c047229 */ /* 0x003e0e000000000e */
[----:B0-----:R0:W1:Y:S04]  /*0790*/  SHFL.DOWN PT, R14, R5, 0x1, 0x1f ;  /* 0x08201f00050e7f89 */ /* 0x00106800000e0000 */
[----:B------:R0:W2:Y:S02]  /*07a0*/  SHFL.DOWN PT, R15, R4, 0x1, 0x1f ;  /* 0x08201f00040f7f89 */ /* 0x0000a400000e0000 */
.L_x_118:
[----:B------:R-:W-:Y:S01]  /*07b0*/  ISETP.GT.AND P1, PT, R2, RZ, PT ;  /* 0x000000ff0200720c */ /* 0x000fe20003f24270 */
[----:B--2---:R-:W-:Y:S01]  /*07c0*/  IMAD.MOV.U32 R8, RZ, RZ, R15 ;  /* 0x000000ffff087224 */ /* 0x004fe200078e000f */
[----:B-1----:R-:W-:-:S06]  /*07d0*/  MOV R9, R14 ;  /* 0x0000000e00097202 */ /* 0x002fcc0000000f00 */
[----:B------:R-:W1:-:S07]  /*07e0*/  DADD R8, R8, R4 ;  /* 0x0000000008087229 */ /* 0x000e4e0000000004 */
[----:B-1----:R1:W-:Y:S04]  /*07f0*/  @!P1 STS.64 [R7], R8 ;  /* 0x0000000807009388 */ /* 0x0023e80000000a00 */
.L_x_109:
[----:B------:R-:W-:Y:S02]  /*0800*/  WARPSYNC 0xffffffff ;  /* 0xffffffff00007948 */ /* 0x000fe40003800000 */
[----:B01----:R-:W-:Y:S01]  /*0810*/  IMAD.MOV.U32 R5, RZ, RZ, 0x8 ;  /* 0x00000008ff057424 */ /* 0x003fe200078e00ff */
[----:B------:R-:W-:Y:S03]  /*0820*/  BAR.SYNC.DEFER_BLOCKING 0x0 ;  /* 0x0000000000007b1d */ /* 0x000fe60000010000 */
[----:B------:R-:W-:-:S05]  /*0830*/  IMAD.WIDE R4, R0, R5, c[0x0][0x188] ;  /* 0x0000620000047625 */ /* 0x000fca00078e0205 */
[----:B------:R0:W2:Y:S02]  /*0840*/  LDG.E.64.CONSTANT R10, [R4.64] ;  /* 0x00000004040a7981 */ /* 0x0000a4000c1e9b00 */
[----:B0-----:R-:W-:Y:S02]  /*0850*/  SHF.R.S32.HI R5, RZ, 0x1f, R0 ;  /* 0x0000001fff057819 */ /* 0x001fe40000011400 */
[----:B------:R-:W0:Y:S01]  /*0860*/  LDS.64 R6, [RZ] ;  /* 0x00000000ff067984 */ /* 0x000e220000000a00 */
[----:B--2---:R-:W1:Y:S01]  /*0870*/  MUFU.RCP64H R9, R11 ;  /* 0x0000000b00097308 */ /* 0x004e620000001800 */
[----:B------:R-:W-:-:S04]  /*0880*/  IADD3 R8, R11, 0x300402, RZ ;  /* 0x003004020b087810 */ /* 0x000fc80007ffe0ff */
[----:B------:R-:W-:Y:S02]  /*0890*/  FSETP.GEU.AND P1, PT, |R8|, 5.8789094863358348022e-39, PT ;  /* 0x004004020800780b */ /* 0x000fe40003f2e200 */
[----:B-1----:R-:W1:-:S06]  /*08a0*/  DFMA R12, -R10, R8, 1 ;  /* 0x3ff000000a0c742b */ /* 0x002e4c0000000108 */
[----:B-1----:R-:W1:-:S06]  /*08b0*/  DFMA R12, R12, R12, R12 ;  /* 0x0000000c0c0c722b */ /* 0x002e4c000000000c */
[----:B-1----:R-:W1:-:S06]  /*08c0*/  DFMA R12, R8, R12, R8 ;  /* 0x0000000c080c722b */ /* 0x002e4c0000000008 */
[----:B-1----:R-:W1:-:S06]  /*08d0*/  DFMA R14, -R10, R12, 1 ;  /* 0x3ff000000a0e742b */ /* 0x002e4c000000010c */
[----:B-1----:R1:W2:Y:S01]  /*08e0*/  DFMA R8, R12, R14, R12 ;  /* 0x0000000e0c08722b */ /* 0x0022a2000000000c */
[----:B------:R-:W-:Y:S05]  /*08f0*/  @P1 BRA `(.L_x_112) ;  /* 0x0000006000001947 */ /* 0x000fea0003800000 */
[----:B0-----:R-:W-:-:S04]  /*0900*/  LOP3.LUT R2, R11, 0x7fffffff, RZ, 0xc0, !PT ;  /* 0x7fffffff0b027812 */ /* 0x001fc800078ec0ff */
[----:B-1----:R-:W-:Y:S02]  /*0910*/  IADD3 R12, R2, -0x100000, RZ ;  /* 0xfff00000020c7810 */ /* 0x002fe40007ffe0ff */
[----:B------:R-:W-:Y:S02]  /*0920*/  MOV R2, 0x940 ;  /* 0x0000094000027802 */ /* 0x000fe40000000f00 */
[----:B--2---:R-:W-:Y:S05]  /*0930*/  CALL.REL.NOINC `($__internal_8_$__cuda_sm20_dblrcp_rn_slowpath_v3) ;  /* 0x00000b8000007944 */ /* 0x004fea0003c00000 */
[----:B-1----:R-:W-:Y:S01]  /*0940*/  IMAD.MOV.U32 R8, RZ, RZ, R10 ;  /* 0x000000ffff087224 */ /* 0x002fe200078e000a */
[----:B------:R-:W-:Y:S02]  /*0950*/  MOV R9, R11 ;  /* 0x0000000b00097202 */ /* 0x000fe40000000f00 */
.L_x_112:
[----:B0-----:R-:W-:Y:S02]  /*0960*/  ISETP.NE.AND P1, PT, R3, RZ, PT ;  /* 0x000000ff0300720c */ /* 0x001fe40003f25270 */
[----:B-1----:R-:W-:-:S04]  /*0970*/  LEA R12, P3, R0, c[0x0][0x180], 0x3 ;  /* 0x00006000000c7a11 */ /* 0x002fc800078618ff */
[----:B------:R-:W-:-:S07]  /*0980*/  LEA.HI.X R13, R0, c[0x0][0x184], R5, 0x3, P3 ;  /* 0x00006100000d7a11 */ /* 0x000fce00018f1c05 */
[----:B------:R-:W-:Y:S01]  /*0990*/  @!P1 LEA R4, P2, R0, c[0x0][0x168], 0x3 ;  /* 0x00005a0000049a11 */ /* 0x000fe200078418ff */
[----:B--2---:R-:W0:-:S03]  /*09a0*/  @!P1 DMUL R10, R6, R8 ;  /* 0x00000008060a9228 */ /* 0x004e060000000000 */
[----:B------:R-:W-:-:S05]  /*09b0*/  @!P1 LEA.HI.X R5, R0, c[0x0][0x16c], R5, 0x3, P2 ;  /* 0x00005b0000059a11 */ /* 0x000fca00010f1c05 */
[----:B0-----:R0:W-:Y:S01]  /*09c0*/  @!P1 STG.E.64 [R4.64], R10 ;  /* 0x0000000a04009986 */ /* 0x0011e2000c101b04 */
[----:B------:R-:W-:Y:S05]  /*09d0*/  @P0 EXIT ;  /* 0x000000000000094d */ /* 0x000fea0003800000 */
[----:B0-----:R0:W5:Y:S01]  /*09e0*/  LDG.E.64.CONSTANT R10, [R12.64] ;  /* 0x000000040c0a7981 */ /* 0x001162000c1e9b00 */
[----:B------:R-:W1:Y:S01]  /*09f0*/  I2F.U32.RP R14, c[0x0][0x0] ;  /* 0x00000000000e7b06 */ /* 0x000e620000209000 */
[----:B------:R-:W-:Y:S01]  /*0a00*/  LOP3.LUT R2, RZ, R3, RZ, 0x33, !PT ;  /* 0x00000003ff027212 */ /* 0x000fe200078e33ff */
[----:B------:R-:W-:Y:S01]  /*0a10*/  BSSY B0, `(.L_x_113) ;  /* 0x000002c000007945 */ /* 0x000fe20003800000 */
[----:B------:R-:W-:Y:S02]  /*0a20*/  ISETP.NE.U32.AND P2, PT, RZ, c[0x0][0x0], PT ;  /* 0x00000000ff007a0c */ /* 0x000fe40003f45070 */
[----:B------:R-:W-:-:S03]  /*0a30*/  IADD3 R2, R2, c[0x0][0x190], RZ ;  /* 0x0000640002027a10 */ /* 0x000fc60007ffe0ff */
[----:B-1----:R-:W1:Y:S02]  /*0a40*/  MUFU.RCP R14, R14 ;  /* 0x0000000e000e7308 */ /* 0x002e640000001000 */
[----:B-1----:R-:W-:-:S06]  /*0a50*/  IADD3 R4, R14, 0xffffffe, RZ ;  /* 0x0ffffffe0e047810 */ /* 0x002fcc0007ffe0ff */
[----:B------:R1:W2:Y:S02]  /*0a60*/  F2I.FTZ.U32.TRUNC.NTZ R5, R4 ;  /* 0x0000000400057305 */ /* 0x0002a4000021f000 */
[----:B-1----:R-:W-:Y:S02]  /*0a70*/  IMAD.MOV.U32 R4, RZ, RZ, RZ ;  /* 0x000000ffff047224 */ /* 0x002fe400078e00ff */
[----:B--2---:R-:W-:-:S04]  /*0a80*/  IMAD.MOV R15, RZ, RZ, -R5 ;  /* 0x000000ffff0f7224 */ /* 0x004fc800078e0a05 */
[----:B------:R-:W-:-:S04]  /*0a90*/  IMAD R15, R15, c[0x0][0x0], RZ ;  /* 0x000000000f0f7a24 */ /* 0x000fc800078e02ff */
[----:B------:R-:W-:-:S06]  /*0aa0*/  IMAD.HI.U32 R15, R5, R15, R4 ;  /* 0x0000000f050f7227 */ /* 0x000fcc00078e0004 */
[----:B------:R-:W-:-:S05]  /*0ab0*/  IMAD.HI.U32 R15, R15, R2, RZ ;  /* 0x000000020f0f7227 */ /* 0x000fca00078e00ff */
[----:B------:R-:W-:-:S05]  /*0ac0*/  IADD3 R5, -R15, RZ, RZ ;  /* 0x000000ff0f057210 */ /* 0x000fca0007ffe1ff */
[----:B------:R-:W-:Y:S01]  /*0ad0*/  IMAD R2, R5, c[0x0][0x0], R2 ;  /* 0x0000000005027a24 */ /* 0x000fe200078e0202 */
[----:B------:R-:W1:-:S04]  /*0ae0*/  DMUL R4, R8, R8 ;  /* 0x0000000808047228 */ /* 0x000e480000000000 */
[----:B------:R-:W-:Y:S02]  /*0af0*/  ISETP.GE.U32.AND P0, PT, R2, c[0x0][0x0], PT ;  /* 0x0000000002007a0c */ /* 0x000fe40003f06070 */
[----:B-1----:R0:W1:-:S11]  /*0b00*/  DMUL R4, R4, R8 ;  /* 0x0000000804047228 */ /* 0x0020560000000000 */
        /* <DEDUP_REMOVED lines=9> */
[----:B01----:R-:W-:Y:S02]  /*0ba0*/  IMAD.MOV.U32 R21, RZ, RZ, 0x8 ;  /* 0x00000008ff157424 */ /* 0x003fe400078e00ff */
[----:B------:R-:W-:-:S04]  /*0bb0*/  IMAD R16, R0, c[0x0][0x190], R3 ;  /* 0x0000640000107a24 */ /* 0x000fc800078e0203 */
[----:B------:R-:W-:-:S04]  /*0bc0*/  IMAD.WIDE R14, R16, R21, c[0x0][0x160] ;  /* 0x00005800100e7625 */ /* 0x000fc800078e0215 */
[----:B------:R-:W-:-:S04]  /*0bd0*/  IMAD.WIDE R12, R16, R21, c[0x0][0x178] ;  /* 0x00005e00100c7625 */ /* 0x000fc800078e0215 */
[----:B------:R-:W-:-:S04]  /*0be0*/  IMAD.WIDE R16, R16, R21, c[0x0][0x170] ;  /* 0x00005c0010107625 */ /* 0x000fc800078e0215 */
.L_x_115:
[----:B------:R0:W2:Y:S04]  /*0bf0*/  LDG.E.64.CONSTANT R22, [R12.64] ;  /* 0x000000040c167981 */ /* 0x0000a8000c1e9b00 */
[----:B------:R1:W3:Y:S01]  /*0c00*/  LDG.E.64.CONSTANT R18, [R16.64] ;  /* 0x0000000410127981 */ /* 0x0002e2000c1e9b00 */
[----:B------:R-:W-:Y:S02]  /*0c10*/  IADD3 R2, R2, -0x1, RZ ;  /* 0xffffffff02027810 */ /* 0x000fe40007ffe0ff */
[----:B------:R-:W-:Y:S02]  /*0c20*/  IADD3 R3, R3, c[0x0][0x0], RZ ;  /* 0x0000000003037a10 */ /* 0x000fe40007ffe0ff */
[----:B------:R-:W-:Y:S01]  /*0c30*/  ISETP.NE.AND P0, PT, R2, RZ, PT ;  /* 0x000000ff0200720c */ /* 0x000fe20003f05270 */
[----:B0-----:R-:W-:-:S04]  /*0c40*/  IMAD.WIDE R12, R21, c[0x0][0x0], R12 ;  /* 0x00000000150c7a25 */ /* 0x001fc800078e020c */
[----:B-1----:R-:W-:Y:S01]  /*0c50*/  IMAD.WIDE R16, R21, c[0x0][0x0], R16 ;  /* 0x0000000015107a25 */ /* 0x002fe200078e0210 */
[----:B--2---:R-:W0:-:S06]  /*0c60*/  DMUL R22, R4, R22 ;  /* 0x0000001604167228 */ /* 0x004e0c0000000000 */
[----:B0-----:R-:W3:-:S06]  /*0c70*/  DMUL R22, R6, R22 ;  /* 0x0000001606167228 */ /* 0x001ecc0000000000 */
[----:B---3--:R-:W0:-:S06]  /*0c80*/  DFMA R18, R18, R8, -R22 ;  /* 0x000000081212722b */ /* 0x008e0c0000000816 */
[----:B0----5:R-:W0:-:S07]  /*0c90*/  DMUL R18, R10, R18 ;  /* 0x000000120a127228 */ /* 0x021e0e0000000000 */
[----:B0-----:R0:W-:Y:S02]  /*0ca0*/  STG.E.64 [R14.64], R18 ;  /* 0x000000120e007986 */ /* 0x0011e4000c101b04 */
[----:B0-----:R-:W-:Y:S01]  /*0cb0*/  IMAD.WIDE R14, R21, c[0x0][0x0], R14 ;  /* 0x00000000150e7a25 */ /* 0x001fe200078e020e */
[----:B------:R-:W-:Y:S05]  /*0cc0*/  @P0 BRA `(.L_x_115) ;  /* 0xffffff2000000947 */ /* 0x000fea000383ffff */
.L_x_114:
[----:B01----:R-:W-:Y:S05]  /*0cd0*/  BSYNC B0 ;  /* 0x0000000000007941 */ /* 0x003fea0003800000 */
.L_x_113:
[----:B------:R-:W-:Y:S05]  /*0ce0*/  @!P1 EXIT ;  /* 0x000000000000994d */ /* 0x000fea0003800000 */
.L_x_116:
[----:B------:R-:W-:Y:S02]  /*0cf0*/  IMAD.MOV.U32 R2, RZ, RZ, 0x8 ;  /* 0x00000008ff027424 */ /* 0x000fe400078e00ff */
[----:B------:R-:W-:-:S04]  /*0d00*/  IMAD R29, R0, c[0x0][0x190], R3 ;  /* 0x00006400001d7a24 */ /* 0x000fc800078e0203 */
[----:B------:R-:W-:-:S05]  /*0d10*/  IMAD.WIDE R12, R29, R2, c[0x0][0x178] ;  /* 0x00005e001d0c7625 */ /* 0x000fca00078e0202 */
[----:B------:R0:W2:Y:S01]  /*0d20*/  LDG.E.64.CONSTANT R16, [R12.64] ;  /* 0x000000040c107981 */ /* 0x0000a2000c1e9b00 */
[----:B------:R-:W-:-:S05]  /*0d30*/  IMAD.WIDE R26, R29, R2, c[0x0][0x170] ;  /* 0x00005c001d1a7625 */ /* 0x000fca00078e0202 */
[----:B------:R1:W3:Y:S01]  /*0d40*/  LDG.E.64.CONSTANT R18, [R26.64] ;  /* 0x000000041a127981 */ /* 0x0002e2000c1e9b00 */
[----:B------:R-:W-:-:S05]  /*0d50*/  IMAD.WIDE R14, R2, c[0x0][0x0], R12 ;  /* 0x00000000020e7a25 */ /* 0x000fca00078e020c */
[----:B------:R4:W3:Y:S01]  /*0d60*/  LDG.E.64.CONSTANT R22, [R14.64] ;  /* 0x000000040e167981 */ /* 0x0008e2000c1e9b00 */
[----:B------:R-:W-:-:S04]  /*0d70*/  IMAD.WIDE R20, R2, c[0x0][0x0], R14 ;  /* 0x0000000002147a25 */ /* 0x000fc800078e020e */
[----:B------:R-:W-:-:S04]  /*0d80*/  IMAD.WIDE R24, R2, c[0x0][0x0], R26 ;  /* 0x0000000002187a25 */ /* 0x000fc800078e021a */
[C---:B0-----:R-:W-:Y:S01]  /*0d90*/  IMAD.WIDE R12, R2.reuse, c[0x0][0x0], R20 ;  /* 0x00000000020c7a25 */ /* 0x041fe200078e0214 */
[----:B----4-:R0:W4:Y:S05]  /*0da0*/  LDG.E.64.CONSTANT R14, [R20.64] ;  /* 0x00000004140e7981 */ /* 0x01012a000c1e9b00 */
[----:B------:R-:W4:Y:S04]  /*0db0*/  LDG.E.64.CONSTANT R12, [R12.64] ;  /* 0x000000040c0c7981 */ /* 0x000f28000c1e9b00 */
[----:B0-----:R0:W4:Y:S02]  /*0dc0*/  LDG.E.64.CONSTANT R20, [R24.64] ;  /* 0x0000000418147981 */ /* 0x001124000c1e9b00 */
[----:B0-----:R-:W-:-:S06]  /*0dd0*/  IMAD.WIDE R24, R2, c[0x0][0x0], R24 ;  /* 0x0000000002187a25 */ /* 0x001fcc00078e0218 */
[----:B-1----:R-:W-:-:S06]  /*0de0*/  IMAD.WIDE R26, R2, c[0x0][0x0], R24 ;  /* 0x00000000021a7a25 */ /* 0x002fcc00078e0218 */
[----:B------:R-:W4:Y:S01]  /*0df0*/  LDG.E.64.CONSTANT R26, [R26.64] ;  /* 0x000000041a1a7981 */ /* 0x000f22000c1e9b00 */
[----:B--2---:R-:W0:-:S06]  /*0e00*/  DMUL R16, R4, R16 ;  /* 0x0000001004107228 */ /* 0x004e0c0000000000 */
[----:B0-----:R-:W3:-:S06]  /*0e10*/  DMUL R16, R6, R16 ;  /* 0x0000001006107228 */ /* 0x001ecc0000000000 */
[----:B---3--:R0:W-:Y:S02]  /*0e20*/  DFMA R16, R18, R8, -R16 ;  /* 0x000000081210722b */ /* 0x0081e40000000810 */
[----:B0-----:R-:W2:Y:S02]  /*0e30*/  LDG.E.64.CONSTANT R18, [R24.64] ;  /* 0x0000000418127981 */ /* 0x001ea4000c1e9b00 */
[----:B------:R-:W0:-:S06]  /*0e40*/  DMUL R22, R4, R22 ;  /* 0x0000001604167228 */ /* 0x000e0c0000000000 */
[----:B0-----:R-:W0:-:S04]  /*0e50*/  DMUL R22, R6, R22 ;  /* 0x0000001606167228 */ /* 0x001e080000000000 */
[----:B----4-:R-:W1:-:S04]  /*0e60*/  DMUL R14, R4, R14 ;  /* 0x0000000e040e7228 */ /* 0x010e480000000000 */
[----:B------:R-:W3:-:S04]  /*0e70*/  DMUL R12, R4, R12 ;  /* 0x0000000c040c7228 */ /* 0x000ec80000000000 */
[----:B0-----:R0:W-:Y:S02]  /*0e80*/  DFMA R20, R20, R8, -R22 ;  /* 0x000000081414722b */ /* 0x0011e40000000816 */
[----:B0-----:R-:W-:Y:S02]  /*0e90*/  IMAD.WIDE R22, R29, R2, c[0x0][0x160] ;  /* 0x000058001d167625 */ /* 0x001fe400078e0202 */
[----:B-1----:R-:W-:-:S04]  /*0ea0*/  DMUL R14, R6, R14 ;  /* 0x0000000e060e7228 */ /* 0x002fc80000000000 */
[----:B---3--:R-:W0:-:S04]  /*0eb0*/  DMUL R12, R6, R12 ;  /* 0x0000000c060c7228 */ /* 0x008e080000000000 */
[----:B-----5:R-:W1:-:S04]  /*0ec0*/  DMUL R16, R10, R16 ;  /* 0x000000100a107228 */ /* 0x020e480000000000 */
[----:B0-----:R-:W0:-:S04]  /*0ed0*/  DFMA R26, R26, R8, -R12 ;  /* 0x000000081a1a722b */ /* 0x001e08000000080c */
[C---:B------:R-:W-:Y:S01]  /*0ee0*/  DMUL R20, R10.reuse, R20 ;  /* 0x000000140a147228 */ /* 0x040fe20000000000 */
[----:B-1----:R1:W-:Y:S03]  /*0ef0*/  STG.E.64 [R22.64], R16 ;  /* 0x0000001016007986 */ /* 0x0023e6000c101b04 */
[----:B0-----:R-:W-:Y:S01]  /*0f00*/  DMUL R26, R10, R26 ;  /* 0x0000001a0a1a7228 */ /* 0x001fe20000000000 */
[----:B-1----:R-:W-:-:S03]  /*0f10*/  IMAD.MOV.U32 R16, RZ, RZ, c[0x0][0x0] ;  /* 0x00000000ff107624 */ /* 0x002fc600078e00ff */
[----:B--2---:R0:W1:Y:S02]  /*0f20*/  DFMA R14, R18, R8, -R14 ;  /* 0x00000008120e722b */ /* 0x004064000000080e */
[----:B0-----:R-:W-:-:S06]  /*0f30*/  IMAD.WIDE R18, R2, c[0x0][0x0], R22 ;  /* 0x0000000002127a25 */ /* 0x001fcc00078e0216 */
[----:B------:R-:W-:Y:S01]  /*0f40*/  IMAD.WIDE R12, R2, c[0x0][0x0], R18 ;  /* 0x00000000020c7a25 */ /* 0x000fe200078e0212 */
[----:B-1----:R-:W0:-:S05]  /*0f50*/  DMUL R14, R10, R14 ;  /* 0x0000000e0a0e7228 */ /* 0x002e0a0000000000 */
[----:B------:R-:W-:Y:S01]  /*0f60*/  IMAD.WIDE R24, R2, c[0x0][0x0], R12 ;  /* 0x0000000002187a25 */ /* 0x000fe200078e020c */
[----:B------:R-:W-:Y:S01]  /*0f70*/  MOV R2, c[0x0][0x0] ;  /* 0x0000000000027a02 */ /* 0x000fe20000000f00 */
[----:B------:R1:W-:Y:S04]  /*0f80*/  STG.E.64 [R18.64], R20 ;  /* 0x0000001412007986 */ /* 0x0003e8000c101b04 */
[----:B------:R-:W-:Y:S01]  /*0f90*/  IMAD R3, R2, 0x2, R3 ;  /* 0x0000000202037824 */ /* 0x000fe200078e0203 */
[----:B0-----:R1:W-:Y:S04]  /*0fa0*/  STG.E.64 [R12.64], R14 ;  /* 0x0000000e0c007986 */ /* 0x0013e8000c101b04 */
[----:B------:R1:W-:Y:S01]  /*0fb0*/  STG.E.64 [R24.64], R26 ;  /* 0x0000001a18007986 */ /* 0x0003e2000c101b04 */
[----:B------:R-:W-:-:S04]  /*0fc0*/  LEA R3, R16, R3, 0x1 ;  /* 0x0000000310037211 */ /* 0x000fc800078e08ff */
[----:B------:R-:W-:-:S13]  /*0fd0*/  ISETP.GE.AND P0, PT, R3, c[0x0][0x190], PT ;  /* 0x0000640003007a0c */ /* 0x000fda0003f06270 */
[----:B-1----:R-:W-:Y:S05]  /*0fe0*/  @!P0 BRA `(.L_x_116) ;  /* 0xfffffd0000008947 */ /* 0x002fea000383ffff */
[----:B------:R-:W-:Y:S05]  /*0ff0*/  EXIT ;  /* 0x000000000000794d */ /* 0x000fea0003800000 */
.L_x_110:
[----:B-1----:R-:W-:Y:S01]  /*1000*/  IMAD.MOV.U32 R6, RZ, RZ, R5 ;  /* 0x000000ffff067224 */ /* 0x002fe200078e0005 */
[----:B------:R-:W-:Y:S01]  /*1010*/  MOV R12, 0x1f ;  /* 0x0000001f000c7802 */ /* 0x000fe20000000f00 */
[----:B------:R-:W-:Y:S01]  /*1020*/  IMAD.MOV.U32 R15, RZ, RZ, 0x10 ;  /* 0x00000010ff0f7424 */ /* 0x000fe200078e00ff */
[----:B0-----:R-:W-:Y:S01]  /*1030*/  MOV R8, 0x1060 ;  /* 0x0000106000087802 */ /* 0x001fe20000000f00 */
[----:B------:R-:W-:Y:S02]  /*1040*/  IMAD.MOV.U32 R13, RZ, RZ, -0x1 ;  /* 0xffffffffff0d7424 */ /* 0x000fe400078e00ff */
[----:B------:R-:W-:Y:S05]  /*1050*/  CALL.REL.NOINC `($__internal_9_$__cuda_sm70_shflsync_down_p) ;  /* 0x000006e000007944 */ /* 0x000fea0003c00000 */
[----:B-1----:R-:W-:Y:S01]  /*1060*/  IMAD.MOV.U32 R11, RZ, RZ, R15 ;  /* 0x000000ffff0b7224 */ /* 0x002fe200078e000f */
[----:B0-----:R-:W-:Y:S05]  /*1070*/  BRA `(.L_x_117) ;  /* 0xfffff64000007947 */ /* 0x001fea000383ffff */
.L_x_111:
[----:B------:R-:W-:Y:S01]  /*1080*/  MOV R6, R4 ;  /* 0x0000000400067202 */ /* 0x000fe20000000f00 */
[----:B------:R-:W-:Y:S01]  /*1090*/  IMAD.MOV.U32 R15, RZ, RZ, 0x10 ;  /* 0x00000010ff0f7424 */ /* 0x000fe200078e00ff */
[----:B------:R-:W-:Y:S01]  /*10a0*/  MOV R13, 0xffffffff ;  /* 0xffffffff000d7802 */ /* 0x000fe20000000f00 */
[----:B------:R-:W-:Y:S01]  /*10b0*/  IMAD.MOV.U32 R12, RZ, RZ, 0x1f ;  /* 0x0000001fff0c7424 */ /* 0x000fe200078e00ff */
[----:B------:R-:W-:Y:S02]  /*10c0*/  MOV R8, 0x10e0 ;  /* 0x000010e000087802 */ /* 0x000fe40000000f00 */
[----:B01----:R-:W-:Y:S05]  /*10d0*/  CALL.REL.NOINC `($__internal_9_$__cuda_sm70_shflsync_down_p) ;  /* 0x0000066000007944 */ /* 0x003fea0003c00000 */
[----:B-1----:R-:W-:Y:S01]  /*10e0*/  IMAD.MOV.U32 R8, RZ, RZ, R15 ;  /* 0x000000ffff087224 */ /* 0x002fe200078e000f */
[----:B------:R-:W-:Y:S01]  /*10f0*/  MOV R15, 0x8 ;  /* 0x00000008000f7802 */ /* 0x000fe20000000f00 */
[----:B------:R-:W-:-:S02]  /*1100*/  IMAD.MOV.U32 R9, RZ, RZ, R11 ;  /* 0x000000ffff097224 */ /* 0x000fc400078e000b */
[----:B0-----:R-:W-:Y:S02]  /*1110*/  IMAD.MOV.U32 R12, RZ, RZ, 0x1f ;  /* 0x0000001fff0c7424 */ /* 0x001fe400078e00ff */
[----:B------:R-:W-:Y:S02]  /*1120*/  IMAD.MOV.U32 R13, RZ, RZ, -0x1 ;  /* 0xffffffffff0d7424 */ /* 0x000fe400078e00ff */
[----:B------:R0:W1:Y:S02]  /*1130*/  DADD R10, R8, R4 ;  /* 0x00000000080a7229 */ /* 0x0000640000000004 */
[----:B0-----:R-:W-:-:S08]  /*1140*/  MOV R8, 0x1170 ;  /* 0x0000117000087802 */ /* 0x001fd00000000f00 */
[----:B-1----:R-:W-:Y:S02]  /*1150*/  MOV R6, R11 ;  /* 0x0000000b00067202 */ /* 0x002fe40000000f00 */
[----:B------:R-:W-:Y:S05]  /*1160*/  CALL.REL.NOINC `($__internal_9_$__cuda_sm70_shflsync_down_p) ;  /* 0x000005d000007944 */ /* 0x000fea0003c00000 */
[----:B-1----:R-:W-:Y:S01]  /*1170*/  IMAD.MOV.U32 R5, RZ, RZ, R15 ;  /* 0x000000ffff057224 */ /* 0x002fe200078e000f */
[----:B------:R-:W-:Y:S01]  /*1180*/  HFMA2.MMA R15, -RZ, RZ, 0, 4.76837158203125e-07 ;  /* 0x00000008ff0f7435 */ /* 0x000fe200000001ff */
[----:B0-----:R-:W-:Y:S01]  /*1190*/  IMAD.MOV.U32 R6, RZ, RZ, R10 ;  /* 0x000000ffff067224 */ /* 0x001fe200078e000a */
[----:B------:R-:W-:Y:S01]  /*11a0*/  MOV R8, 0x11e0 ;  /* 0x000011e000087802 */ /* 0x000fe20000000f00 */
[----:B------:R-:W-:Y:S02]  /*11b0*/  IMAD.MOV.U32 R12, RZ, RZ, 0x1f ;  /* 0x0000001fff0c7424 */ /* 0x000fe400078e00ff */
[----:B------:R-:W-:Y:S02]  /*11c0*/  IMAD.MOV.U32 R13, RZ, RZ, -0x1 ;  /* 0xffffffffff0d7424 */ /* 0x000fe400078e00ff */
[----:B------:R-:W-:Y:S05]  /*11d0*/  CALL.REL.NOINC `($__internal_9_$__cuda_sm70_shflsync_down_p) ;  /* 0x0000056000007944 */ /* 0x000fea0003c00000 */
[----:B-1----:R-:W-:Y:S01]  /*11e0*/  MOV R4, R15 ;  /* 0x0000000f00047202 */ /* 0x002fe20000000f00 */
[----:B------:R-:W-:Y:S01]  /*11f0*/  IMAD.MOV.U32 R15, RZ, RZ, 0x4 ;  /* 0x00000004ff0f7424 */ /* 0x000fe200078e00ff */
[----:B0-----:R-:W-:Y:S01]  /*1200*/  MOV R13, 0xffffffff ;  /* 0xffffffff000d7802 */ /* 0x001fe20000000f00 */
[----:B------:R-:W-:Y:S01]  /*1210*/  IMAD.MOV.U32 R12, RZ, RZ, 0x1f ;  /* 0x0000001fff0c7424 */ /* 0x000fe200078e00ff */
[----:B------:R-:W-:-:S02]  /*1220*/  MOV R8, 0x1260 ;  /* 0x0000126000087802 */ /* 0x000fc40000000f00 */
[----:B------:R-:W0:-:S10]  /*1230*/  DADD R10, R10, R4 ;  /* 0x000000000a0a7229 */ /* 0x000e140000000004 */
[----:B0-----:R-:W-:Y:S02]  /*1240*/  IMAD.MOV.U32 R6, RZ, RZ, R11 ;  /* 0x000000ffff067224 */ /* 0x001fe400078e000b */
[----:B------:R-:W-:Y:S05]  /*1250*/  CALL.REL.NOINC `($__internal_9_$__cuda_sm70_shflsync_down_p) ;  /* 0x000004e000007944 */ /* 0x000fea0003c00000 */
[----:B-1----:R-:W-:Y:S01]  /*1260*/  IMAD.MOV.U32 R5, RZ, RZ, R15 ;  /* 0x000000ffff057224 */ /* 0x002fe200078e000f */
[----:B0-----:R-:W-:Y:S01]  /*1270*/  MOV R6, R10 ;  /* 0x0000000a00067202 */ /* 0x001fe20000000f00 */
[----:B------:R-:W-:Y:S01]  /*1280*/  IMAD.MOV.U32 R15, RZ, RZ, 0x4 ;  /* 0x00000004ff0f7424 */ /* 0x000fe200078e00ff */
[----:B------:R-:W-:Y:S01]  /*1290*/  MOV R13, 0xffffffff ;  /* 0xffffffff000d7802 */ /* 0x000fe20000000f00 */
[----:B------:R-:W-:Y:S01]  /*12a0*/  IMAD.MOV.U32 R12, RZ, RZ, 0x1f ;  /* 0x0000001fff0c7424 */ /* 0x000fe200078e00ff */
[----:B------:R-:W-:Y:S02]  /*12b0*/  MOV R8, 0x12d0 ;  /* 0x000012d000087802 */ /* 0x000fe40000000f00 */
[----:B------:R-:W-:Y:S05]  /*12c0*/  CALL.REL.NOINC `($__internal_9_$__cuda_sm70_shflsync_down_p) ;  /* 0x0000047000007944 */ /* 0x000fea0003c00000 */
[----:B-1----:R-:W-:Y:S01]  /*12d0*/  IMAD.MOV.U32 R4, RZ, RZ, R15 ;  /* 0x000000ffff047224 */ /* 0x002fe200078e000f */
[----:B0-----:R-:W-:Y:S01]  /*12e0*/  MOV R12, 0x1f ;  /* 0x0000001f000c7802 */ /* 0x001fe20000000f00 */
[----:B------:R-:W-:Y:S01]  /*12f0*/  IMAD.MOV.U32 R15, RZ, RZ, 0x2 ;  /* 0x00000002ff0f7424 */ /* 0x000fe200078e00ff */
[----:B------:R-:W-:Y:S01]  /*1300*/  MOV R8, 0x1350 ;  /* 0x0000135000087802 */ /* 0x000fe20000000f00 */
[----:B------:R-:W-:Y:S02]  /*1310*/  IMAD.MOV.U32 R13, RZ, RZ, -0x1 ;  /* 0xffffffffff0d7424 */ /* 0x000fe400078e00ff */
[----:B------:R-:W0:-:S10]  /*1320*/  DADD R10, R10, R4 ;  /* 0x000000000a0a7229 */ /* 0x000e140000000004 */
[----:B0-----:R-:W-:Y:S02]  /*1330*/  IMAD.MOV.U32 R6, RZ, RZ, R11 ;  /* 0x000000ffff067224 */ /* 0x001fe400078e000b */
[----:B------:R-:W-:Y:S05]  /*1340*/  CALL.REL.NOINC `($__internal_9_$__cuda_sm70_shflsync_down_p) ;  /* 0x000003f000007944 */ /* 0x000fea0003c00000 */
[----:B0-----:R-:W-:Y:S01]  /*1350*/  HFMA2.MMA R12, -RZ, RZ, 0, 1.847743988037109375e-06 ;  /* 0x0000001fff0c7435 */ /* 0x001fe200000001ff */
[----:B-1----:R-:W-:Y:S01]  /*1360*/  MOV R5, R15 ;  /* 0x0000000f00057202 */ /* 0x002fe20000000f00 */
[----:B------:R-:W-:Y:S01]  /*1370*/  IMAD.MOV.U32 R6, RZ, RZ, R10 ;  /* 0x000000ffff067224 */ /* 0x000fe200078e000a */
[----:B------:R-:W-:Y:S01]  /*1380*/  MOV R8, 0x13c0 ;  /* 0x000013c000087802 */ /* 0x000fe20000000f00 */
[----:B------:R-:W-:Y:S02]  /*1390*/  IMAD.MOV.U32 R15, RZ, RZ, 0x2 ;  /* 0x00000002ff0f7424 */ /* 0x000fe400078e00ff */
[----:B------:R-:W-:Y:S02]  /*13a0*/  IMAD.MOV.U32 R13, RZ, RZ, -0x1 ;  /* 0xffffffffff0d7424 */ /* 0x000fe400078e00ff */
[----:B------:R-:W-:Y:S05]  /*13b0*/  CALL.REL.NOINC `($__internal_9_$__cuda_sm70_shflsync_down_p) ;  /* 0x0000038000007944 */ /* 0x000fea0003c00000 */
[----:B-1----:R-:W-:Y:S01]  /*13c0*/  MOV R4, R15 ;  /* 0x0000000f00047202 */ /* 0x002fe20000000f00 */
[----:B------:R-:W-:Y:S01]  /*13d0*/  IMAD.MOV.U32 R15, RZ, RZ, 0x1 ;  /* 0x00000001ff0f7424 */ /* 0x000fe200078e00ff */
[----:B0-----:R-:W-:Y:S01]  /*13e0*/  MOV R12, 0x1f ;  /* 0x0000001f000c7802 */ /* 0x001fe20000000f00 */
[----:B------:R-:W-:Y:S01]  /*13f0*/  IMAD.MOV.U32 R13, RZ, RZ, -0x1 ;  /* 0xffffffffff0d7424 */ /* 0x000fe200078e00ff */
[----:B------:R-:W-:-:S02]  /*1400*/  MOV R8, 0x1440 ;  /* 0x0000144000087802 */ /* 0x000fc40000000f00 */
[----:B------:R-:W0:-:S10]  /*1410*/  DADD R4, R10, R4 ;  /* 0x000000000a047229 */ /* 0x000e140000000004 */
[----:B0-----:R-:W-:Y:S02]  /*1420*/  MOV R6, R5 ;  /* 0x0000000500067202 */ /* 0x001fe40000000f00 */
        /* <DEDUP_REMOVED lines=8> */
[----:B01----:R-:W-:Y:S05]  /*14b0*/  BRA `(.L_x_118) ;  /* 0xfffff2f000007947 */ /* 0x003fea000383ffff */
        .weak           $__internal_8_$__cuda_sm20_dblrcp_rn_slowpath_v3
        .type           $__internal_8_$__cuda_sm20_dblrcp_rn_slowpath_v3,@function
        .size           $__internal_8_$__cuda_sm20_dblrcp_rn_slowpath_v3,($__internal_9_$__cuda_sm70_shflsync_down_p - $__internal_8_$__cuda_sm20_dblrcp_rn_slowpath_v3)
$__internal_8_$__cuda_sm20_dblrcp_rn_slowpath_v3:
[----:B------:R-:W-:Y:S01]  /*14c0*/  MOV R8, R10 ;  /* 0x0000000a00087202 */ /* 0x000fe20000000f00 */
        /* <DEDUP_REMOVED lines=24> */
.L_x_121:
[----:B------:R-:W0:Y:S01]  /*1650*/  DMUL R8, R8, 8.11296384146066816958e+31 ;  /* 0x4690000008087828 */ /* 0x000e220000000000 */
[----:B------:R-:W-:-:S05]  /*1660*/  MOV R10, R12 ;  /* 0x0000000c000a7202 */ /* 0x000fca0000000f00 */
        /* <DEDUP_REMOVED lines=8> */
.L_x_119:
[----:B------:R-:W-:Y:S01]  /*16f0*/  LOP3.LUT R11, R9, 0x80000, RZ, 0xfc, !PT ;  /* 0x00080000090b7812 */ /* 0x000fe200078efcff */
[----:B------:R-:W-:Y:S02]  /*1700*/  IMAD.MOV.U32 R10, RZ, RZ, R8 ;  /* 0x000000ffff0a7224 */ /* 0x000fe400078e0008 */
.L_x_120:
[----:B0-----:R-:W-:Y:S01]  /*1710*/  MOV R8, R2 ;  /* 0x0000000200087202 */ /* 0x001fe20000000f00 */
[----:B------:R-:W-:-:S04]  /*1720*/  IMAD.MOV.U32 R9, RZ, RZ, 0x0 ;  /* 0x00000000ff097424 */ /* 0x000fc800078e00ff */
[----:B------:R-:W-:Y:S05]  /*1730*/  RET.REL.NODEC R8 `(_ZN2at6native46_GLOBAL__N__fbf0e309_13_WeightNorm_cu_b3893b6b32weight_norm_bwd_first_dim_kernelIddEEvPT_S4_PKS3_S6_S6_PKT0_i) ;  /* 0xffffe8c008007950 */ /* 0x000fea0003c3ffff */
        .weak           $__internal_9_$__cuda_sm70_shflsync_down_p
        .type           $__internal_9_$__cuda_sm70_shflsync_down_p,@function
        .size           $__internal_9_$__cuda_sm70_shflsync_down_p,(.L_x_263 - $__internal_9_$__cuda_sm70_shflsync_down_p)
$__internal_9_$__cuda_sm70_shflsync_down_p:
[----:B------:R-:W-:Y:S01]  /*1740*/  MOV R9, 0x0 ;  /* 0x0000000000097802 */ /* 0x000fe20000000f00 */
[----:B------:R-:W-:Y:S04]  /*1750*/  WARPSYNC R13 ;  /* 0x0000000d00007348 */ /* 0x000fe80003800000 */
[----:B------:R0:W1:Y:S01]  /*1760*/  SHFL.DOWN PT, R15, R6, R15, R12 ;  /* 0x0800000f060f7389 */ /* 0x00006200000e000c */
[----:B------:R-:W-:Y:S05]  /*1770*/  RET.REL.NODEC R8 `(_ZN2at6native46_GLOBAL__N__fbf0e309_13_WeightNorm_cu_b3893b6b32weight_norm_bwd_first_dim_kernelIddEEvPT_S4_PKS3_S6_S6_PKT0_i) ;  /* 0xffffe88008007950 */ /* 0x000fea0003c3ffff */
.L_x_122:
        /* <DEDUP_REMOVED lines=16> */
.L_x_263:


//--------------------- .text._ZN2at6native46_GLOBAL__N__fbf0e309_13_WeightNorm_cu_b3893b6b31weight_norm_fwd_last_dim_kernelIN3c104HalfEfEEvPT_PT0_PKS5_SA_ii --------------------------
	.section	.text._ZN2at6native46_GLOBAL__N__fbf0e309_13_WeightNorm_cu_b3893b6b31weight_norm_fwd_last_dim_kernelIN3c104HalfEfEEvPT_PT0_PKS5_SA_ii,"ax",@progbits
	.sectioninfo	@"SHI_REGISTERS=17"
	.align	128
.text._ZN2at6native46_GLOBAL__N__fbf0e309_13_WeightNorm_cu_b3893b6b31weight_norm_fwd_last_dim_kernelIN3c104HalfEfEEvPT_PT0_PKS5_SA_ii:
        .type           _ZN2at6native46_GLOBAL__N__fbf0e309_13_WeightNorm_cu_b3893b6b31weight_norm_fwd_last_dim_kernelIN3c104HalfEfEEvPT_PT0_PKS5_SA_ii,@function
        .size           _ZN2at6native46_GLOBAL__N__fbf0e309_13_WeightNorm_cu_b3893b6b31weight_norm_fwd_last_dim_kernelIN3c104HalfEfEEvPT_PT0_PKS5_SA_ii,(.L_x_266 - _ZN2at6native46_GLOBAL__N__fbf0e309_13_WeightNorm_cu_b3893b6b31weight_norm_fwd_last_dim_kernelIN3c104HalfEfEEvPT_PT0_PKS5_SA_ii)
        .other          _ZN2at6native46_GLOBAL__N__fbf0e309_13_WeightNorm_cu_b3893b6b31weight_norm_fwd_last_dim_kernelIN3c104HalfEfEEvPT_PT0_PKS5_SA_ii,@"STO_CUDA_ENTRY STV_DEFAULT"
_ZN2at6native46_GLOBAL__N__fbf0e309_13_WeightNorm_cu_b3893b6b31weight_norm_fwd_last_dim_kernelIN3c104HalfEfEEvPT_PT0_PKS5_SA_ii:
[----:B------:R-:W-:Y:S02]  /*0000*/  IMAD.MOV.U32 R1, RZ, RZ, c[0x0][0x28] ;  /* 0x00000a00ff017624 */ /* 0x000fe400078e00ff */
[----:B------:R-:W0:Y:S01]  /*0010*/  S2R R2, SR_CTAID.X ;  /* 0x0000000000027919 */ /* 0x000e220000002500 */
[----:B------:R-:W-:Y:S01]  /*0020*/  IMAD.MOV.U32 R4, RZ, RZ, c[0x0][0x0] ;  /* 0x00000000ff047624 */ /* 0x000fe200078e00ff */
[----:B------:R-:W-:Y:S01]  /*0030*/  ULDC.64 UR4, c[0x0][0x118] ;  /* 0x0000460000047ab9 */ /* 0x000fe20000000a00 */
[----:B------:R-:W-:Y:S01]  /*0040*/  BSSY B0, `(.L_x_123) ;  /* 0x000001a000007945 */ /* 0x000fe20003800000 */
[----:B------:R-:W0:Y:S01]  /*0050*/  S2R R5, SR_TID.X ;  /* 0x0000000000057919 */ /* 0x000e220000002100 */
[----:B------:R-:W-:Y:S01]  /*0060*/  IMAD R4, R4, c[0x0][0x4], RZ ;  /* 0x0000010004047a24 */ /* 0x000fe200078e02ff */
[----:B------:R-:W-:Y:S02]  /*0070*/  HFMA2.MMA R8, -RZ, RZ, 0, 0 ;  /* 0x00000000ff087435 */ /* 0x000fe400000001ff */
[----:B------:R-:W1:Y:S02]  /*0080*/  S2R R0, SR_TID.Y ;  /* 0x0000000000007919 */ /* 0x000e640000002200 */
[----:B------:R-:W-:Y:S01]  /*0090*/  ISETP.GE.AND P1, PT, R4, 0x40, PT ;  /* 0x000000400400780c */ /* 0x000fe20003f26270 */
[----:B0-----:R-:W-:-:S02]  /*00a0*/  IMAD R3, R2, c[0x0][0x0], R5 ;  /* 0x0000000002037a24 */ /* 0x001fc400078e0205 */
[----:B-1----:R-:W-:-:S03]  /*00b0*/  IMAD R6, R0, c[0x0][0x0], R5 ;  /* 0x0000000000067a24 */ /* 0x002fc600078e0205 */
[----:B------:R-:W-:Y:S01]  /*00c0*/  ISETP.GE.AND P0, PT, R3, c[0x0][0x180], PT ;  /* 0x0000600003007a0c */ /* 0x000fe20003f06270 */
[----:B------:R-:W-:Y:S02]  /*00d0*/  IMAD R2, R0, c[0x0][0x180], R3 ;  /* 0x0000600000027a24 */ /* 0x000fe400078e0203 */
[----:B------:R-:W-:Y:S01]  /*00e0*/  IMAD.SHL.U32 R7, R6, 0x4, RZ ;  /* 0x0000000406077824 */ /* 0x000fe200078e00ff */
[----:B------:R-:W-:-:S13]  /*00f0*/  ISETP.GE.OR P2, PT, R0, c[0x0][0x184], P0 ;  /* 0x0000610000007a0c */ /* 0x000fda0000746670 */
[----:B------:R-:W-:Y:S05]  /*0100*/  @P2 BRA `(.L_x_124) ;  /* 0x000000d000002947 */ /* 0x000fea0003800000 */
[----:B------:R-:W-:Y:S01]  /*0110*/  MOV R8, RZ ;  /* 0x000000ff00087202 */ /* 0x000fe20000000f00 */
[----:B------:R-:W-:Y:S01]  /*0120*/  IMAD.MOV.U32 R9, RZ, RZ, R2 ;  /* 0x000000ffff097224 */ /* 0x000fe200078e0002 */
[----:B------:R-:W-:Y:S02]  /*0130*/  MOV R12, R0 ;  /* 0x00000000000c7202 */ /* 0x000fe40000000f00 */
.L_x_125:
[----:B------:R-:W-:-:S04]  /*0140*/  IMAD.MOV.U32 R10, RZ, RZ, 0x2 ;  /* 0x00000002ff0a7424 */ /* 0x000fc800078e00ff */
[----:B------:R-:W-:-:S06]  /*0150*/  IMAD.WIDE R10, R9, R10, c[0x0][0x170] ;  /* 0x00005c00090a7625 */ /* 0x000fcc00078e020a */
[----:B------:R-:W2:Y:S01]  /*0160*/  LDG.E.U16.CONSTANT R10, [R10.64] ;  /* 0x000000040a0a7981 */ /* 0x000ea2000c1e9500 */
[----:B------:R-:W-:Y:S02]  /*0170*/  IADD3 R12, R12, c[0x0][0x4], RZ ;  /* 0x000001000c0c7a10 */ /* 0x000fe40007ffe0ff */
[----:B------:R-:W-:Y:S02]  /*0180*/  MOV R14, c[0x0][0x4] ;  /* 0x00000100000e7a02 */ /* 0x000fe40000000f00 */
[----:B------:R-:W-:-:S03]  /*0190*/  ISETP.GE.AND P2, PT, R12, c[0x0][0x184], PT ;  /* 0x000061000c007a0c */ /* 0x000fc60003f46270 */
[----:B------:R-:W-:Y:S01]  /*01a0*/  IMAD R9, R14, c[0x0][0x180], R9 ;  /* 0x000060000e097a24 */ /* 0x000fe200078e0209 */
[----:B--2---:R-:W-:-:S05]  /*01b0*/  HADD2.F32 R13, -RZ, R10.H0_H0 ;  /* 0x2000000aff0d7230 */ /* 0x004fca0000004100 */
[----:B------:R-:W-:-:S04]  /*01c0*/  FFMA.FTZ R8, R13, R13, R8 ;  /* 0x0000000d0d087223 */ /* 0x000fc80000010008 */
[----:B------:R-:W-:Y:S05]  /*01d0*/  @!P2 BRA `(.L_x_125) ;  /* 0xffffff600000a947 */ /* 0x000fea000383ffff */
.L_x_124:
[----:B------:R-:W-:Y:S05]  /*01e0*/  BSYNC B0 ;  /* 0x0000000000007941 */ /* 0x000fea0003800000 */
.L_x_123:
[----:B------:R-:W-:Y:S01]  /*01f0*/  ISETP.GE.AND P3, PT, R4, 0x80, PT ;  /* 0x000000800400780c */ /* 0x000fe20003f66270 */
[----:B------:R0:W-:Y:S04]  /*0200*/  @P1 STS [R7], R8 ;  /* 0x0000000807001388 */ /* 0x0001e80000000800 */
[----:B------:R-:W-:Y:S01]  /*0210*/  @P1 BAR.SYNC.DEFER_BLOCKING 0x0 ;  /* 0x0000000000001b1d */ /* 0x000fe20000010000 */
[----:B------:R-:W-:-:S07]  /*0220*/  ISETP.GT.AND P2, PT, R6, 0x1f, PT ;  /* 0x0000001f0600780c */ /* 0x000fce0003f44270 */
[----:B------:R-:W-:Y:S05]  /*0230*/  @!P3 BRA `(.L_x_126) ;  /* 0x000000c00000b947 */ /* 0x000fea0003800000 */
[----:B0-----:R-:W-:-:S05]  /*0240*/  IMAD.MOV.U32 R9, RZ, RZ, R4 ;  /* 0x000000ffff097224 */ /* 0x001fca00078e0004 */
.L_x_127:
        /* <DEDUP_REMOVED lines=11> */
.L_x_126:
[----:B0-----:R-:W-:Y:S01]  /*0300*/  BSSY B0, `(.L_x_128) ;  /* 0x0000013000007945 */ /* 0x001fe20003800000 */
[----:B------:R-:W-:Y:S05]  /*0310*/  @P2 BRA `(.L_x_129) ;  /* 0x0000011000002947 */ /* 0x000fea0003800000 */
[----:B------:R-:W-:Y:S01]  /*0320*/  @P1 LDS R9, [R7] ;  /* 0x0000000007091984 */ /* 0x000fe20000000800 */
[----:B------:R-:W-:-:S03]  /*0330*/  MOV R11, c[0x0][0x0] ;  /* 0x00000000000b7a02 */ /* 0x000fc60000000f00 */
[----:B------:R-:W0:Y:S01]  /*0340*/  @P1 LDS R10, [R7+0x80] ;  /* 0x00008000070a1984 */ /* 0x000e220000000800 */
[----:B------:R-:W-:Y:S01]  /*0350*/  ISETP.GT.AND P2, PT, R11, 0x10, PT ;  /* 0x000000100b00780c */ /* 0x000fe20003f44270 */
[----:B0-----:R-:W-:-:S12]  /*0360*/  @P1 FADD.FTZ R8, R9, R10 ;  /* 0x0000000a09081221 */ /* 0x001fd80000010000 */
[----:B------:R-:W-:Y:S05]  /*0370*/  @P2 BRA `(.L_x_130) ;  /* 0x0000009000002947 */ /* 0x000fea0003800000 */
[----:B------:R-:W-:Y:S01]  /*0380*/  BSSY B1, `(.L_x_130) ;  /* 0x0000008000017945 */ /* 0x000fe20003800000 */
[----:B------:R-:W-:Y:S02]  /*0390*/  IMAD.MOV.U32 R9, RZ, RZ, 0x10 ;  /* 0x00000010ff097424 */ /* 0x000fe400078e00ff */
.L_x_132:
[----:B------:R-:W-:Y:S05]  /*03a0*/  BRA.DIV ~URZ, `(.L_x_131) ;  /* 0x000002b27f007947 */ /* 0x000fea000b800000 */
[----:B------:R0:W1:Y:S02]  /*03b0*/  SHFL.DOWN PT, R11, R8, R9, 0x1f ;  /* 0x08001f09080b7589 */ /* 0x00006400000e0000 */
.L_x_134:
[----:B0-----:R-:W-:Y:S01]  /*03c0*/  SHF.R.S32.HI R9, RZ, 0x1, R9 ;  /* 0x00000001ff097819 */ /* 0x001fe20000011409 */
[----:B-1----:R-:W-:-:S03]  /*03d0*/  FADD.FTZ R8, R11, R8 ;  /* 0x000000080b087221 */ /* 0x002fc60000010000 */
[----:B------:R-:W-:-:S13]  /*03e0*/  ISETP.GE.AND P1, PT, R9, c[0x0][0x0], PT ;  /* 0x0000000009007a0c */ /* 0x000fda0003f26270 */
[----:B------:R-:W-:Y:S05]  /*03f0*/  @P1 BRA `(.L_x_132) ;  /* 0xffffffa000001947 */ /* 0x000fea000383ffff */
[----:B------:R-:W-:Y:S05]  /*0400*/  BSYNC B1 ;  /* 0x0000000000017941 */ /* 0x000fea0003800000 */
.L_x_130:
[----:B------:R-:W-:-:S13]  /*0410*/  ISETP.GE.AND P1, PT, R6, c[0x0][0x0], PT ;  /* 0x0000000006007a0c */ /* 0x000fda0003f26270 */
[----:B------:R0:W-:Y:S02]  /*0420*/  @!P1 STS [R7], R8 ;  /* 0x0000000807009388 */ /* 0x0001e40000000800 */
.L_x_129:
[----:B------:R-:W-:Y:S05]  /*0430*/  BSYNC B0 ;  /* 0x0000000000007941 */ /* 0x000fea0003800000 */
.L_x_128:
[----:B------:R-:W-:Y:S01]  /*0440*/  WARPSYNC 0xffffffff ;  /* 0xffffffff00007948 */ /* 0x000fe20003800000 */
[----:B------:R-:W-:Y:S01]  /*0450*/  BAR.SYNC.DEFER_BLOCKING 0x0 ;  /* 0x0000000000007b1d */ /* 0x000fe20000010000 */
[----:B------:R-:W-:Y:S01]  /*0460*/  ISETP.NE.AND P1, PT, R0, RZ, PT ;  /* 0x000000ff0000720c */ /* 0x000fe20003f25270 */
[----:B0-----:R-:W-:-:S04]  /*0470*/  IMAD.IADD R8, R4, 0x1, R5 ;  /* 0x0000000104087824 */ /* 0x001fc800078e0205 */
[----:B------:R-:W0:Y:S08]  /*0480*/  S2R R7, SR_TID.Y ;  /* 0x0000000000077919 */ /* 0x000e300000002200 */
[----:B------:R-:W-:Y:S01]  /*0490*/  @!P1 MOV R6, 0x4 ;  /* 0x0000000400069802 */ /* 0x000fe20000000f00 */
[----:B------:R-:W1:Y:S01]  /*04a0*/  @!P1 LDS R9, [R5.X4] ;  /* 0x0000000005099984 */ /* 0x000e620000004800 */
[----:B0-----:R-:W-:-:S03]  /*04b0*/  ISETP.GE.OR P0, PT, R7, c[0x0][0x184], P0 ;  /* 0x0000610007007a0c */ /* 0x001fc60000706670 */
[----:B------:R-:W-:Y:S01]  /*04c0*/  @!P1 IMAD.WIDE R6, R3, R6, c[0x0][0x168] ;  /* 0x00005a0003069625 */ /* 0x000fe200078e0206 */
[----:B-1----:R-:W0:Y:S08]  /*04d0*/  @!P1 MUFU.SQRT R11, R9 ;  /* 0x00000009000b9308 */ /* 0x002e300000002000 */
[----:B------:R-:W1:Y:S01]  /*04e0*/  @!P1 MUFU.RSQ R13, R9 ;  /* 0x00000009000d9308 */ /* 0x000e620000001400 */
[----:B0-----:R0:W-:Y:S04]  /*04f0*/  @!P1 STG.E [R6.64], R11 ;  /* 0x0000000b06009986 */ /* 0x0011e8000c101904 */
[----:B-1----:R0:W-:Y:S04]  /*0500*/  @!P1 STS [R8.X4], R13 ;  /* 0x0000000d08009388 */ /* 0x0021e80000004800 */
[----:B------:R-:W-:Y:S06]  /*0510*/  BAR.SYNC.DEFER_BLOCKING 0x0 ;  /* 0x0000000000007b1d */ /* 0x000fec0000010000 */
[----:B------:R-:W-:Y:S05]  /*0520*/  @P0 EXIT ;  /* 0x000000000000094d */ /* 0x000fea0003800000 */
[----:B0-----:R-:W-:Y:S01]  /*0530*/  HFMA2.MMA R9, -RZ, RZ, 0, 1.1920928955078125e-07 ;  /* 0x00000002ff097435 */ /* 0x001fe200000001ff */
[----:B------:R-:W0:Y:S09]  /*0540*/  LDS R8, [R8.X4] ;  /* 0x0000000008087984 */ /* 0x000e320000004800 */
[----:B------:R-:W-:-:S06]  /*0550*/  IMAD.WIDE R4, R3, R9, c[0x0][0x178] ;  /* 0x00005e0003047625 */ /* 0x000fcc00078e0209 */
[----:B------:R-:W2:Y:S02]  /*0560*/  LDG.E.U16.CONSTANT R4, [R4.64] ;  /* 0x0000000404047981 */ /* 0x000ea4000c1e9500 */
[----:B0-2---:R-:W-:Y:S02]  /*0570*/  HADD2.F32 R3, -RZ, R4.H0_H0 ;  /* 0x20000004ff037230 */ /* 0x005fe40000004100 */
.L_x_133:
[----:B0-----:R-:W-:-:S06]  /*0580*/  IMAD.WIDE R4, R2, R9, c[0x0][0x170] ;  /* 0x00005c0002047625 */ /* 0x001fcc00078e0209 */
[----:B------:R-:W2:Y:S01]  /*0590*/  LDG.E.U16.CONSTANT R4, [R4.64] ;  /* 0x0000000404047981 */ /* 0x000ea2000c1e9500 */
[----:B------:R-:W-:Y:S01]  /*05a0*/  IADD3 R0, R0, c[0x0][0x4], RZ ;  /* 0x0000010000007a10 */ /* 0x000fe20007ffe0ff */
[----:B------:R-:W-:-:S03]  /*05b0*/  IMAD.MOV.U32 R11, RZ, RZ, c[0x0][0x4] ;  /* 0x00000100ff0b7624 */ /* 0x000fc600078e00ff */
[----:B------:R-:W-:Y:S01]  /*05c0*/  ISETP.GE.AND P0, PT, R0, c[0x0][0x184], PT ;  /* 0x0000610000007a0c */ /* 0x000fe20003f06270 */
[----:B--2---:R-:W-:-:S05]  /*05d0*/  HADD2.F32 R6, -RZ, R4.H0_H0 ;  /* 0x20000004ff067230 */ /* 0x004fca0000004100 */
[----:B------:R-:W-:-:S04]  /*05e0*/  FMUL.FTZ R7, R3, R6 ;  /* 0x0000000603077220 */ /* 0x000fc80000410000 */
[----:B------:R-:W-:-:S05]  /*05f0*/  FMUL.FTZ R7, R8, R7 ;  /* 0x0000000708077220 */ /* 0x000fca0000410000 */
[----:B------:R-:W-:Y:S01]  /*0600*/  F2FP.PACK_AB R5, RZ, R7 ;  /* 0x00000007ff05723e */ /* 0x000fe200000000ff */
[----:B------:R-:W-:-:S04]  /*0610*/  IMAD.WIDE R6, R2, R9, c[0x0][0x160] ;  /* 0x0000580002067625 */ /* 0x000fc800078e0209 */
[----:B------:R-:W-:Y:S01]  /*0620*/  IMAD R2, R11, c[0x0][0x180], R2 ;  /* 0x000060000b027a24 */ /* 0x000fe200078e0202 */
[----:B------:R0:W-:Y:S01]  /*0630*/  STG.E.U16 [R6.64], R5 ;  /* 0x0000000506007986 */ /* 0x0001e2000c101504 */
[----:B------:R-:W-:Y:S05]  /*0640*/  @!P0 BRA `(.L_x_133) ;  /* 0xffffff3000008947 */ /* 0x000fea000383ffff */
[----:B------:R-:W-:Y:S05]  /*0650*/  EXIT ;  /* 0x000000000000794d */ /* 0x000fea0003800000 */
.L_x_131:
[----:B------:R-:W-:Y:S02]  /*0660*/  MOV R10, 0x680 ;  /* 0x00000680000a7802 */ /* 0x000fe40000000f00 */
[----:B------:R-:W-:Y:S05]  /*0670*/  CALL.REL.NOINC `($__internal_10_$__cuda_sm70_shflsync_down_p) ;  /* 0x0000002000007944 */ /* 0x000fea0003c00000 */
[----:B-1----:R-:W-:Y:S01]  /*0680*/  MOV R11, R12 ;  /* 0x0000000c000b7202 */ /* 0x002fe20000000f00 */
[----:B0-----:R-:W-:Y:S05]  /*0690*/  BRA `(.L_x_134) ;  /* 0xfffffd2000007947 */ /* 0x001fea000383ffff */
        .weak           $__internal_10_$__cuda_sm70_shflsync_down_p
        .type           $__internal_10_$__cuda_sm70_shflsync_down_p,@function
        .size           $__internal_10_$__cuda_sm70_shflsync_down_p,(.L_x_266 - $__internal_10_$__cuda_sm70_shflsync_down_p)
$__internal_10_$__cuda_sm70_shflsync_down_p:
[----:B------:R-:W-:Y:S01]  /*06a0*/  IMAD.MOV.U32 R11, RZ, RZ, 0x0 ;  /* 0x00000000ff0b7424 */ /* 0x000fe200078e00ff */
[----:B------:R-:W-:Y:S01]  /*06b0*/  WARPSYNC 0xffffffff ;  /* 0xffffffff00007948 */ /* 0x000fe20003800000 */
[----:B------:R0:W1:Y:S02]  /*06c0*/  SHFL.DOWN PT, R12, R8, R9, 0x1f ;  /* 0x08001f09080c7589 */ /* 0x00006400000e0000 */
[----:B------:R-:W-:Y:S05]  /*06d0*/  RET.REL.NODEC R10 `(_ZN2at6native46_GLOBAL__N__fbf0e309_13_WeightNorm_cu_b3893b6b31weight_norm_fwd_last_dim_kernelIN3c104HalfEfEEvPT_PT0_PKS5_SA_ii) ;  /* 0xfffff9200a007950 */ /* 0x000fea0003c3ffff */
.L_x_135:
        /* <DEDUP_REMOVED lines=10> */
.L_x_266:


//--------------------- .text._ZN2at6native46_GLOBAL__N__fbf0e309_13_WeightNorm_cu_b3893b6b31weight_norm_fwd_last_dim_kernelIN3c108BFloat16EfEEvPT_PT0_PKS5_SA_ii --------------------------
	.section	.text._ZN2at6native46_GLOBAL__N__fbf0e309_13_WeightNorm_cu_b3893b6b31weight_norm_fwd_last_dim_kernelIN3c108BFloat16EfEEvPT_PT0_PKS5_SA_ii,"ax",@progbits
	.sectioninfo	@"SHI_REGISTERS=17"
	.align	128
.text._ZN2at6native46_GLOBAL__N__fbf0e309_13_WeightNorm_cu_b3893b6b31weight_norm_fwd_last_dim_kernelIN3c108BFloat16EfEEvPT_PT0_PKS5_SA_ii:
        .type           _ZN2at6native46_GLOBAL__N__fbf0e309_13_WeightNorm_cu_b3893b6b31weight_norm_fwd_last_dim_kernelIN3c108BFloat16EfEEvPT_PT0_PKS5_SA_ii,@function
        .size           _ZN2at6native46_GLOBAL__N__fbf0e309_13_WeightNorm_cu_b3893b6b31weight_norm_fwd_last_dim_kernelIN3c108BFloat16EfEEvPT_PT0_PKS5_SA_ii,(.L_x_268 - _ZN2at6native46_GLOBAL__N__fbf0e309_13_WeightNorm_cu_b3893b6b31weight_norm_fwd_last_dim_kernelIN3c108BFloat16EfEEvPT_PT0_PKS5_SA_ii)
        .other          _ZN2at6native46_GLOBAL__N__fbf0e309_13_WeightNorm_cu_b3893b6b31weight_norm_fwd_last_dim_kernelIN3c108BFloat16EfEEvPT_PT0_PKS5_SA_ii,@"STO_CUDA_ENTRY STV_DEFAULT"
_ZN2at6native46_GLOBAL__N__fbf0e309_13_WeightNorm_cu_b3893b6b31weight_norm_fwd_last_dim_kernelIN3c108BFloat16EfEEvPT_PT0_PKS5_SA_ii:
        /* <DEDUP_REMOVED lines=17> */
[----:B------:R-:W-:Y:S01]  /*0110*/  IMAD.MOV.U32 R8, RZ, RZ, RZ ;  /* 0x000000ffff087224 */ /* 0x000fe200078e00ff */
[----:B------:R-:W-:Y:S01]  /*0120*/  MOV R9, R2 ;  /* 0x0000000200097202 */ /* 0x000fe20000000f00 */
[----:B------:R-:W-:Y:S02]  /*0130*/  IMAD.MOV.U32 R12, RZ, RZ, R0 ;  /* 0x000000ffff0c7224 */ /* 0x000fe400078e0000 */
.L_x_138:
[----:B------:R-:W-:-:S04]  /*0140*/  IMAD.MOV.U32 R10, RZ, RZ, 0x2 ;  /* 0x00000002ff0a7424 */ /* 0x000fc800078e00ff */
[----:B------:R-:W-:-:S06]  /*0150*/  IMAD.WIDE R10, R9, R10, c[0x0][0x170] ;  /* 0x00005c00090a7625 */ /* 0x000fcc00078e020a */
[----:B------:R-:W2:Y:S01]  /*0160*/  LDG.E.U16.CONSTANT R10, [R10.64] ;  /* 0x000000040a0a7981 */ /* 0x000ea2000c1e9500 */
[----:B------:R-:W-:Y:S02]  /*0170*/  IADD3 R12, R12, c[0x0][0x4], RZ ;  /* 0x000001000c0c7a10 */ /* 0x000fe40007ffe0ff */
[----:B------:R-:W-:Y:S02]  /*0180*/  MOV R14, c[0x0][0x4] ;  /* 0x00000100000e7a02 */ /* 0x000fe40000000f00 */
[----:B------:R-:W-:-:S03]  /*0190*/  ISETP.GE.AND P2, PT, R12, c[0x0][0x184], PT ;  /* 0x000061000c007a0c */ /* 0x000fc60003f46270 */
[----:B------:R-:W-:Y:S01]  /*01a0*/  IMAD R9, R14, c[0x0][0x180], R9 ;  /* 0x000060000e097a24 */ /* 0x000fe200078e0209 */
[----:B--2---:R-:W-:-:S05]  /*01b0*/  PRMT R11, RZ, 0x5410, R10 ;  /* 0x00005410ff0b7816 */ /* 0x004fca000000000a */
[----:B------:R-:W-:-:S04]  /*01c0*/  FFMA.FTZ R8, R11, R11, R8 ;  /* 0x0000000b0b087223 */ /* 0x000fc80000010008 */
[----:B------:R-:W-:Y:S05]  /*01d0*/  @!P2 BRA `(.L_x_138) ;  /* 0xffffff600000a947 */ /* 0x000fea000383ffff */
.L_x_137:
[----:B------:R-:W-:Y:S05]  /*01e0*/  BSYNC B0 ;  /* 0x0000000000007941 */ /* 0x000fea0003800000 */
.L_x_136:
[----:B------:R-:W-:Y:S01]  /*01f0*/  ISETP.GE.AND P3, PT, R3, 0x80, PT ;  /* 0x000000800300780c */ /* 0x000fe20003f66270 */
[----:B------:R0:W-:Y:S04]  /*0200*/  @P1 STS [R7], R8 ;  /* 0x0000000807001388 */ /* 0x0001e80000000800 */
[----:B------:R-:W-:Y:S01]  /*0210*/  @P1 BAR.SYNC.DEFER_BLOCKING 0x0 ;  /* 0x0000000000001b1d */ /* 0x000fe20000010000 */
[----:B------:R-:W-:-:S07]  /*0220*/  ISETP.GT.AND P2, PT, R6, 0x1f, PT ;  /* 0x0000001f0600780c */ /* 0x000fce0003f44270 */
[----:B------:R-:W-:Y:S05]  /*0230*/  @!P3 BRA `(.L_x_139) ;  /* 0x000000c00000b947 */ /* 0x000fea0003800000 */
[----:B0-----:R-:W-:-:S05]  /*0240*/  IMAD.MOV.U32 R9, RZ, RZ, R3 ;  /* 0x000000ffff097224 */ /* 0x001fca00078e0003 */
.L_x_140:
        /* <DEDUP_REMOVED lines=11> */
.L_x_139:
[----:B0-----:R-:W-:Y:S01]  /*0300*/  BSSY B0, `(.L_x_141) ;  /* 0x0000013000007945 */ /* 0x001fe20003800000 */
[----:B------:R-:W-:Y:S05]  /*0310*/  @P2 BRA `(.L_x_142) ;  /* 0x0000011000002947 */ /* 0x000fea0003800000 */
[----:B------:R-:W-:Y:S01]  /*0320*/  @P1 LDS R9, [R7] ;  /* 0x0000000007091984 */ /* 0x000fe20000000800 */
[----:B------:R-:W-:-:S03]  /*0330*/  IMAD.MOV.U32 R11, RZ, RZ, c[0x0][0x0] ;  /* 0x00000000ff0b7624 */ /* 0x000fc600078e00ff */
[----:B------:R-:W0:Y:S02]  /*0340*/  @P1 LDS R10, [R7+0x80] ;  /* 0x00008000070a1984 */ /* 0x000e240000000800 */
[----:B------:R-:W-:Y:S01]  /*0350*/  ISETP.GT.AND P2, PT, R11, 0x10, PT ;  /* 0x000000100b00780c */ /* 0x000fe20003f44270 */
[----:B0-----:R-:W-:-:S12]  /*0360*/  @P1 FADD.FTZ R8, R9, R10 ;  /* 0x0000000a09081221 */ /* 0x001fd80000010000 */
[----:B------:R-:W-:Y:S05]  /*0370*/  @P2 BRA `(.L_x_143) ;  /* 0x0000009000002947 */ /* 0x000fea0003800000 */
[----:B------:R-:W-:Y:S01]  /*0380*/  HFMA2.MMA R9, -RZ, RZ, 0, 9.5367431640625e-07 ;  /* 0x00000010ff097435 */ /* 0x000fe200000001ff */
[----:B------:R-:W-:Y:S05]  /*0390*/  BSSY B1, `(.L_x_143) ;  /* 0x0000007000017945 */ /* 0x000fea0003800000 */
.L_x_145:
[----:B------:R-:W-:Y:S05]  /*03a0*/  BRA.DIV ~URZ, `(.L_x_144) ;  /* 0x000002b27f007947 */ /* 0x000fea000b800000 */
[----:B------:R0:W1:Y:S02]  /*03b0*/  SHFL.DOWN PT, R11, R8, R9, 0x1f ;  /* 0x08001f09080b7589 */ /* 0x00006400000e0000 */
.L_x_147:
[----:B0-----:R-:W-:Y:S01]  /*03c0*/  SHF.R.S32.HI R9, RZ, 0x1, R9 ;  /* 0x00000001ff097819 */ /* 0x001fe20000011409 */
[----:B-1----:R-:W-:-:S03]  /*03d0*/  FADD.FTZ R8, R11, R8 ;  /* 0x000000080b087221 */ /* 0x002fc60000010000 */
[----:B------:R-:W-:-:S13]  /*03e0*/  ISETP.GE.AND P1, PT, R9, c[0x0][0x0], PT ;  /* 0x0000000009007a0c */ /* 0x000fda0003f26270 */
[----:B------:R-:W-:Y:S05]  /*03f0*/  @P1 BRA `(.L_x_145) ;  /* 0xffffffa000001947 */ /* 0x000fea000383ffff */
[----:B------:R-:W-:Y:S05]  /*0400*/  BSYNC B1 ;  /* 0x0000000000017941 */ /* 0x000fea0003800000 */
.L_x_143:
[----:B------:R-:W-:-:S13]  /*0410*/  ISETP.GE.AND P1, PT, R6, c[0x0][0x0], PT ;  /* 0x0000000006007a0c */ /* 0x000fda0003f26270 */
[----:B------:R0:W-:Y:S02]  /*0420*/  @!P1 STS [R7], R8 ;  /* 0x0000000807009388 */ /* 0x0001e40000000800 */
.L_x_142:
[----:B------:R-:W-:Y:S05]  /*0430*/  BSYNC B0 ;  /* 0x0000000000007941 */ /* 0x000fea0003800000 */
.L_x_141:
[----:B------:R-:W-:Y:S02]  /*0440*/  WARPSYNC 0xffffffff ;  /* 0xffffffff00007948 */ /* 0x000fe40003800000 */
[----:B0-----:R-:W-:Y:S01]  /*0450*/  IMAD.MOV.U32 R7, RZ, RZ, 0x2 ;  /* 0x00000002ff077424 */ /* 0x001fe200078e00ff */
[----:B------:R-:W-:Y:S03]  /*0460*/  BAR.SYNC.DEFER_BLOCKING 0x0 ;  /* 0x0000000000007b1d */ /* 0x000fe60000010000 */
[----:B------:R-:W-:-:S06]  /*0470*/  IMAD.WIDE R10, R5, R7, c[0x0][0x178] ;  /* 0x00005e00050a7625 */ /* 0x000fcc00078e0207 */
[----:B------:R0:W5:Y:S01]  /*0480*/  LDG.E.U16.CONSTANT R10, [R10.64] ;  /* 0x000000040a0a7981 */ /* 0x000162000c1e9500 */
[----:B------:R-:W-:Y:S01]  /*0490*/  ISETP.NE.AND P1, PT, R0, RZ, PT ;  /* 0x000000ff0000720c */ /* 0x000fe20003f25270 */
[----:B------:R-:W-:Y:S02]  /*04a0*/  IMAD.IADD R3, R3, 0x1, R4 ;  /* 0x0000000103037824 */ /* 0x000fe400078e0204 */
[----:B------:R-:W1:Y:S10]  /*04b0*/  S2R R9, SR_TID.Y ;  /* 0x0000000000097919 */ /* 0x000e740000002200 */
[----:B------:R-:W-:Y:S01]  /*04c0*/  @!P1 MOV R8, 0x4 ;  /* 0x0000000400089802 */ /* 0x000fe20000000f00 */
[----:B------:R-:W2:Y:S01]  /*04d0*/  @!P1 LDS R6, [R4.X4] ;  /* 0x0000000004069984 */ /* 0x000ea20000004800 */
[----:B-1----:R-:W-:-:S03]  /*04e0*/  ISETP.GE.OR P0, PT, R9, c[0x0][0x184], P0 ;  /* 0x0000610009007a0c */ /* 0x002fc60000706670 */
[----:B------:R-:W-:Y:S01]  /*04f0*/  @!P1 IMAD.WIDE R8, R5, R8, c[0x0][0x168] ;  /* 0x00005a0005089625 */ /* 0x000fe200078e0208 */
[----:B--2---:R-:W1:Y:S08]  /*0500*/  @!P1 MUFU.SQRT R13, R6 ;  /* 0x00000006000d9308 */ /* 0x004e700000002000 */
[----:B------:R-:W2:Y:S01]  /*0510*/  @!P1 MUFU.RSQ R12, R6 ;  /* 0x00000006000c9308 */ /* 0x000ea20000001400 */
[----:B-1----:R0:W-:Y:S04]  /*0520*/  @!P1 STG.E [R8.64], R13 ;  /* 0x0000000d08009986 */ /* 0x0021e8000c101904 */
[----:B--2---:R0:W-:Y:S04]  /*0530*/  @!P1 STS [R3.X4], R12 ;  /* 0x0000000c03009388 */ /* 0x0041e80000004800 */
[----:B------:R-:W-:Y:S06]  /*0540*/  BAR.SYNC.DEFER_BLOCKING 0x0 ;  /* 0x0000000000007b1d */ /* 0x000fec0000010000 */
[----:B------:R-:W-:Y:S05]  /*0550*/  @P0 EXIT ;  /* 0x000000000000094d */ /* 0x000fea0003800000 */
[----:B0-----:R-:W0:Y:S01]  /*0560*/  LDS R3, [R3.X4] ;  /* 0x0000000003037984 */ /* 0x001e220000004800 */
[----:B-----5:R-:W-:-:S03]  /*0570*/  PRMT R10, RZ, 0x5410, R10 ;  /* 0x00005410ff0a7816 */ /* 0x020fc6000000000a */
.L_x_146:
[----:B------:R-:W-:-:S06]  /*0580*/  IMAD.WIDE R4, R2, R7, c[0x0][0x170] ;  /* 0x00005c0002047625 */ /* 0x000fcc00078e0207 */
[----:B------:R-:W2:Y:S01]  /*0590*/  LDG.E.U16.CONSTANT R4, [R4.64] ;  /* 0x0000000404047981 */ /* 0x000ea2000c1e9500 */
[----:B0-----:R-:W-:Y:S01]  /*05a0*/  IMAD.WIDE R8, R2, R7, c[0x0][0x160] ;  /* 0x0000580002087625 */ /* 0x001fe200078e0207 */
[----:B------:R-:W-:Y:S02]  /*05b0*/  IADD3 R0, R0, c[0x0][0x4], RZ ;  /* 0x0000010000007a10 */ /* 0x000fe40007ffe0ff */
[----:B------:R-:W-:Y:S02]  /*05c0*/  MOV R11, c[0x0][0x4] ;  /* 0x00000100000b7a02 */ /* 0x000fe40000000f00 */
[----:B------:R-:W-:-:S03]  /*05d0*/  ISETP.GE.AND P0, PT, R0, c[0x0][0x184], PT ;  /* 0x0000610000007a0c */ /* 0x000fc60003f06270 */
[----:B------:R-:W-:Y:S01]  /*05e0*/  IMAD R2, R11, c[0x0][0x180], R2 ;  /* 0x000060000b027a24 */ /* 0x000fe200078e0202 */
[----:B--2---:R-:W-:-:S05]  /*05f0*/  PRMT R5, RZ, 0x5410, R4 ;  /* 0x00005410ff057816 */ /* 0x004fca0000000004 */
[----:B------:R-:W-:-:S04]  /*0600*/  FMUL.FTZ R6, R10, R5 ;  /* 0x000000050a067220 */ /* 0x000fc80000410000 */
[----:B0-----:R-:W-:-:S05]  /*0610*/  FMUL.FTZ R6, R3, R6 ;  /* 0x0000000603067220 */ /* 0x001fca0000410000 */
[----:B------:R-:W-:-:S05]  /*0620*/  F2FP.BF16.PACK_AB R6, RZ, R6 ;  /* 0x00000006ff06723e */ /* 0x000fca00000010ff */
[----:B------:R0:W-:Y:S01]  /*0630*/  STG.E.U16 [R8.64], R6 ;  /* 0x0000000608007986 */ /* 0x0001e2000c101504 */
[----:B------:R-:W-:Y:S05]  /*0640*/  @!P0 BRA `(.L_x_146) ;  /* 0xffffff3000008947 */ /* 0x000fea000383ffff */
[----:B------:R-:W-:Y:S05]  /*0650*/  EXIT ;  /* 0x000000000000794d */ /* 0x000fea0003800000 */
.L_x_144:
[----:B------:R-:W-:Y:S02]  /*0660*/  MOV R10, 0x680 ;  /* 0x00000680000a7802 */ /* 0x000fe40000000f00 */
[----:B------:R-:W-:Y:S05]  /*0670*/  CALL.REL.NOINC `($__internal_11_$__cuda_sm70_shflsync_down_p) ;  /* 0x0000002000007944 */ /* 0x000fea0003c00000 */
[----:B-1----:R-:W-:Y:S01]  /*0680*/  IMAD.MOV.U32 R11, RZ, RZ, R12 ;  /* 0x000000ffff0b7224 */ /* 0x002fe200078e000c */
[----:B0-----:R-:W-:Y:S05]  /*0690*/  BRA `(.L_x_147) ;  /* 0xfffffd2000007947 */ /* 0x001fea000383ffff */
        .weak           $__internal_11_$__cuda_sm70_shflsync_down_p
        .type           $__internal_11_$__cuda_sm70_shflsync_down_p,@function
        .size           $__internal_11_$__cuda_sm70_shflsync_down_p,(.L_x_268 - $__internal_11_$__cuda_sm70_shflsync_down_p)
$__internal_11_$__cuda_sm70_shflsync_down_p:
[----:B------:R-:W-:Y:S01]  /*06a0*/  HFMA2.MMA R11, -RZ, RZ, 0, 0 ;  /* 0x00000000ff0b7435 */ /* 0x000fe200000001ff */
[----:B------:R-:W-:Y:S01]  /*06b0*/  WARPSYNC 0xffffffff ;  /* 0xffffffff00007948 */ /* 0x000fe20003800000 */
[----:B------:R0:W1:Y:S04]  /*06c0*/  SHFL.DOWN PT, R12, R8, R9, 0x1f ;  /* 0x08001f09080c7589 */ /* 0x00006800000e0000 */
[----:B------:R-:W-:Y:S05]  /*06d0*/  RET.REL.NODEC R10 `(_ZN2at6native46_GLOBAL__N__fbf0e309_13_WeightNorm_cu_b3893b6b31weight_norm_fwd_last_dim_kernelIN3c108BFloat16EfEEvPT_PT0_PKS5_SA_ii) ;  /* 0xfffff9200a007950 */ /* 0x000fea0003c3ffff */
.L_x_148:
        /* <DEDUP_REMOVED lines=10> */
.L_x_268:


//--------------------- .text._ZN2at6native46_GLOBAL__N__fbf0e309_13_WeightNorm_cu_b3893b6b31weight_norm_fwd_last_dim_kernelIffEEvPT_PT0_PKS3_S8_ii --------------------------
	.section	.text._ZN2at6native46_GLOBAL__N__fbf0e309_13_WeightNorm_cu_b3893b6b31weight_norm_fwd_last_dim_kernelIffEEvPT_PT0_PKS3_S8_ii,"ax",@progbits
	.sectioninfo	@"SHI_REGISTERS=17"
	.align	128
.text._ZN2at6native46_GLOBAL__N__fbf0e309_13_WeightNorm_cu_b3893b6b31weight_norm_fwd_last_dim_kernelIffEEvPT_PT0_PKS3_S8_ii:
        .type           _ZN2at6native46_GLOBAL__N__fbf0e309_13_WeightNorm_cu_b3893b6b31weight_norm_fwd_last_dim_kernelIffEEvPT_PT0_PKS3_S8_ii,@function
        .size           _ZN2at6native46_GLOBAL__N__fbf0e309_13_WeightNorm_cu_b3893b6b31weight_norm_fwd_last_dim_kernelIffEEvPT_PT0_PKS3_S8_ii,(.L_x_270 - _ZN2at6native46_GLOBAL__N__fbf0e309_13_WeightNorm_cu_b3893b6b31weight_norm_fwd_last_dim_kernelIffEEvPT_PT0_PKS3_S8_ii)
        .other          _ZN2at6native46_GLOBAL__N__fbf0e309_13_WeightNorm_cu_b3893b6b31weight_norm_fwd_last_dim_kernelIffEEvPT_PT0_PKS3_S8_ii,@"STO_CUDA_ENTRY STV_DEFAULT"
_ZN2at6native46_GLOBAL__N__fbf0e309_13_WeightNorm_cu_b3893b6b31weight_norm_fwd_last_dim_kernelIffEEvPT_PT0_PKS3_S8_ii:
        /* <DEDUP_REMOVED lines=20> */
.L_x_151:
[----:B------:R-:W-:-:S04]  /*0140*/  IMAD.MOV.U32 R10, RZ, RZ, 0x4 ;  /* 0x00000004ff0a7424 */ /* 0x000fc800078e00ff */
[----:B------:R-:W-:-:S06]  /*0150*/  IMAD.WIDE R10, R9, R10, c[0x0][0x170] ;  /* 0x00005c00090a7625 */ /* 0x000fcc00078e020a */
[----:B------:R-:W2:Y:S01]  /*0160*/  LDG.E.CONSTANT R11, [R10.64] ;  /* 0x000000040a0b7981 */ /* 0x000ea2000c1e9900 */
[----:B------:R-:W-:Y:S02]  /*0170*/  IADD3 R12, R12, c[0x0][0x4], RZ ;  /* 0x000001000c0c7a10 */ /* 0x000fe40007ffe0ff */
[----:B------:R-:W-:Y:S02]  /*0180*/  MOV R14, c[0x0][0x4] ;  /* 0x00000100000e7a02 */ /* 0x000fe40000000f00 */
[----:B------:R-:W-:-:S03]  /*0190*/  ISETP.GE.AND P2, PT, R12, c[0x0][0x184], PT ;  /* 0x000061000c007a0c */ /* 0x000fc60003f46270 */
[----:B------:R-:W-:Y:S02]  /*01a0*/  IMAD R9, R14, c[0x0][0x180], R9 ;  /* 0x000060000e097a24 */ /* 0x000fe400078e0209 */
[----:B--2---:R-:W-:-:S08]  /*01b0*/  FFMA.FTZ R8, R11, R11, R8 ;  /* 0x0000000b0b087223 */ /* 0x004fd00000010008 */
[----:B------:R-:W-:Y:S05]  /*01c0*/  @!P2 BRA `(.L_x_151) ;  /* 0xffffff700000a947 */ /* 0x000fea000383ffff */
.L_x_150:
[----:B------:R-:W-:Y:S05]  /*01d0*/  BSYNC B0 ;  /* 0x0000000000007941 */ /* 0x000fea0003800000 */
.L_x_149:
[----:B------:R-:W-:Y:S01]  /*01e0*/  ISETP.GE.AND P3, PT, R4, 0x80, PT ;  /* 0x000000800400780c */ /* 0x000fe20003f66270 */
[----:B------:R0:W-:Y:S04]  /*01f0*/  @P1 STS [R7], R8 ;  /* 0x0000000807001388 */ /* 0x0001e80000000800 */
[----:B------:R-:W-:Y:S01]  /*0200*/  @P1 BAR.SYNC.DEFER_BLOCKING 0x0 ;  /* 0x0000000000001b1d */ /* 0x000fe20000010000 */
[----:B------:R-:W-:-:S07]  /*0210*/  ISETP.GT.AND P2, PT, R6, 0x1f, PT ;  /* 0x0000001f0600780c */ /* 0x000fce0003f44270 */
[----:B------:R-:W-:Y:S05]  /*0220*/  @!P3 BRA `(.L_x_152) ;  /* 0x000000c00000b947 */ /* 0x000fea0003800000 */
[----:B0-----:R-:W-:-:S05]  /*0230*/  IMAD.MOV.U32 R9, RZ, RZ, R4 ;  /* 0x000000ffff097224 */ /* 0x001fca00078e0004 */
.L_x_153:
        /* <DEDUP_REMOVED lines=11> */
.L_x_152:
        /* <DEDUP_REMOVED lines=10> */
.L_x_158:
[----:B------:R-:W-:Y:S05]  /*0390*/  BRA.DIV ~URZ, `(.L_x_157) ;  /* 0x000002827f007947 */ /* 0x000fea000b800000 */
[----:B------:R0:W1:Y:S02]  /*03a0*/  SHFL.DOWN PT, R11, R8, R9, 0x1f ;  /* 0x08001f09080b7589 */ /* 0x00006400000e0000 */
.L_x_160:
[----:B0-----:R-:W-:Y:S01]  /*03b0*/  SHF.R.S32.HI R9, RZ, 0x1, R9 ;  /* 0x00000001ff097819 */ /* 0x001fe20000011409 */
[----:B-1----:R-:W-:-:S03]  /*03c0*/  FADD.FTZ R8, R11, R8 ;  /* 0x000000080b087221 */ /* 0x002fc60000010000 */
[----:B------:R-:W-:-:S13]  /*03d0*/  ISETP.GE.AND P1, PT, R9, c[0x0][0x0], PT ;  /* 0x0000000009007a0c */ /* 0x000fda0003f26270 */
[----:B------:R-:W-:Y:S05]  /*03e0*/  @P1 BRA `(.L_x_158) ;  /* 0xffffffa000001947 */ /* 0x000fea000383ffff */
[----:B------:R-:W-:Y:S05]  /*03f0*/  BSYNC B1 ;  /* 0x0000000000017941 */ /* 0x000fea0003800000 */
.L_x_156:
[----:B------:R-:W-:-:S13]  /*0400*/  ISETP.GE.AND P1, PT, R6, c[0x0][0x0], PT ;  /* 0x0000000006007a0c */ /* 0x000fda0003f26270 */
[----:B------:R0:W-:Y:S02]  /*0410*/  @!P1 STS [R7], R8 ;  /* 0x0000000807009388 */ /* 0x0001e40000000800 */
.L_x_155:
[----:B------:R-:W-:Y:S05]  /*0420*/  BSYNC B0 ;  /* 0x0000000000007941 */ /* 0x000fea0003800000 */
.L_x_154:
        /* <DEDUP_REMOVED lines=15> */
[----:B0-----:R-:W-:Y:S01]  /*0520*/  HFMA2.MMA R11, -RZ, RZ, 0, 2.384185791015625e-07 ;  /* 0x00000004ff0b7435 */ /* 0x001fe200000001ff */
[----:B------:R-:W0:Y:S09]  /*0530*/  LDS R8, [R8.X4] ;  /* 0x0000000008087984 */ /* 0x000e320000004800 */
[----:B------:R-:W-:-:S05]  /*0540*/  IMAD.WIDE R4, R3, R11, c[0x0][0x178] ;  /* 0x00005e0003047625 */ /* 0x000fca00078e020b */
[----:B------:R1:W5:Y:S02]  /*0550*/  LDG.E.CONSTANT R3, [R4.64] ;  /* 0x0000000404037981 */ /* 0x000364000c1e9900 */
.L_x_159:
[----:B-1----:R-:W-:-:S06]  /*0560*/  IMAD.WIDE R4, R2, R11, c[0x0][0x170] ;  /* 0x00005c0002047625 */ /* 0x002fcc00078e020b */
[----:B------:R-:W2:Y:S01]  /*0570*/  LDG.E.CONSTANT R4, [R4.64] ;  /* 0x0000000404047981 */ /* 0x000ea2000c1e9900 */
[----:B0-----:R-:W-:Y:S01]  /*0580*/  IMAD.WIDE R6, R2, R11, c[0x0][0x160] ;  /* 0x0000580002067625 */ /* 0x001fe200078e020b */
[----:B------:R-:W-:-:S03]  /*0590*/  IADD3 R0, R0, c[0x0][0x4], RZ ;  /* 0x0000010000007a10 */ /* 0x000fc60007ffe0ff */
[----:B------:R-:W-:Y:S01]  /*05a0*/  IMAD.MOV.U32 R13, RZ, RZ, c[0x0][0x4] ;  /* 0x00000100ff0d7624 */ /* 0x000fe200078e00ff */
[----:B------:R-:W-:-:S03]  /*05b0*/  ISETP.GE.AND P0, PT, R0, c[0x0][0x184], PT ;  /* 0x0000610000007a0c */ /* 0x000fc60003f06270 */
[----:B------:R-:W-:Y:S02]  /*05c0*/  IMAD R2, R13, c[0x0][0x180], R2 ;  /* 0x000060000d027a24 */ /* 0x000fe400078e0202 */
[----:B--2--5:R-:W-:-:S04]  /*05d0*/  FMUL.FTZ R9, R3, R4 ;  /* 0x0000000403097220 */ /* 0x024fc80000410000 */
[----:B0-----:R-:W-:-:S05]  /*05e0*/  FMUL.FTZ R9, R8, R9 ;  /* 0x0000000908097220 */ /* 0x001fca0000410000 */
[----:B------:R0:W-:Y:S01]  /*05f0*/  STG.E [R6.64], R9 ;  /* 0x0000000906007986 */ /* 0x0001e2000c101904 */
[----:B------:R-:W-:Y:S05]  /*0600*/  @!P0 BRA `(.L_x_159) ;  /* 0xffffff5000008947 */ /* 0x000fea000383ffff */
[----:B------:R-:W-:Y:S05]  /*0610*/  EXIT ;  /* 0x000000000000794d */ /* 0x000fea0003800000 */
.L_x_157:
[----:B------:R-:W-:Y:S02]  /*0620*/  MOV R10, 0x640 ;  /* 0x00000640000a7802 */ /* 0x000fe40000000f00 */
[----:B------:R-:W-:Y:S05]  /*0630*/  CALL.REL.NOINC `($__internal_12_$__cuda_sm70_shflsync_down_p) ;  /* 0x0000002000007944 */ /* 0x000fea0003c00000 */
[----:B-1----:R-:W-:Y:S01]  /*0640*/  MOV R11, R12 ;  /* 0x0000000c000b7202 */ /* 0x002fe20000000f00 */
[----:B0-----:R-:W-:Y:S05]  /*0650*/  BRA `(.L_x_160) ;  /* 0xfffffd5000007947 */ /* 0x001fea000383ffff */
        .weak           $__internal_12_$__cuda_sm70_shflsync_down_p
        .type           $__internal_12_$__cuda_sm70_shflsync_down_p,@function
        .size           $__internal_12_$__cuda_sm70_shflsync_down_p,(.L_x_270 - $__internal_12_$__cuda_sm70_shflsync_down_p)
$__internal_12_$__cuda_sm70_shflsync_down_p:
[----:B------:R-:W-:Y:S01]  /*0660*/  IMAD.MOV.U32 R11, RZ, RZ, 0x0 ;  /* 0x00000000ff0b7424 */ /* 0x000fe200078e00ff */
[----:B------:R-:W-:Y:S01]  /*0670*/  WARPSYNC 0xffffffff ;  /* 0xffffffff00007948 */ /* 0x000fe20003800000 */
[----:B------:R0:W1:Y:S02]  /*0680*/  SHFL.DOWN PT, R12, R8, R9, 0x1f ;  /* 0x08001f09080c7589 */ /* 0x00006400000e0000 */
[----:B------:R-:W-:Y:S05]  /*0690*/  RET.REL.NODEC R10 `(_ZN2at6native46_GLOBAL__N__fbf0e309_13_WeightNorm_cu_b3893b6b31weight_norm_fwd_last_dim_kernelIffEEvPT_PT0_PKS3_S8_ii) ;  /* 0xfffff9600a007950 */ /* 0x000fea0003c3ffff */
.L_x_161:
        /* <DEDUP_REMOVED lines=14> */
.L_x_270:


//--------------------- .text._ZN2at6native46_GLOBAL__N__fbf0e309_13_WeightNorm_cu_b3893b6b31weight_norm_fwd_last_dim_kernelIddEEvPT_PT0_PKS3_S8_ii --------------------------
	.section	.text._ZN2at6native46_GLOBAL__N__fbf0e309_13_WeightNorm_cu_b3893b6b31weight_norm_fwd_last_dim_kernelIddEEvPT_PT0_PKS3_S8_ii,"ax",@progbits
	.sectioninfo	@"SHI_REGISTERS=19"
	.align	128
.text._ZN2at6native46_GLOBAL__N__fbf0e309_13_WeightNorm_cu_b3893b6b31weight_norm_fwd_last_dim_kernelIddEEvPT_PT0_PKS3_S8_ii:
        .type           _ZN2at6native46_GLOBAL__N__fbf0e309_13_WeightNorm_cu_b3893b6b31weight_norm_fwd_last_dim_kernelIddEEvPT_PT0_PKS3_S8_ii,@function
        .size           _ZN2at6native46_GLOBAL__N__fbf0e309_13_WeightNorm_cu_b3893b6b31weight_norm_fwd_last_dim_kernelIddEEvPT_PT0_PKS3_S8_ii,(.L_x_272 - _ZN2at6native46_GLOBAL__N__fbf0e309_13_WeightNorm_cu_b3893b6b31weight_norm_fwd_last_dim_kernelIddEEvPT_PT0_PKS3_S8_ii)
        .other          _ZN2at6native46_GLOBAL__N__fbf0e309_13_WeightNorm_cu_b3893b6b31weight_norm_fwd_last_dim_kernelIddEEvPT_PT0_PKS3_S8_ii,@"STO_CUDA_ENTRY STV_DEFAULT"
_ZN2at6native46_GLOBAL__N__fbf0e309_13_WeightNorm_cu_b3893b6b31weight_norm_fwd_last_dim_kernelIddEEvPT_PT0_PKS3_S8_ii:
        /* <DEDUP_REMOVED lines=9> */
[--C-:B0-----:R-:W-:Y:S02]  /*0090*/  IMAD R5, R2, c[0x0][0x0], R7.reuse ;  /* 0x0000000002057a24 */ /* 0x101fe400078e0207 */
[----:B------:R-:W-:Y:S01]  /*00a0*/  CS2R R2, SRZ ;  /* 0x0000000000027805 */ /* 0x000fe2000001ff00 */
[C---:B-1----:R-:W-:Y:S02]  /*00b0*/  IMAD R6, R0.reuse, c[0x0][0x0], R7 ;  /* 0x0000000000067a24 */ /* 0x042fe400078e0207 */
[----:B------:R-:W-:Y:S01]  /*00c0*/  ISETP.GE.AND P0, PT, R5, c[0x0][0x180], PT ;  /* 0x0000600005007a0c */ /* 0x000fe20003f06270 */
[----:B------:R-:W-:Y:S02]  /*00d0*/  IMAD R4, R0, c[0x0][0x180], R5 ;  /* 0x0000600000047a24 */ /* 0x000fe400078e0205 */
[----:B------:R-:W-:Y:S01]  /*00e0*/  IMAD.SHL.U32 R9, R6, 0x8, RZ ;  /* 0x0000000806097824 */ /* 0x000fe200078e00ff */
[----:B------:R-:W-:-:S13]  /*00f0*/  ISETP.GE.OR P2, PT, R0, c[0x0][0x184], P0 ;  /* 0x0000610000007a0c */ /* 0x000fda0000746670 */
[----:B------:R-:W-:Y:S05]  /*0100*/  @P2 BRA `(.L_x_163) ;  /* 0x000000c000002947 */ /* 0x000fea0003800000 */
[----:B------:R-:W-:Y:S01]  /*0110*/  MOV R12, R4 ;  /* 0x00000004000c7202 */ /* 0x000fe20000000f00 */
[----:B------:R-:W-:Y:S01]  /*0120*/  IMAD.MOV.U32 R13, RZ, RZ, R0 ;  /* 0x000000ffff0d7224 */ /* 0x000fe200078e0000 */
[----:B------:R-:W-:Y:S02]  /*0130*/  CS2R R2, SRZ ;  /* 0x0000000000027805 */ /* 0x000fe4000001ff00 */
.L_x_164:
[----:B0-----:R-:W-:-:S04]  /*0140*/  IMAD.MOV.U32 R11, RZ, RZ, 0x8 ;  /* 0x00000008ff0b7424 */ /* 0x001fc800078e00ff */
[----:B------:R-:W-:-:S06]  /*0150*/  IMAD.WIDE R10, R12, R11, c[0x0][0x170] ;  /* 0x00005c000c0a7625 */ /* 0x000fcc00078e020b */
[----:B------:R-:W2:Y:S01]  /*0160*/  LDG.E.64.CONSTANT R10, [R10.64] ;  /* 0x000000040a0a7981 */ /* 0x000ea2000c1e9b00 */
[----:B------:R-:W-:Y:S01]  /*0170*/  IADD3 R13, R13, c[0x0][0x4], RZ ;  /* 0x000001000d0d7a10 */ /* 0x000fe20007ffe0ff */
[----:B------:R-:W-:-:S03]  /*0180*/  IMAD.MOV.U32 R15, RZ, RZ, c[0x0][0x4] ;  /* 0x00000100ff0f7624 */ /* 0x000fc600078e00ff */
[----:B------:R-:W-:Y:S01]  /*0190*/  ISETP.GE.AND P2, PT, R13, c[0x0][0x184], PT ;  /* 0x000061000d007a0c */ /* 0x000fe20003f46270 */
[----:B------:R-:W-:Y:S01]  /*01a0*/  IMAD R12, R15, c[0x0][0x180], R12 ;  /* 0x000060000f0c7a24 */ /* 0x000fe200078e020c */
[----:B-12---:R0:W1:-:S11]  /*01b0*/  DFMA R2, R10, R10, R2 ;  /* 0x0000000a0a02722b */ /* 0x0060560000000002 */
[----:B------:R-:W-:Y:S05]  /*01c0*/  @!P2 BRA `(.L_x_164) ;  /* 0xffffff700000a947 */ /* 0x000fea000383ffff */
.L_x_163:
[----:B------:R-:W-:Y:S05]  /*01d0*/  BSYNC B0 ;  /* 0x0000000000007941 */ /* 0x000fea0003800000 */
.L_x_162:
[----:B------:R-:W-:Y:S01]  /*01e0*/  ISETP.GE.AND P3, PT, R8, 0x80, PT ;  /* 0x000000800800780c */ /* 0x000fe20003f66270 */
[----:B-1----:R1:W-:Y:S04]  /*01f0*/  @P1 STS.64 [R9], R2 ;  /* 0x0000000209001388 */ /* 0x0023e80000000a00 */
[----:B------:R-:W-:Y:S01]  /*0200*/  @P1 BAR.SYNC.DEFER_BLOCKING 0x0 ;  /* 0x0000000000001b1d */ /* 0x000fe20000010000 */
[----:B------:R-:W-:-:S07]  /*0210*/  ISETP.GT.AND P2, PT, R6, 0x1f, PT ;  /* 0x0000001f0600780c */ /* 0x000fce0003f44270 */
[----:B------:R-:W-:Y:S06]  /*0220*/  @!P3 BRA `(.L_x_165) ;  /* 0x000000c00000b947 */ /* 0x000fec0003800000 */
[----:B-1----:R-:W-:-:S04]  /*0230*/  MOV R14, R8 ;  /* 0x00000008000e7202 */ /* 0x002fc80000000f00 */
.L_x_166:
[----:B------:R-:W-:-:S04]  /*0240*/  SHF.R.S32.HI R15, RZ, 0x1, R14 ;  /* 0x00000001ff0f7819 */ /* 0x000fc8000001140e */
[----:B------:R-:W-:-:S13]  /*0250*/  ISETP.GE.AND P3, PT, R6, R15, PT ;  /* 0x0000000f0600720c */ /* 0x000fda0003f66270 */
[----:B------:R-:W-:Y:S01]  /*0260*/  @!P3 IMAD R12, R15, 0x8, R9 ;  /* 0x000000080f0cb824 */ /* 0x000fe200078e0209 */
[----:B0-----:R-:W-:Y:S05]  /*0270*/  @!P3 LDS.64 R10, [R9] ;  /* 0x00000000090ab984 */ /* 0x001fea0000000a00 */
[----:B------:R-:W0:Y:S02]  /*0280*/  @!P3 LDS.64 R12, [R12] ;  /* 0x000000000c0cb984 */ /* 0x000e240000000a00 */
[----:B0-----:R-:W0:-:S07]  /*0290*/  @!P3 DADD R10, R10, R12 ;  /* 0x000000000a0ab229 */ /* 0x001e0e000000000c */
[----:B0-----:R0:W-:Y:S04]  /*02a0*/  @!P3 STS.64 [R9], R10 ;  /* 0x0000000a0900b388 */ /* 0x0011e80000000a00 */
[----:B------:R-:W-:Y:S01]  /*02b0*/  BAR.SYNC.DEFER_BLOCKING 0x0 ;  /* 0x0000000000007b1d */ /* 0x000fe20000010000 */
[----:B------:R-:W-:Y:S01]  /*02c0*/  ISETP.GT.AND P3, PT, R14, 0xff, PT ;  /* 0x000000ff0e00780c */ /* 0x000fe20003f64270 */
[----:B------:R-:W-:-:S12]  /*02d0*/  IMAD.MOV.U32 R14, RZ, RZ, R15 ;  /* 0x000000ffff0e7224 */ /* 0x000fd800078e000f */
[----:B0-----:R-:W-:Y:S05]  /*02e0*/  @P3 BRA `(.L_x_166) ;  /* 0xffffff5000003947 */ /* 0x001fea000383ffff */
.L_x_165:
[----:B-1----:R-:W-:Y:S05]  /*02f0*/  @P2 BRA `(.L_x_167) ;  /* 0x0000012000002947 */ /* 0x002fea0003800000 */
[----:B0-----:R-:W-:Y:S01]  /*0300*/  @P1 LDS.64 R10, [R9] ;  /* 0x00000000090a1984 */ /* 0x001fe20000000a00 */
[----:B------:R-:W-:-:S03]  /*0310*/  IMAD.MOV.U32 R14, RZ, RZ, c[0x0][0x0] ;  /* 0x00000000ff0e7624 */ /* 0x000fc600078e00ff */
[----:B------:R-:W0:Y:S02]  /*0320*/  @P1 LDS.64 R12, [R9+0x100] ;  /* 0x00010000090c1984 */ /* 0x000e240000000a00 */
[----:B------:R-:W-:Y:S01]  /*0330*/  ISETP.GT.AND P2, PT, R14, 0x10, PT ;  /* 0x000000100e00780c */ /* 0x000fe20003f44270 */
[----:B0-----:R0:W1:-:S12]  /*0340*/  @P1 DADD R2, R10, R12 ;  /* 0x000000000a021229 */ /* 0x001058000000000c */
[----:B------:R-:W-:Y:S05]  /*0350*/  @P2 BRA `(.L_x_168) ;  /* 0x000000a000002947 */ /* 0x000fea0003800000 */
[----:B0-----:R-:W-:Y:S02]  /*0360*/  MOV R13, 0x10 ;  /* 0x00000010000d7802 */ /* 0x001fe40000000f00 */
.L_x_171:
[----:B------:R-:W-:Y:S05]  /*0370*/  BRA.DIV ~URZ, `(.L_x_169) ;  /* 0x000003f27f007947 */ /* 0x000fea000b800000 */
[----:B-1----:R0:W1:Y:S02]  /*0380*/  SHFL.DOWN PT, R12, R3, R13, 0x1f ;  /* 0x08001f0d030c7589 */ /* 0x00206400000e0000 */
.L_x_177:
[----:B------:R-:W-:Y:S05]  /*0390*/  BRA.DIV ~URZ, `(.L_x_170) ;  /* 0x000004427f007947 */ /* 0x000fea000b800000 */
[----:B------:R2:W3:Y:S02]  /*03a0*/  SHFL.DOWN PT, R10, R2, R13, 0x1f ;  /* 0x08001f0d020a7589 */ /* 0x0004e400000e0000 */
.L_x_178:
[----:B0-2---:R-:W-:Y:S01]  /*03b0*/  SHF.R.S32.HI R13, RZ, 0x1, R13 ;  /* 0x00000001ff0d7819 */ /* 0x005fe2000001140d */
[----:B-1----:R-:W-:-:S03]  /*03c0*/  IMAD.MOV.U32 R11, RZ, RZ, R12 ;  /* 0x000000ffff0b7224 */ /* 0x002fc600078e000c */
[----:B------:R-:W-:-:S03]  /*03d0*/  ISETP.GE.AND P1, PT, R13, c[0x0][0x0], PT ;  /* 0x000000000d007a0c */ /* 0x000fc60003f26270 */
[----:B---3--:R0:W1:-:S10]  /*03e0*/  DADD R2, R10, R2 ;  /* 0x000000000a027229 */ /* 0x0080540000000002 */
[----:B01----:R-:W-:Y:S05]  /*03f0*/  @P1 BRA `(.L_x_171) ;  /* 0xffffff7000001947 */ /* 0x003fea000383ffff */
.L_x_168:
[----:B------:R-:W-:-:S13]  /*0400*/  ISETP.GE.AND P1, PT, R6, c[0x0][0x0], PT ;  /* 0x0000000006007a0c */ /* 0x000fda0003f26270 */
[----:B-1----:R1:W-:Y:S02]  /*0410*/  @!P1 STS.64 [R9], R2 ;  /* 0x0000000209009388 */ /* 0x0023e40000000a00 */
.L_x_167:
[----:B------:R-:W-:Y:S01]  /*0420*/  ISETP.NE.AND P1, PT, R0, RZ, PT ;  /* 0x000000ff0000720c */ /* 0x000fe20003f25270 */
[----:B------:R-:W-:Y:S01]  /*0430*/  WARPSYNC 0xffffffff ;  /* 0xffffffff00007948 */ /* 0x000fe20003800000 */
[----:B------:R-:W-:Y:S01]  /*0440*/  BAR.SYNC.DEFER_BLOCKING 0x0 ;  /* 0x0000000000007b1d */ /* 0x000fe20000010000 */
[----:B-1----:R-:W-:-:S05]  /*0450*/  IMAD.IADD R2, R8, 0x1, R7 ;  /* 0x0000000108027824 */ /* 0x002fca00078e0207 */
[----:B------:R-:W-:Y:S05]  /*0460*/  BSSY B0, `(.L_x_172) ;  /* 0x000001c000007945 */ /* 0x000fea0003800000 */
[----:B------:R-:W-:Y:S05]  /*0470*/  @P1 BRA `(.L_x_173) ;  /* 0x000001a000001947 */ /* 0x000fea0003800000 */
[----:B------:R-:W1:Y:S01]  /*0480*/  LDS.64 R6, [R7.X8] ;  /* 0x0000000007067984 */ /* 0x000e620000008a00 */
[----:B------:R-:W-:Y:S01]  /*0490*/  IMAD.MOV.U32 R8, RZ, RZ, 0x8 ;  /* 0x00000008ff087424 */ /* 0x000fe200078e00ff */
[----:B------:R-:W-:Y:S03]  /*04a0*/  BSSY B1, `(.L_x_174) ;  /* 0x0000016000017945 */ /* 0x000fe60003800000 */
[----:B------:R-:W-:Y:S01]  /*04b0*/  IMAD.WIDE R8, R5, R8, c[0x0][0x168] ;  /* 0x00005a0005087625 */ /* 0x000fe200078e0208 */
[----:B-1----:R-:W1:Y:S01]  /*04c0*/  F2F.F32.F64 R3, R6 ;  /* 0x0000000600037310 */ /* 0x002e620000301000 */
[----:B------:R-:W1:-:S14]  /*04d0*/  DSETP.GEU.AND P1, PT, |R6|, c[0x2][0x0], PT ;  /* 0x008000000600762a */ /* 0x000e5c0003f2e200 */
[----:B-1----:R-:W-:-:S06]  /*04e0*/  @!P1 FMUL R3, R3, 1.175494350822287508e-38 ;  /* 0x0080000003039820 */ /* 0x002fcc0000400000 */
[----:B------:R-:W1:Y:S02]  /*04f0*/  MUFU.SQRT R3, R3 ;  /* 0x0000000300037308 */ /* 0x000e640000002000 */
[----:B01----:R-:W-:-:S06]  /*0500*/  FMUL.FTZ R10, R3, 1 ;  /* 0x3f800000030a7820 */ /* 0x003fcc0000410000 */
[----:B------:R-:W0:Y:S08]  /*0510*/  F2F.F64.F32 R10, R10 ;  /* 0x0000000a000a7310 */ /* 0x000e300000201800 */
[----:B0-----:R-:W0:Y:S01]  /*0520*/  MUFU.RCP64H R13, R11 ;  /* 0x0000000b000d7308 */ /* 0x001e220000001800 */
[----:B------:R-:W-:Y:S01]  /*0530*/  IADD3 R12, R11, 0x300402, RZ ;  /* 0x003004020b0c7810 */ /* 0x000fe20007ffe0ff */
[----:B------:R1:W-:Y:S03]  /*0540*/  STG.E.64 [R8.64], R10 ;  /* 0x0000000a08007986 */ /* 0x0003e6000c101b04 */
[----:B------:R-:W-:-:S02]  /*0550*/  FSETP.GEU.AND P1, PT, |R12|, 5.8789094863358348022e-39, PT ;  /* 0x004004020c00780b */ /* 0x000fc40003f2e200 */
[----:B0-----:R-:W0:-:S06]  /*0560*/  DFMA R14, -R10, R12, 1 ;  /* 0x3ff000000a0e742b */ /* 0x001e0c000000010c */
[----:B0-----:R-:W0:-:S06]  /*0570*/  DFMA R14, R14, R14, R14 ;  /* 0x0000000e0e0e722b */ /* 0x001e0c000000000e */
[----:B0-----:R-:W0:-:S06]  /*0580*/  DFMA R14, R12, R14, R12 ;  /* 0x0000000e0c0e722b */ /* 0x001e0c000000000c */
[----:B0-----:R-:W0:-:S06]  /*0590*/  DFMA R6, -R10, R14, 1 ;  /* 0x3ff000000a06742b */ /* 0x001e0c000000010e */
[----:B0-----:R1:W0:Y:S01]  /*05a0*/  DFMA R6, R14, R6, R14 ;  /* 0x000000060e06722b */ /* 0x001222000000000e */
[----:B------:R-:W-:Y:S05]  /*05b0*/  @P1 BRA `(.L_x_175) ;  /* 0x0000004000001947 */ /* 0x000fea0003800000 */
[----:B------:R-:W-:Y:S02]  /*05c0*/  LOP3.LUT R3, R11, 0x7fffffff, RZ, 0xc0, !PT ;  /* 0x7fffffff0b037812 */ /* 0x000fe400078ec0ff */
[----:B-1----:R-:W-:Y:S02]  /*05d0*/  MOV R8, 0x600 ;  /* 0x0000060000087802 */ /* 0x002fe40000000f00 */
[----:B------:R-:W-:Y:S02]  /*05e0*/  IADD3 R12, R3, -0x100000, RZ ;  /* 0xfff00000030c7810 */ /* 0x000fe40007ffe0ff */
[----:B0-----:R-:W-:Y:S05]  /*05f0*/  CALL.REL.NOINC `($__internal_13_$__cuda_sm20_dblrcp_rn_slowpath_v3) ;  /* 0x0000025000007944 */ /* 0x001fea0003c00000 */
.L_x_175:
[----:B------:R-:W-:Y:S05]  /*0600*/  BSYNC B1 ;  /* 0x0000000000017941 */ /* 0x000fea0003800000 */
.L_x_174:
[----:B0-----:R0:W-:Y:S02]  /*0610*/  STS.64 [R2.X8], R6 ;  /* 0x0000000602007388 */ /* 0x0011e40000008a00 */
.L_x_173:
[----:B------:R-:W-:Y:S05]  /*0620*/  BSYNC B0 ;  /* 0x0000000000007941 */ /* 0x000fea0003800000 */
.L_x_172:
[----:B------:R-:W2:Y:S04]  /*0630*/  S2R R3, SR_TID.Y ;  /* 0x0000000000037919 */ /* 0x000ea80000002200 */
[----:B------:R-:W-:Y:S01]  /*0640*/  BAR.SYNC.DEFER_BLOCKING 0x0 ;  /* 0x0000000000007b1d */ /* 0x000fe20000010000 */
[----:B--2---:R-:W-:-:S13]  /*0650*/  ISETP.GE.OR P0, PT, R3, c[0x0][0x184], P0 ;  /* 0x0000610003007a0c */ /* 0x004fda0000706670 */
[----:B------:R-:W-:Y:S05]  /*0660*/  @P0 EXIT ;  /* 0x000000000000094d */ /* 0x000fea0003800000 */
[----:B-1----:R-:W-:Y:S01]  /*0670*/  MOV R15, 0x8 ;  /* 0x00000008000f7802 */ /* 0x002fe20000000f00 */
[----:B0-----:R-:W0:Y:S04]  /*0680*/  LDS.64 R2, [R2.X8] ;  /* 0x0000000002027984 */ /* 0x001e280000008a00 */
[----:B------:R-:W-:-:S06]  /*0690*/  IMAD.WIDE R6, R5, R15, c[0x0][0x178] ;  /* 0x00005e0005067625 */ /* 0x000fcc00078e020f */
[----:B------:R-:W5:Y:S02]  /*06a0*/  LDG.E.64.CONSTANT R6, [R6.64] ;  /* 0x0000000406067981 */ /* 0x000f64000c1e9b00 */
.L_x_176:
[----:B------:R-:W-:-:S06]  /*06b0*/  IMAD.WIDE R8, R4, R15, c[0x0][0x170] ;  /* 0x00005c0004087625 */ /* 0x000fcc00078e020f */
[----:B------:R-:W2:Y:S01]  /*06c0*/  LDG.E.64.CONSTANT R8, [R8.64] ;  /* 0x0000000408087981 */ /* 0x000ea2000c1e9b00 */
[----:B0-----:R-:W-:Y:S01]  /*06d0*/  IMAD.WIDE R12, R4, R15, c[0x0][0x160] ;  /* 0x00005800040c7625 */ /* 0x001fe200078e020f */
[----:B------:R-:W-:-:S03]  /*06e0*/  IADD3 R0, R0, c[0x0][0x4], RZ ;  /* 0x0000010000007a10 */ /* 0x000fc60007ffe0ff */
[----:B------:R-:W-:Y:S01]  /*06f0*/  IMAD.MOV.U32 R5, RZ, RZ, c[0x0][0x4] ;  /* 0x00000100ff057624 */ /* 0x000fe200078e00ff */
[----:B------:R-:W-:-:S03]  /*0700*/  ISETP.GE.AND P0, PT, R0, c[0x0][0x184], PT ;  /* 0x0000610000007a0c */ /* 0x000fc60003f06270 */
[----:B------:R-:W-:Y:S01]  /*0710*/  IMAD R4, R5, c[0x0][0x180], R4 ;  /* 0x0000600005047a24 */ /* 0x000fe200078e0204 */
[----:B--2--5:R-:W1:-:S06]  /*0720*/  DMUL R10, R6, R8 ;  /* 0x00000008060a7228 */ /* 0x024e4c0000000000 */
[----:B01----:R-:W0:-:S07]  /*0730*/  DMUL R10, R2, R10 ;  /* 0x0000000a020a7228 */ /* 0x003e0e0000000000 */
[----:B0-----:R0:W-:Y:S01]  /*0740*/  STG.E.64 [R12.64], R10 ;  /* 0x0000000a0c007986 */ /* 0x0011e2000c101b04 */
[----:B------:R-:W-:Y:S05]  /*0750*/  @!P0 BRA `(.L_x_176) ;  /* 0xffffff5000008947 */ /* 0x000fea000383ffff */
[----:B------:R-:W-:Y:S05]  /*0760*/  EXIT ;  /* 0x000000000000794d */ /* 0x000fea0003800000 */
.L_x_169:
[----:B-1----:R-:W-:Y:S01]  /*0770*/  IMAD.MOV.U32 R14, RZ, RZ, R3 ;  /* 0x000000ffff0e7224 */ /* 0x002fe200078e0003 */
[----:B------:R-:W-:Y:S01]  /*0780*/  MOV R16, 0xffffffff ;  /* 0xffffffff00107802 */ /* 0x000fe20000000f00 */
[----:B------:R-:W-:Y:S01]  /*0790*/  IMAD.MOV.U32 R15, RZ, RZ, 0x1f ;  /* 0x0000001fff0f7424 */ /* 0x000fe200078e00ff */
[----:B------:R-:W-:Y:S02]  /*07a0*/  MOV R10, 0x7c0 ;  /* 0x000007c0000a7802 */ /* 0x000fe40000000f00 */
[----:B------:R-:W-:Y:S05]  /*07b0*/  CALL.REL.NOINC `($__internal_14_$__cuda_sm70_shflsync_down_p) ;  /* 0x0000034000007944 */ /* 0x000fea0003c00000 */
[----:B-1----:R-:W-:Y:S01]  /*07c0*/  IMAD.MOV.U32 R12, RZ, RZ, R14 ;  /* 0x000000ffff0c7224 */ /* 0x002fe200078e000e */
[----:B0-----:R-:W-:Y:S05]  /*07d0*/  BRA `(.L_x_177) ;  /* 0xfffffbb000007947 */ /* 0x001fea000383ffff */
.L_x_170:
[----:B------:R-:W-:Y:S01]  /*07e0*/  IMAD.MOV.U32 R14, RZ, RZ, R2 ;  /* 0x000000ffff0e7224 */ /* 0x000fe200078e0002 */
[----:B------:R-:W-:Y:S01]  /*07f0*/  MOV R16, 0xffffffff ;  /* 0xffffffff00107802 */ /* 0x000fe20000000f00 */
[----:B------:R-:W-:Y:S01]  /*0800*/  IMAD.MOV.U32 R15, RZ, RZ, 0x1f ;  /* 0x0000001fff0f7424 */ /* 0x000fe200078e00ff */
[----:B------:R-:W-:Y:S02]  /*0810*/  MOV R10, 0x830 ;  /* 0x00000830000a7802 */ /* 0x000fe40000000f00 */
[----:B01----:R-:W-:Y:S05]  /*0820*/  CALL.REL.NOINC `($__internal_14_$__cuda_sm70_shflsync_down_p) ;  /* 0x000002d000007944 */ /* 0x003fea0003c00000 */
[----:B-1----:R-:W-:Y:S01]  /*0830*/  IMAD.MOV.U32 R10, RZ, RZ, R14 ;  /* 0x000000ffff0a7224 */ /* 0x002fe200078e000e */
[----:B0-----:R-:W-:Y:S05]  /*0840*/  BRA `(.L_x_178) ;  /* 0xfffffb6000007947 */ /* 0x001fea000383ffff */
        .weak           $__internal_13_$__cuda_sm20_dblrcp_rn_slowpath_v3
        .type           $__internal_13_$__cuda_sm20_dblrcp_rn_slowpath_v3,@function
        .size           $__internal_13_$__cuda_sm20_dblrcp_rn_slowpath_v3,($__internal_14_$__cuda_sm70_shflsync_down_p - $__internal_13_$__cuda_sm20_dblrcp_rn_slowpath_v3)
$__internal_13_$__cuda_sm20_dblrcp_rn_slowpath_v3:
        /* <DEDUP_REMOVED lines=26> */
.L_x_182:
        /* <DEDUP_REMOVED lines=10> */
.L_x_180:
[----:B------:R-:W-:Y:S02]  /*0a90*/  LOP3.LUT R11, R7, 0x80000, RZ, 0xfc, !PT ;  /* 0x00080000070b7812 */ /* 0x000fe400078efcff */
[----:B------:R-:W-:Y:S02]  /*0aa0*/  MOV R10, R6 ;  /* 0x00000006000a7202 */ /* 0x000fe40000000f00 */
.L_x_181:
[----:B------:R-:W-:Y:S05]  /*0ab0*/  BSYNC B2 ;  /* 0x0000000000027941 */ /* 0x000fea0003800000 */
.L_x_179:
[----:B------:R-:W-:Y:S01]  /*0ac0*/  MOV R9, 0x0 ;  /* 0x0000000000097802 */ /* 0x000fe20000000f00 */
[----:B01----:R-:W-:Y:S02]  /*0ad0*/  IMAD.MOV.U32 R6, RZ, RZ, R10 ;  /* 0x000000ffff067224 */ /* 0x003fe400078e000a */
[----:B------:R-:W-:Y:S01]  /*0ae0*/  IMAD.MOV.U32 R7, RZ, RZ, R11 ;  /* 0x000000ffff077224 */ /* 0x000fe200078e000b */
[----:B------:R-:W-:Y:S06]  /*0af0*/  RET.REL.NODEC R8 `(_ZN2at6native46_GLOBAL__N__fbf0e309_13_WeightNorm_cu_b3893b6b31weight_norm_fwd_last_dim_kernelIddEEvPT_PT0_PKS3_S8_ii) ;  /* 0xfffff50008007950 */ /* 0x000fec0003c3ffff */
        .weak           $__internal_14_$__cuda_sm70_shflsync_down_p
        .type           $__internal_14_$__cuda_sm70_shflsync_down_p,@function
        .size           $__internal_14_$__cuda_sm70_shflsync_down_p,(.L_x_272 - $__internal_14_$__cuda_sm70_shflsync_down_p)
$__internal_14_$__cuda_sm70_shflsync_down_p:
[----:B------:R-:W-:Y:S01]  /*0b00*/  IMAD.MOV.U32 R11, RZ, RZ, 0x0 ;  /* 0x00000000ff0b7424 */ /* 0x000fe200078e00ff */
[----:B------:R-:W-:Y:S04]  /*0b10*/  WARPSYNC R16 ;  /* 0x0000001000007348 */ /* 0x000fe80003800000 */
[----:B------:R0:W1:Y:S01]  /*0b20*/  SHFL.DOWN PT, R14, R14, R13, R15 ;  /* 0x0800000d0e0e7389 */ /* 0x00006200000e000f */
[----:B------:R-:W-:Y:S05]  /*0b30*/  RET.REL.NODEC R10 `(_ZN2at6native46_GLOBAL__N__fbf0e309_13_WeightNorm_cu_b3893b6b31weight_norm_fwd_last_dim_kernelIddEEvPT_PT0_PKS3_S8_ii) ;  /* 0xfffff4c00a007950 */ /* 0x000fea0003c3ffff */
.L_x_183:
        /* <DEDUP_REMOVED lines=12> */
.L_x_272:


//--------------------- .text._ZN2at6native46_GLOBAL__N__fbf0e309_13_WeightNorm_cu_b3893b6b32weight_norm_fwd_first_dim_kernelIN3c104HalfEfEEvPT_PT0_PKS5_SA_i --------------------------
	.section	.text._ZN2at6native46_GLOBAL__N__fbf0e309_13_WeightNorm_cu_b3893b6b32weight_norm_fwd_first_dim_kernelIN3c104HalfEfEEvPT_PT0_PKS5_SA_i,"ax",@progbits
	.sectioninfo	@"SHI_REGISTERS=17"
	.align	128
.text._ZN2at6native46_GLOBAL__N__fbf0e309_13_WeightNorm_cu_b3893b6b32weight_norm_fwd_first_dim_kernelIN3c104HalfEfEEvPT_PT0_PKS5_SA_i:
        .type           _ZN2at6native46_GLOBAL__N__fbf0e309_13_WeightNorm_cu_b3893b6b32weight_norm_fwd_first_dim_kernelIN3c104HalfEfEEvPT_PT0_PKS5_SA_i,@function
        .size           _ZN2at6native46_GLOBAL__N__fbf0e309_13_WeightNorm_cu_b3893b6b32weight_norm_fwd_first_dim_kernelIN3c104HalfEfEEvPT_PT0_PKS5_SA_i,(.L_x_275 - _ZN2at6native46_GLOBAL__N__fbf0e309_13_WeightNorm_cu_b3893b6b32weight_norm_fwd_first_dim_kernelIN3c104HalfEfEEvPT_PT0_PKS5_SA_i)
        .other          _ZN2at6native46_GLOBAL__N__fbf0e309_13_WeightNorm_cu_b3893b6b32weight_norm_fwd_first_dim_kernelIN3c104HalfEfEEvPT_PT0_PKS5_SA_i,@"STO_CUDA_ENTRY STV_DEFAULT"
_ZN2at6native46_GLOBAL__N__fbf0e309_13_WeightNorm_cu_b3893b6b32weight_norm_fwd_first_dim_kernelIN3c104HalfEfEEvPT_PT0_PKS5_SA_i:
        /* <DEDUP_REMOVED lines=16> */
.L_x_186:
[----:B------:R-:W-:Y:S01]  /*0100*/  MOV R7, 0x2 ;  /* 0x0000000200077802 */ /* 0x000fe20000000f00 */
[----:B0-----:R-:W-:-:S04]  /*0110*/  IMAD R6, R3, c[0x0][0x180], R8 ;  /* 0x0000600003067a24 */ /* 0x001fc800078e0208 */
[----:B------:R-:W-:-:S06]  /*0120*/  IMAD.WIDE R6, R6, R7, c[0x0][0x170] ;  /* 0x00005c0006067625 */ /* 0x000fcc00078e0207 */
[----:B------:R-:W2:Y:S01]  /*0130*/  LDG.E.U16.CONSTANT R6, [R6.64] ;  /* 0x0000000406067981 */ /* 0x000ea2000c1e9500 */
[----:B------:R-:W-:-:S04]  /*0140*/  IADD3 R8, R8, c[0x0][0x0], RZ ;  /* 0x0000000008087a10 */ /* 0x000fc80007ffe0ff */
[----:B------:R-:W-:Y:S01]  /*0150*/  ISETP.GE.AND P2, PT, R8, c[0x0][0x180], PT ;  /* 0x0000600008007a0c */ /* 0x000fe20003f46270 */
[----:B--2---:R-:W-:-:S05]  /*0160*/  HADD2.F32 R10, -RZ, R6.H0_H0 ;  /* 0x20000006ff0a7230 */ /* 0x004fca0000004100 */
[----:B------:R-:W-:-:S07]  /*0170*/  FFMA.FTZ R5, R10, R10, R5 ;  /* 0x0000000a0a057223 */ /* 0x000fce0000010005 */
[----:B------:R-:W-:Y:S05]  /*0180*/  @!P2 BRA `(.L_x_186) ;  /* 0xffffff700000a947 */ /* 0x000fea000383ffff */
.L_x_185:
[----:B------:R-:W-:Y:S05]  /*0190*/  BSYNC B0 ;  /* 0x0000000000007941 */ /* 0x000fea0003800000 */
.L_x_184:
[----:B------:R-:W-:Y:S01]  /*01a0*/  ISETP.GE.AND P3, PT, R9, 0x80, PT ;  /* 0x000000800900780c */ /* 0x000fe20003f66270 */
[----:B------:R1:W-:Y:S04]  /*01b0*/  @P1 STS [R2], R5 ;  /* 0x0000000502001388 */ /* 0x0003e80000000800 */
[----:B------:R-:W-:Y:S01]  /*01c0*/  @P1 BAR.SYNC.DEFER_BLOCKING 0x0 ;  /* 0x0000000000001b1d */ /* 0x000fe20000010000 */
[----:B------:R-:W-:-:S07]  /*01d0*/  ISETP.GT.AND P2, PT, R4, 0x1f, PT ;  /* 0x0000001f0400780c */ /* 0x000fce0003f44270 */
[----:B-1----:R-:W-:Y:S06]  /*01e0*/  @!P3 BRA `(.L_x_187) ;  /* 0x000000b00000b947 */ /* 0x002fec0003800000 */
.L_x_188:
        /* <DEDUP_REMOVED lines=11> */
.L_x_187:
[----:B------:R-:W-:Y:S05]  /*02a0*/  @P2 BRA `(.L_x_189) ;  /* 0x0000011000002947 */ /* 0x000fea0003800000 */
[----:B------:R-:W-:Y:S04]  /*02b0*/  @P1 LDS R6, [R2] ;  /* 0x0000000002061984 */ /* 0x000fe80000000800 */
[----:B------:R-:W1:Y:S02]  /*02c0*/  @P1 LDS R7, [R2+0x80] ;  /* 0x0000800002071984 */ /* 0x000e640000000800 */
[----:B-1----:R-:W-:Y:S01]  /*02d0*/  @P1 FADD.FTZ R5, R6, R7 ;  /* 0x0000000706051221 */ /* 0x002fe20000010000 */
[----:B------:R-:W-:Y:S05]  /*02e0*/  BRA.DIV ~URZ, `(.L_x_190) ;  /* 0x000002827f007947 */ /* 0x000fea000b800000 */
[----:B------:R1:W2:Y:S02]  /*02f0*/  SHFL.DOWN PT, R6, R5, 0x10, 0x1f ;  /* 0x0a001f0005067f89 */ /* 0x0002a400000e0000 */
.L_x_193:
        /* <DEDUP_REMOVED lines=9> */
.L_x_194:
[----:B------:R-:W-:Y:S01]  /*0390*/  ISETP.GT.AND P1, PT, R4, RZ, PT ;  /* 0x000000ff0400720c */ /* 0x000fe20003f24270 */
[----:B--2---:R-:W-:-:S12]  /*03a0*/  FADD.FTZ R7, R7, R8 ;  /* 0x0000000807077221 */ /* 0x004fd80000010000 */
[----:B------:R2:W-:Y:S02]  /*03b0*/  @!P1 STS [R2], R7 ;  /* 0x0000000702009388 */ /* 0x0005e40000000800 */
.L_x_189:
[----:B------:R-:W-:Y:S02]  /*03c0*/  WARPSYNC 0xffffffff ;  /* 0xffffffff00007948 */ /* 0x000fe40003800000 */
[----:B------:R-:W-:Y:S01]  /*03d0*/  BAR.SYNC.DEFER_BLOCKING 0x0 ;  /* 0x0000000000007b1d */ /* 0x000fe20000010000 */
[----:B------:R-:W-:-:S13]  /*03e0*/  ISETP.NE.AND P1, PT, R0, RZ, PT ;  /* 0x000000ff0000720c */ /* 0x000fda0003f25270 */
[----:B------:R-:W-:-:S04]  /*03f0*/  @!P1 IMAD.MOV.U32 R4, RZ, RZ, 0x4 ;  /* 0x00000004ff049424 */ /* 0x000fc800078e00ff */
[----:B0-----:R-:W-:Y:S01]  /*0400*/  @!P1 IMAD.WIDE R4, R3, R4, c[0x0][0x168] ;  /* 0x00005a0003049625 */ /* 0x001fe200078e0204 */
[----:B--2---:R-:W0:Y:S02]  /*0410*/  LDS R2, [RZ] ;  /* 0x00000000ff027984 */ /* 0x004e240000000800 */
[----:B0-----:R-:W0:Y:S02]  /*0420*/  MUFU.SQRT R7, R2 ;  /* 0x0000000200077308 */ /* 0x001e240000002000 */
[----:B0-----:R0:W-:Y:S01]  /*0430*/  @!P1 STG.E [R4.64], R7 ;  /* 0x0000000704009986 */ /* 0x0011e2000c101904 */
[----:B------:R-:W-:Y:S05]  /*0440*/  @P0 EXIT ;  /* 0x000000000000094d */ /* 0x000fea0003800000 */
[----:B------:R-:W-:-:S10]  /*0450*/  HFMA2.MMA R9, -RZ, RZ, 0, 1.1920928955078125e-07 ;  /* 0x00000002ff097435 */ /* 0x000fd400000001ff */
[----:B0-----:R-:W-:-:S06]  /*0460*/  IMAD.WIDE R4, R3, R9, c[0x0][0x178] ;  /* 0x00005e0003047625 */ /* 0x001fcc00078e0209 */
[----:B------:R-:W2:Y:S01]  /*0470*/  LDG.E.U16.CONSTANT R4, [R4.64] ;  /* 0x0000000404047981 */ /* 0x000ea2000c1e9500 */
[----:B-1----:R0:W1:Y:S02]  /*0480*/  MUFU.RCP R8, R7 ;  /* 0x0000000700087308 */ /* 0x0020640000001000 */
[----:B012---:R-:W-:-:S06]  /*0490*/  HADD2.F32 R2, -RZ, R4.H0_H0 ;  /* 0x20000004ff027230 */ /* 0x007fcc0000004100 */
.L_x_192:
[----:B0-----:R-:W-:-:S04]  /*04a0*/  IMAD R6, R3, c[0x0][0x180], R0 ;  /* 0x0000600003067a24 */ /* 0x001fc800078e0200 */
[----:B------:R-:W-:-:S06]  /*04b0*/  IMAD.WIDE R4, R6, R9, c[0x0][0x170] ;  /* 0x00005c0006047625 */ /* 0x000fcc00078e0209 */
[----:B------:R-:W2:Y:S01]  /*04c0*/  LDG.E.U16.CONSTANT R4, [R4.64] ;  /* 0x0000000404047981 */ /* 0x000ea2000c1e9500 */
[----:B------:R-:W-:-:S04]  /*04d0*/  IADD3 R0, R0, c[0x0][0x0], RZ ;  /* 0x0000000000007a10 */ /* 0x000fc80007ffe0ff */
[----:B------:R-:W-:Y:S01]  /*04e0*/  ISETP.GE.AND P0, PT, R0, c[0x0][0x180], PT ;  /* 0x0000600000007a0c */ /* 0x000fe20003f06270 */
[----:B--2---:R-:W-:-:S05]  /*04f0*/  HADD2.F32 R7, -RZ, R4.H0_H0 ;  /* 0x20000004ff077230 */ /* 0x004fca0000004100 */
[----:B------:R-:W-:-:S04]  /*0500*/  FMUL.FTZ R7, R2, R7 ;  /* 0x0000000702077220 */ /* 0x000fc80000410000 */
[----:B------:R-:W-:-:S05]  /*0510*/  FMUL.FTZ R7, R8, R7 ;  /* 0x0000000708077220 */ /* 0x000fca0000410000 */
[----:B------:R-:W-:Y:S01]  /*0520*/  F2FP.PACK_AB R5, RZ, R7 ;  /* 0x00000007ff05723e */ /* 0x000fe200000000ff */
[----:B------:R-:W-:-:S05]  /*0530*/  IMAD.WIDE R6, R6, R9, c[0x0][0x160] ;  /* 0x0000580006067625 */ /* 0x000fca00078e0209 */
[----:B------:R0:W-:Y:S01]  /*0540*/  STG.E.U16 [R6.64], R5 ;  /* 0x0000000506007986 */ /* 0x0001e2000c101504 */
[----:B------:R-:W-:Y:S05]  /*0550*/  @!P0 BRA `(.L_x_192) ;  /* 0xffffff4000008947 */ /* 0x000fea000383ffff */
[----:B------:R-:W-:Y:S05]  /*0560*/  EXIT ;  /* 0x000000000000794d */ /* 0x000fea0003800000 */
.L_x_190:
[----:B------:R-:W-:Y:S01]  /*0570*/  IMAD.MOV.U32 R10, RZ, RZ, 0x10 ;  /* 0x00000010ff0a7424 */ /* 0x000fe200078e00ff */
[----:B------:R-:W-:Y:S01]  /*0580*/  MOV R9, 0x1f ;  /* 0x0000001f00097802 */ /* 0x000fe20000000f00 */
[----:B------:R-:W-:Y:S01]  /*0590*/  IMAD.MOV.U32 R12, RZ, RZ, -0x1 ;  /* 0xffffffffff0c7424 */ /* 0x000fe200078e00ff */
[----:B------:R-:W-:Y:S02]  /*05a0*/  MOV R6, 0x5c0 ;  /* 0x000005c000067802 */ /* 0x000fe40000000f00 */
[----:B0-----:R-:W-:Y:S05]  /*05b0*/  CALL.REL.NOINC `($__internal_15_$__cuda_sm70_shflsync_down_p) ;  /* 0x000001d000007944 */ /* 0x001fea0003c00000 */
[----:B-1----:R-:W-:Y:S01]  /*05c0*/  MOV R6, R9 ;  /* 0x0000000900067202 */ /* 0x002fe20000000f00 */
[----:B0-----:R-:W-:Y:S05]  /*05d0*/  BRA `(.L_x_193) ;  /* 0xfffffd2000007947 */ /* 0x001fea000383ffff */
.L_x_191:
[----:B------:R-:W-:Y:S01]  /*05e0*/  HFMA2.MMA R10, -RZ, RZ, 0, 4.76837158203125e-07 ;  /* 0x00000008ff0a7435 */ /* 0x000fe200000001ff */
[----:B-1----:R-:W-:Y:S01]  /*05f0*/  IMAD.MOV.U32 R5, RZ, RZ, R14 ;  /* 0x000000ffff057224 */ /* 0x002fe200078e000e */
[----:B------:R-:W-:Y:S01]  /*0600*/  MOV R12, 0xffffffff ;  /* 0xffffffff000c7802 */ /* 0x000fe20000000f00 */
[----:B------:R-:W-:Y:S01]  /*0610*/  IMAD.MOV.U32 R9, RZ, RZ, 0x1f ;  /* 0x0000001fff097424 */ /* 0x000fe200078e00ff */
[----:B------:R-:W-:Y:S02]  /*0620*/  MOV R6, 0x640 ;  /* 0x0000064000067802 */ /* 0x000fe40000000f00 */
[----:B0-----:R-:W-:Y:S05]  /*0630*/  CALL.REL.NOINC `($__internal_15_$__cuda_sm70_shflsync_down_p) ;  /* 0x0000015000007944 */ /* 0x001fea0003c00000 */
[----:B01----:R-:W-:Y:S01]  /*0640*/  FADD.FTZ R5, R14, R9 ;  /* 0x000000090e057221 */ /* 0x003fe20000010000 */
[----:B------:R-:W-:Y:S01]  /*0650*/  HFMA2.MMA R9, -RZ, RZ, 0, 1.847743988037109375e-06 ;  /* 0x0000001fff097435 */ /* 0x000fe200000001ff */
[----:B------:R-:W-:Y:S01]  /*0660*/  IMAD.MOV.U32 R10, RZ, RZ, 0x4 ;  /* 0x00000004ff0a7424 */ /* 0x000fe200078e00ff */
[----:B------:R-:W-:Y:S01]  /*0670*/  MOV R6, 0x6a0 ;  /* 0x000006a000067802 */ /* 0x000fe20000000f00 */
[----:B------:R-:W-:-:S03]  /*0680*/  IMAD.MOV.U32 R12, RZ, RZ, -0x1 ;  /* 0xffffffffff0c7424 */ /* 0x000fc600078e00ff */
[----:B------:R-:W-:Y:S05]  /*0690*/  CALL.REL.NOINC `($__internal_15_$__cuda_sm70_shflsync_down_p) ;  /* 0x000000f000007944 */ /* 0x000fea0003c00000 */
[----:B01----:R-:W-:Y:S01]  /*06a0*/  FADD.FTZ R5, R5, R9 ;  /* 0x0000000905057221 */ /* 0x003fe20000010000 */
[----:B------:R-:W-:Y:S01]  /*06b0*/  MOV R10, 0x2 ;  /* 0x00000002000a7802 */ /* 0x000fe20000000f00 */
[----:B------:R-:W-:Y:S01]  /*06c0*/  IMAD.MOV.U32 R9, RZ, RZ, 0x1f ;  /* 0x0000001fff097424 */ /* 0x000fe200078e00ff */
[----:B------:R-:W-:-:S02]  /*06d0*/  MOV R12, 0xffffffff ;  /* 0xffffffff000c7802 */ /* 0x000fc40000000f00 */
[----:B------:R-:W-:Y:S02]  /*06e0*/  MOV R6, 0x700 ;  /* 0x0000070000067802 */ /* 0x000fe40000000f00 */
[----:B------:R-:W-:Y:S05]  /*06f0*/  CALL.REL.NOINC `($__internal_15_$__cuda_sm70_shflsync_down_p) ;  /* 0x0000009000007944 */ /* 0x000fea0003c00000 */
[----:B-1----:R-:W-:Y:S01]  /*0700*/  FADD.FTZ R8, R5, R9 ;  /* 0x0000000905087221 */ /* 0x002fe20000010000 */
[----:B------:R-:W-:Y:S01]  /*0710*/  HFMA2.MMA R9, -RZ, RZ, 0, 1.847743988037109375e-06 ;  /* 0x0000001fff097435 */ /* 0x000fe200000001ff */
[----:B0-----:R-:W-:Y:S01]  /*0720*/  IMAD.MOV.U32 R10, RZ, RZ, 0x1 ;  /* 0x00000001ff0a7424 */ /* 0x001fe200078e00ff */
[----:B------:R-:W-:Y:S01]  /*0730*/  MOV R12, 0xffffffff ;  /* 0xffffffff000c7802 */ /* 0x000fe20000000f00 */
[----:B------:R-:W-:Y:S01]  /*0740*/  IMAD.MOV.U32 R5, RZ, RZ, R8 ;  /* 0x000000ffff057224 */ /* 0x000fe200078e0008 */
[----:B------:R-:W-:Y:S02]  /*0750*/  MOV R6, 0x770 ;  /* 0x0000077000067802 */ /* 0x000fe40000000f00 */
[----:B------:R-:W-:Y:S05]  /*0760*/  CALL.REL.NOINC `($__internal_15_$__cuda_sm70_shflsync_down_p) ;  /* 0x0000002000007944 */ /* 0x000fea0003c00000 */
[----:B-1----:R-:W-:Y:S01]  /*0770*/  MOV R7, R9 ;  /* 0x0000000900077202 */ /* 0x002fe20000000f00 */
[----:B0-----:R-:W-:Y:S05]  /*0780*/  BRA `(.L_x_194) ;  /* 0xfffffc0000007947 */ /* 0x001fea000383ffff */
        .weak           $__internal_15_$__cuda_sm70_shflsync_down_p
        .type           $__internal_15_$__cuda_sm70_shflsync_down_p,@function
        .size           $__internal_15_$__cuda_sm70_shflsync_down_p,(.L_x_275 - $__internal_15_$__cuda_sm70_shflsync_down_p)
$__internal_15_$__cuda_sm70_shflsync_down_p:
[----:B------:R-:W-:Y:S01]  /*0790*/  HFMA2.MMA R7, -RZ, RZ, 0, 0 ;  /* 0x00000000ff077435 */ /* 0x000fe200000001ff */
[----:B------:R-:W-:Y:S04]  /*07a0*/  WARPSYNC R12 ;  /* 0x0000000c00007348 */ /* 0x000fe80003800000 */
[----:B------:R0:W1:Y:S01]  /*07b0*/  SHFL.DOWN PT, R9, R5, R10, R9 ;  /* 0x0800000a05097389 */ /* 0x00006200000e0009 */
[----:B------:R-:W-:Y:S05]  /*07c0*/  RET.REL.NODEC R6 `(_ZN2at6native46_GLOBAL__N__fbf0e309_13_WeightNorm_cu_b3893b6b32weight_norm_fwd_first_dim_kernelIN3c104HalfEfEEvPT_PT0_PKS5_SA_i) ;  /* 0xfffff83006007950 */ /* 0x000fea0003c3ffff */
.L_x_195:
        /* <DEDUP_REMOVED lines=11> */
.L_x_275:


//--------------------- .text._ZN2at6native46_GLOBAL__N__fbf0e309_13_WeightNorm_cu_b3893b6b32weight_norm_fwd_first_dim_kernelIN3c108BFloat16EfEEvPT_PT0_PKS5_SA_i --------------------------
	.section	.text._ZN2at6native46_GLOBAL__N__fbf0e309_13_WeightNorm_cu_b3893b6b32weight_norm_fwd_first_dim_kernelIN3c108BFloat16EfEEvPT_PT0_PKS5_SA_i,"ax",@progbits
	.sectioninfo	@"SHI_REGISTERS=17"
	.align	128
.text._ZN2at6native46_GLOBAL__N__fbf0e309_13_WeightNorm_cu_b3893b6b32weight_norm_fwd_first_dim_kernelIN3c108BFloat16EfEEvPT_PT0_PKS5_SA_i:
        .type           _ZN2at6native46_GLOBAL__N__fbf0e309_13_WeightNorm_cu_b3893b6b32weight_norm_fwd_first_dim_kernelIN3c108BFloat16EfEEvPT_PT0_PKS5_SA_i,@function
        .size           _ZN2at6native46_GLOBAL__N__fbf0e309_13_WeightNorm_cu_b3893b6b32weight_norm_fwd_first_dim_kernelIN3c108BFloat16EfEEvPT_PT0_PKS5_SA_i,(.L_x_277 - _ZN2at6native46_GLOBAL__N__fbf0e309_13_WeightNorm_cu_b3893b6b32weight_norm_fwd_first_dim_kernelIN3c108BFloat16EfEEvPT_PT0_PKS5_SA_i)
        .other          _ZN2at6native46_GLOBAL__N__fbf0e309_13_WeightNorm_cu_b3893b6b32weight_norm_fwd_first_dim_kernelIN3c108BFloat16EfEEvPT_PT0_PKS5_SA_i,@"STO_CUDA_ENTRY STV_DEFAULT"
_ZN2at6native46_GLOBAL__N__fbf0e309_13_WeightNorm_cu_b3893b6b32weight_norm_fwd_first_dim_kernelIN3c108BFloat16EfEEvPT_PT0_PKS5_SA_i:
[----:B------:R-:W-:Y:S02]  /*0000*/  MOV R1, c[0x0][0x28] ;  /* 0x00000a0000017a02 */ /* 0x000fe40000000f00 */
        /* <DEDUP_REMOVED lines=15> */
.L_x_198:
[----:B------:R-:W-:Y:S02]  /*0100*/  IMAD.MOV.U32 R7, RZ, RZ, 0x2 ;  /* 0x00000002ff077424 */ /* 0x000fe400078e00ff */
[----:B0-----:R-:W-:-:S04]  /*0110*/  IMAD R6, R3, c[0x0][0x180], R8 ;  /* 0x0000600003067a24 */ /* 0x001fc800078e0208 */
[----:B------:R-:W-:-:S06]  /*0120*/  IMAD.WIDE R6, R6, R7, c[0x0][0x170] ;  /* 0x00005c0006067625 */ /* 0x000fcc00078e0207 */
[----:B------:R-:W2:Y:S01]  /*0130*/  LDG.E.U16.CONSTANT R6, [R6.64] ;  /* 0x0000000406067981 */ /* 0x000ea2000c1e9500 */
[----:B------:R-:W-:-:S04]  /*0140*/  IADD3 R8, R8, c[0x0][0x0], RZ ;  /* 0x0000000008087a10 */ /* 0x000fc80007ffe0ff */
[----:B------:R-:W-:Y:S02]  /*0150*/  ISETP.GE.AND P2, PT, R8, c[0x0][0x180], PT ;  /* 0x0000600008007a0c */ /* 0x000fe40003f46270 */
[----:B--2---:R-:W-:-:S05]  /*0160*/  PRMT R6, RZ, 0x5410, R6 ;  /* 0x00005410ff067816 */ /* 0x004fca0000000006 */
[----:B------:R-:W-:-:S06]  /*0170*/  FFMA.FTZ R5, R6, R6, R5 ;  /* 0x0000000606057223 */ /* 0x000fcc0000010005 */
[----:B------:R-:W-:Y:S05]  /*0180*/  @!P2 BRA `(.L_x_198) ;  /* 0xffffff700000a947 */ /* 0x000fea000383ffff */
.L_x_197:
[----:B------:R-:W-:Y:S05]  /*0190*/  BSYNC B0 ;  /* 0x0000000000007941 */ /* 0x000fea0003800000 */
.L_x_196:
[----:B------:R-:W-:Y:S01]  /*01a0*/  ISETP.GE.AND P3, PT, R9, 0x80, PT ;  /* 0x000000800900780c */ /* 0x000fe20003f66270 */
[----:B------:R1:W-:Y:S04]  /*01b0*/  @P1 STS [R2], R5 ;  /* 0x0000000502001388 */ /* 0x0003e80000000800 */
[----:B------:R-:W-:Y:S01]  /*01c0*/  @P1 BAR.SYNC.DEFER_BLOCKING 0x0 ;  /* 0x0000000000001b1d */ /* 0x000fe20000010000 */
[----:B------:R-:W-:-:S07]  /*01d0*/  ISETP.GT.AND P2, PT, R4, 0x1f, PT ;  /* 0x0000001f0400780c */ /* 0x000fce0003f44270 */
[----:B-1----:R-:W-:Y:S06]  /*01e0*/  @!P3 BRA `(.L_x_199) ;  /* 0x000000b00000b947 */ /* 0x002fec0003800000 */
.L_x_200:
        /* <DEDUP_REMOVED lines=11> */
.L_x_199:
[----:B------:R-:W-:Y:S05]  /*02a0*/  @P2 BRA `(.L_x_201) ;  /* 0x0000011000002947 */ /* 0x000fea0003800000 */
[----:B------:R-:W-:Y:S04]  /*02b0*/  @P1 LDS R6, [R2] ;  /* 0x0000000002061984 */ /* 0x000fe80000000800 */
[----:B------:R-:W1:Y:S02]  /*02c0*/  @P1 LDS R7, [R2+0x80] ;  /* 0x0000800002071984 */ /* 0x000e640000000800 */
[----:B-1----:R-:W-:Y:S01]  /*02d0*/  @P1 FADD.FTZ R5, R6, R7 ;  /* 0x0000000706051221 */ /* 0x002fe20000010000 */
[----:B------:R-:W-:Y:S05]  /*02e0*/  BRA.DIV ~URZ, `(.L_x_202) ;  /* 0x000002827f007947 */ /* 0x000fea000b800000 */
[----:B------:R1:W2:Y:S02]  /*02f0*/  SHFL.DOWN PT, R6, R5, 0x10, 0x1f ;  /* 0x0a001f0005067f89 */ /* 0x0002a400000e0000 */
.L_x_205:
        /* <DEDUP_REMOVED lines=9> */
.L_x_206:
[----:B------:R-:W-:Y:S01]  /*0390*/  ISETP.GT.AND P1, PT, R4, RZ, PT ;  /* 0x000000ff0400720c */ /* 0x000fe20003f24270 */
[----:B--2---:R-:W-:-:S12]  /*03a0*/  FADD.FTZ R7, R7, R8 ;  /* 0x0000000807077221 */ /* 0x004fd80000010000 */
[----:B------:R2:W-:Y:S02]  /*03b0*/  @!P1 STS [R2], R7 ;  /* 0x0000000702009388 */ /* 0x0005e40000000800 */
.L_x_201:
[----:B------:R-:W-:Y:S02]  /*03c0*/  WARPSYNC 0xffffffff ;  /* 0xffffffff00007948 */ /* 0x000fe40003800000 */
[----:B------:R-:W-:Y:S01]  /*03d0*/  MOV R11, 0x2 ;  /* 0x00000002000b7802 */ /* 0x000fe20000000f00 */
[----:B------:R-:W-:Y:S04]  /*03e0*/  BAR.SYNC.DEFER_BLOCKING 0x0 ;  /* 0x0000000000007b1d */ /* 0x000fe80000010000 */
[----:B0-2---:R-:W-:-:S06]  /*03f0*/  IMAD.WIDE R6, R3, R11, c[0x0][0x178] ;  /* 0x00005e0003067625 */ /* 0x005fcc00078e020b */
[----:B------:R0:W5:Y:S01]  /*0400*/  LDG.E.U16.CONSTANT R6, [R6.64] ;  /* 0x0000000406067981 */ /* 0x000162000c1e9500 */
[----:B------:R-:W-:-:S03]  /*0410*/  ISETP.NE.AND P1, PT, R0, RZ, PT ;  /* 0x000000ff0000720c */ /* 0x000fc60003f25270 */
[----:B------:R-:W2:Y:S10]  /*0420*/  LDS R2, [RZ] ;  /* 0x00000000ff027984 */ /* 0x000eb40000000800 */
[----:B------:R-:W-:-:S04]  /*0430*/  @!P1 IMAD.MOV.U32 R4, RZ, RZ, 0x4 ;  /* 0x00000004ff049424 */ /* 0x000fc800078e00ff */
[----:B------:R-:W-:Y:S01]  /*0440*/  @!P1 IMAD.WIDE R4, R3, R4, c[0x0][0x168] ;  /* 0x00005a0003049625 */ /* 0x000fe200078e0204 */
[----:B--2---:R-:W2:Y:S04]  /*0450*/  MUFU.SQRT R9, R2 ;  /* 0x0000000200097308 */ /* 0x004ea80000002000 */
[----:B--2---:R0:W-:Y:S01]  /*0460*/  @!P1 STG.E [R4.64], R9 ;  /* 0x0000000904009986 */ /* 0x0041e2000c101904 */
[----:B------:R-:W-:Y:S05]  /*0470*/  @P0 EXIT ;  /* 0x000000000000094d */ /* 0x000fea0003800000 */
[----:B0-----:R-:W0:Y:S01]  /*0480*/  MUFU.RCP R9, R9 ;  /* 0x0000000900097308 */ /* 0x001e220000001000 */
[----:B-----5:R-:W-:-:S07]  /*0490*/  PRMT R2, RZ, 0x5410, R6 ;  /* 0x00005410ff027816 */ /* 0x020fce0000000006 */
.L_x_204:
[----:B0-----:R-:W-:-:S04]  /*04a0*/  IMAD R6, R3, c[0x0][0x180], R0 ;  /* 0x0000600003067a24 */ /* 0x001fc800078e0200 */
[----:B------:R-:W-:-:S06]  /*04b0*/  IMAD.WIDE R4, R6, R11, c[0x0][0x170] ;  /* 0x00005c0006047625 */ /* 0x000fcc00078e020b */
[----:B------:R-:W2:Y:S01]  /*04c0*/  LDG.E.U16.CONSTANT R4, [R4.64] ;  /* 0x0000000404047981 */ /* 0x000ea2000c1e9500 */
[----:B------:R-:W-:Y:S01]  /*04d0*/  IMAD.WIDE R6, R6, R11, c[0x0][0x160] ;  /* 0x0000580006067625 */ /* 0x000fe200078e020b */
[----:B------:R-:W-:-:S04]  /*04e0*/  IADD3 R0, R0, c[0x0][0x0], RZ ;  /* 0x0000000000007a10 */ /* 0x000fc80007ffe0ff */
[----:B------:R-:W-:Y:S02]  /*04f0*/  ISETP.GE.AND P0, PT, R0, c[0x0][0x180], PT ;  /* 0x0000600000007a0c */ /* 0x000fe40003f06270 */
[----:B--2---:R-:W-:-:S05]  /*0500*/  PRMT R5, RZ, 0x5410, R4 ;  /* 0x00005410ff057816 */ /* 0x004fca0000000004 */
[----:B-1----:R-:W-:-:S04]  /*0510*/  FMUL.FTZ R8, R2, R5 ;  /* 0x0000000502087220 */ /* 0x002fc80000410000 */
[----:B0-----:R-:W-:-:S05]  /*0520*/  FMUL.FTZ R8, R9, R8 ;  /* 0x0000000809087220 */ /* 0x001fca0000410000 */
[----:B------:R-:W-:-:S05]  /*0530*/  F2FP.BF16.PACK_AB R8, RZ, R8 ;  /* 0x00000008ff08723e */ /* 0x000fca00000010ff */
[----:B------:R0:W-:Y:S01]  /*0540*/  STG.E.U16 [R6.64], R8 ;  /* 0x0000000806007986 */ /* 0x0001e2000c101504 */
[----:B------:R-:W-:Y:S05]  /*0550*/  @!P0 BRA `(.L_x_204) ;  /* 0xffffff4000008947 */ /* 0x000fea000383ffff */
[----:B------:R-:W-:Y:S05]  /*0560*/  EXIT ;  /* 0x000000000000794d */ /* 0x000fea0003800000 */
.L_x_202:
[----:B------:R-:W-:Y:S01]  /*0570*/  HFMA2.MMA R10, -RZ, RZ, 0, 9.5367431640625e-07 ;  /* 0x00000010ff0a7435 */ /* 0x000fe200000001ff */
[----:B------:R-:W-:Y:S01]  /*0580*/  IMAD.MOV.U32 R9, RZ, RZ, 0x1f ;  /* 0x0000001fff097424 */ /* 0x000fe200078e00ff */
[----:B------:R-:W-:Y:S02]  /*0590*/  MOV R12, 0xffffffff ;  /* 0xffffffff000c7802 */ /* 0x000fe40000000f00 */
[----:B------:R-:W-:Y:S02]  /*05a0*/  MOV R6, 0x5c0 ;  /* 0x000005c000067802 */ /* 0x000fe40000000f00 */
[----:B0-----:R-:W-:Y:S05]  /*05b0*/  CALL.REL.NOINC `($__internal_16_$__cuda_sm70_shflsync_down_p) ;  /* 0x000001d000007944 */ /* 0x001fea0003c00000 */
[----:B-1----:R-:W-:Y:S01]  /*05c0*/  IMAD.MOV.U32 R6, RZ, RZ, R9 ;  /* 0x000000ffff067224 */ /* 0x002fe200078e0009 */
[----:B0-----:R-:W-:Y:S05]  /*05d0*/  BRA `(.L_x_205) ;  /* 0xfffffd2000007947 */ /* 0x001fea000383ffff */
.L_x_203:
[----:B------:R-:W-:Y:S01]  /*05e0*/  HFMA2.MMA R9, -RZ, RZ, 0, 1.847743988037109375e-06 ;  /* 0x0000001fff097435 */ /* 0x000fe200000001ff */
[----:B-1----:R-:W-:Y:S01]  /*05f0*/  MOV R5, R14 ;  /* 0x0000000e00057202 */ /* 0x002fe20000000f00 */
[----:B------:R-:W-:Y:S01]  /*0600*/  IMAD.MOV.U32 R10, RZ, RZ, 0x8 ;  /* 0x00000008ff0a7424 */ /* 0x000fe200078e00ff */
[----:B------:R-:W-:Y:S01]  /*0610*/  MOV R6, 0x640 ;  /* 0x0000064000067802 */ /* 0x000fe20000000f00 */
[----:B------:R-:W-:-:S02]  /*0620*/  IMAD.MOV.U32 R12, RZ, RZ, -0x1 ;  /* 0xffffffffff0c7424 */ /* 0x000fc400078e00ff */
[----:B0-----:R-:W-:Y:S05]  /*0630*/  CALL.REL.NOINC `($__internal_16_$__cuda_sm70_shflsync_down_p) ;  /* 0x0000015000007944 */ /* 0x001fea0003c00000 */
[----:B01----:R-:W-:Y:S01]  /*0640*/  FADD.FTZ R5, R14, R9 ;  /* 0x000000090e057221 */ /* 0x003fe20000010000 */
[----:B------:R-:W-:Y:S01]  /*0650*/  MOV R10, 0x4 ;  /* 0x00000004000a7802 */ /* 0x000fe20000000f00 */
[----:B------:R-:W-:Y:S01]  /*0660*/  IMAD.MOV.U32 R9, RZ, RZ, 0x1f ;  /* 0x0000001fff097424 */ /* 0x000fe200078e00ff */
[----:B------:R-:W-:-:S02]  /*0670*/  MOV R12, 0xffffffff ;  /* 0xffffffff000c7802 */ /* 0x000fc40000000f00 */
[----:B------:R-:W-:Y:S02]  /*0680*/  MOV R6, 0x6a0 ;  /* 0x000006a000067802 */ /* 0x000fe40000000f00 */
[----:B------:R-:W-:Y:S05]  /*0690*/  CALL.REL.NOINC `($__internal_16_$__cuda_sm70_shflsync_down_p) ;  /* 0x000000f000007944 */ /* 0x000fea0003c00000 */
[----:B01----:R-:W-:Y:S01]  /*06a0*/  FADD.FTZ R5, R5, R9 ;  /* 0x0000000905057221 */ /* 0x003fe20000010000 */
[----:B------:R-:W-:Y:S01]  /*06b0*/  HFMA2.MMA R9, -RZ, RZ, 0, 1.847743988037109375e-06 ;  /* 0x0000001fff097435 */ /* 0x000fe200000001ff */
[----:B------:R-:W-:Y:S01]  /*06c0*/  IMAD.MOV.U32 R10, RZ, RZ, 0x2 ;  /* 0x00000002ff0a7424 */ /* 0x000fe200078e00ff */
[----:B------:R-:W-:Y:S01]  /*06d0*/  MOV R6, 0x700 ;  /* 0x0000070000067802 */ /* 0x000fe20000000f00 */
[----:B------:R-:W-:-:S03]  /*06e0*/  IMAD.MOV.U32 R12, RZ, RZ, -0x1 ;  /* 0xffffffffff0c7424 */ /* 0x000fc600078e00ff */
[----:B------:R-:W-:Y:S05]  /*06f0*/  CALL.REL.NOINC `($__internal_16_$__cuda_sm70_shflsync_down_p) ;  /* 0x0000009000007944 */ /* 0x000fea0003c00000 */
[----:B-1----:R-:W-:Y:S01]  /*0700*/  FADD.FTZ R8, R5, R9 ;  /* 0x0000000905087221 */ /* 0x002fe20000010000 */
[----:B0-----:R-:W-:Y:S01]  /*0710*/  MOV R10, 0x1 ;  /* 0x00000001000a7802 */ /* 0x001fe20000000f00 */
[----:B------:R-:W-:Y:S01]  /*0720*/  IMAD.MOV.U32 R9, RZ, RZ, 0x1f ;  /* 0x0000001fff097424 */ /* 0x000fe200078e00ff */
[----:B------:R-:W-:Y:S01]  /*0730*/  MOV R12, 0xffffffff ;  /* 0xffffffff000c7802 */ /* 0x000fe20000000f00 */
[----:B------:R-:W-:Y:S01]  /*0740*/  IMAD.MOV.U32 R5, RZ, RZ, R8 ;  /* 0x000000ffff057224 */ /* 0x000fe200078e0008 */
[----:B------:R-:W-:Y:S02]  /*0750*/  MOV R6, 0x770 ;  /* 0x0000077000067802 */ /* 0x000fe40000000f00 */
[----:B------:R-:W-:Y:S05]  /*0760*/  CALL.REL.NOINC `($__internal_16_$__cuda_sm70_shflsync_down_p) ;  /* 0x0000002000007944 */ /* 0x000fea0003c00000 */
[----:B-1----:R-:W-:Y:S01]  /*0770*/  MOV R7, R9 ;  /* 0x0000000900077202 */ /* 0x002fe20000000f00 */
[----:B0-----:R-:W-:Y:S05]  /*0780*/  BRA `(.L_x_206) ;  /* 0xfffffc0000007947 */ /* 0x001fea000383ffff */
        .weak           $__internal_16_$__cuda_sm70_shflsync_down_p
        .type           $__internal_16_$__cuda_sm70_shflsync_down_p,@function
        .size           $__internal_16_$__cuda_sm70_shflsync_down_p,(.L_x_277 - $__internal_16_$__cuda_sm70_shflsync_down_p)
$__internal_16_$__cuda_sm70_shflsync_down_p:
[----:B------:R-:W-:Y:S01]  /*0790*/  IMAD.MOV.U32 R7, RZ, RZ, 0x0 ;  /* 0x00000000ff077424 */ /* 0x000fe200078e00ff */
[----:B------:R-:W-:Y:S04]  /*07a0*/  WARPSYNC R12 ;  /* 0x0000000c00007348 */ /* 0x000fe80003800000 */
[----:B------:R0:W1:Y:S01]  /*07b0*/  SHFL.DOWN PT, R9, R5, R10, R9 ;  /* 0x0800000a05097389 */ /* 0x00006200000e0009 */
[----:B------:R-:W-:Y:S05]  /*07c0*/  RET.REL.NODEC R6 `(_ZN2at6native46_GLOBAL__N__fbf0e309_13_WeightNorm_cu_b3893b6b32weight_norm_fwd_first_dim_kernelIN3c108BFloat16EfEEvPT_PT0_PKS5_SA_i) ;  /* 0xfffff83006007950 */ /* 0x000fea0003c3ffff */
.L_x_207:
        /* <DEDUP_REMOVED lines=11> */
.L_x_277:


//--------------------- .text._ZN2at6native46_GLOBAL__N__fbf0e309_13_WeightNorm_cu_b3893b6b32weight_norm_fwd_first_dim_kernelIffEEvPT_PT0_PKS3_S8_i --------------------------
	.section	.text._ZN2at6native46_GLOBAL__N__fbf0e309_13_WeightNorm_cu_b3893b6b32weight_norm_fwd_first_dim_kernelIffEEvPT_PT0_PKS3_S8_i,"ax",@progbits
	.sectioninfo	@"SHI_REGISTERS=28"
	.align	128
.text._ZN2at6native46_GLOBAL__N__fbf0e309_13_WeightNorm_cu_b3893b6b32weight_norm_fwd_first_dim_kernelIffEEvPT_PT0_PKS3_S8_i:
        .type           _ZN2at6native46_GLOBAL__N__fbf0e309_13_WeightNorm_cu_b3893b6b32weight_norm_fwd_first_dim_kernelIffEEvPT_PT0_PKS3_S8_i,@function
        .size           _ZN2at6native46_GLOBAL__N__fbf0e309_13_WeightNorm_cu_b3893b6b32weight_norm_fwd_first_dim_kernelIffEEvPT_PT0_PKS3_S8_i,(.L_x_279 - _ZN2at6native46_GLOBAL__N__fbf0e309_13_WeightNorm_cu_b3893b6b32weight_norm_fwd_first_dim_kernelIffEEvPT_PT0_PKS3_S8_i)
        .other          _ZN2at6native46_GLOBAL__N__fbf0e309_13_WeightNorm_cu_b3893b6b32weight_norm_fwd_first_dim_kernelIffEEvPT_PT0_PKS3_S8_i,@"STO_CUDA_ENTRY STV_DEFAULT"
_ZN2at6native46_GLOBAL__N__fbf0e309_13_WeightNorm_cu_b3893b6b32weight_norm_fwd_first_dim_kernelIffEEvPT_PT0_PKS3_S8_i:
[----:B------:R-:W-:Y:S02]  /*0000*/  MOV R1, c[0x0][0x28] ;  /* 0x00000a0000017a02 */ /* 0x000fe40000000f00 */
[----:B------:R-:W0:Y:S01]  /*0010*/  S2R R0, SR_TID.X ;  /* 0x0000000000007919 */ /* 0x000e220000002100 */
[----:B------:R-:W-:Y:S01]  /*0020*/  ULDC.64 UR4, c[0x0][0x118] ;  /* 0x0000460000047ab9 */ /* 0x000fe20000000a00 */
[----:B------:R-:W-:Y:S01]  /*0030*/  BSSY B0, `(.L_x_208) ;  /* 0x0000042000007945 */ /* 0x000fe20003800000 */
[----:B------:R-:W-:Y:S01]  /*0040*/  IMAD.MOV.U32 R2, RZ, RZ, RZ ;  /* 0x000000ffff027224 */ /* 0x000fe200078e00ff */
[----:B------:R-:W1:Y:S01]  /*0050*/  S2R R3, SR_CTAID.X ;  /* 0x0000000000037919 */ /* 0x000e620000002500 */
[----:B0-----:R-:W-:-:S13]  /*0060*/  ISETP.GE.AND P0, PT, R0, c[0x0][0x180], PT ;  /* 0x0000600000007a0c */ /* 0x001fda0003f06270 */
[----:B------:R-:W-:Y:S05]  /*0070*/  @P0 BRA `(.L_x_209) ;  /* 0x000003d000000947 */ /* 0x000fea0003800000 */
[----:B-1----:R-:W0:Y:S01]  /*0080*/  I2F.U32.RP R6, c[0x0][0x0] ;  /* 0x0000000000067b06 */ /* 0x002e220000209000 */
[-C--:B------:R-:W-:Y:S01]  /*0090*/  LOP3.LUT R2, RZ, R0.reuse, RZ, 0x33, !PT ;  /* 0x00000000ff027212 */ /* 0x080fe200078e33ff */
[----:B------:R-:W-:Y:S01]  /*00a0*/  BSSY B1, `(.L_x_210) ;  /* 0x0000026000017945 */ /* 0x000fe20003800000 */
[----:B------:R-:W-:Y:S02]  /*00b0*/  ISETP.NE.U32.AND P3, PT, RZ, c[0x0][0x0], PT ;  /* 0x00000000ff007a0c */ /* 0x000fe40003f65070 */
[----:B------:R-:W-:Y:S02]  /*00c0*/  IADD3 R2, R2, c[0x0][0x180], RZ ;  /* 0x0000600002027a10 */ /* 0x000fe40007ffe0ff */
[----:B------:R-:W-:Y:S01]  /*00d0*/  MOV R12, R0 ;  /* 0x00000000000c7202 */ /* 0x000fe20000000f00 */
[----:B0-----:R-:W0:Y:S02]  /*00e0*/  MUFU.RCP R6, R6 ;  /* 0x0000000600067308 */ /* 0x001e240000001000 */
[----:B0-----:R-:W-:-:S06]  /*00f0*/  IADD3 R4, R6, 0xffffffe, RZ ;  /* 0x0ffffffe06047810 */ /* 0x001fcc0007ffe0ff */
[----:B------:R0:W1:Y:S02]  /*0100*/  F2I.FTZ.U32.TRUNC.NTZ R5, R4 ;  /* 0x0000000400057305 */ /* 0x000064000021f000 */
[----:B0-----:R-:W-:Y:S01]  /*0110*/  IMAD.MOV.U32 R4, RZ, RZ, RZ ;  /* 0x000000ffff047224 */ /* 0x001fe200078e00ff */
[----:B-1----:R-:W-:-:S05]  /*0120*/  IADD3 R7, RZ, -R5, RZ ;  /* 0x80000005ff077210 */ /* 0x002fca0007ffe0ff */
        /* <DEDUP_REMOVED lines=14> */
[----:B------:R-:W-:-:S12]  /*0210*/  IMAD.MOV.U32 R2, RZ, RZ, RZ ;  /* 0x000000ffff027224 */ /* 0x000fd800078e00ff */
[----:B------:R-:W-:Y:S05]  /*0220*/  @!P1 BRA `(.L_x_211) ;  /* 0x000000d000009947 */ /* 0x000fea0003800000 */
[----:B------:R-:W-:Y:S01]  /*0230*/  IMAD.MOV.U32 R8, RZ, RZ, 0x4 ;  /* 0x00000004ff087424 */ /* 0x000fe200078e00ff */
[----:B------:R-:W-:Y:S01]  /*0240*/  MOV R6, R4 ;  /* 0x0000000400067202 */ /* 0x000fe20000000f00 */
[----:B------:R-:W-:Y:S01]  /*0250*/  IMAD R5, R3, c[0x0][0x180], R0 ;  /* 0x0000600003057a24 */ /* 0x000fe200078e0200 */
[----:B------:R-:W-:Y:S01]  /*0260*/  MOV R12, R0 ;  /* 0x00000000000c7202 */ /* 0x000fe20000000f00 */
[----:B------:R-:W-:Y:S02]  /*0270*/  IMAD.MOV.U32 R2, RZ, RZ, RZ ;  /* 0x000000ffff027224 */ /* 0x000fe400078e00ff */
[----:B------:R-:W-:-:S05]  /*0280*/  IMAD.WIDE R4, R5, R8, c[0x0][0x170] ;  /* 0x00005c0005047625 */ /* 0x000fca00078e0208 */
.L_x_212:
[----:B------:R0:W2:Y:S01]  /*0290*/  LDG.E.CONSTANT R7, [R4.64] ;  /* 0x0000000404077981 */ /* 0x0000a2000c1e9900 */
[----:B------:R-:W-:Y:S02]  /*02a0*/  IADD3 R6, R6, -0x1, RZ ;  /* 0xffffffff06067810 */ /* 0x000fe40007ffe0ff */
[----:B------:R-:W-:Y:S02]  /*02b0*/  IADD3 R12, R12, c[0x0][0x0], RZ ;  /* 0x000000000c0c7a10 */ /* 0x000fe40007ffe0ff */
[----:B------:R-:W-:Y:S01]  /*02c0*/  ISETP.NE.AND P1, PT, R6, RZ, PT ;  /* 0x000000ff0600720c */ /* 0x000fe20003f25270 */
[----:B0-----:R-:W-:-:S04]  /*02d0*/  IMAD.WIDE R4, R8, c[0x0][0x0], R4 ;  /* 0x0000000008047a25 */ /* 0x001fc800078e0204 */
[----:B--2---:R-:W-:-:S08]  /*02e0*/  FFMA.FTZ R2, R7, R7, R2 ;  /* 0x0000000707027223 */ /* 0x004fd00000010002 */
[----:B------:R-:W-:Y:S05]  /*02f0*/  @P1 BRA `(.L_x_212) ;  /* 0xffffff9000001947 */ /* 0x000fea000383ffff */
.L_x_211:
[----:B------:R-:W-:Y:S05]  /*0300*/  BSYNC B1 ;  /* 0x0000000000017941 */ /* 0x000fea0003800000 */
.L_x_210:
[----:B------:R-:W-:Y:S05]  /*0310*/  @!P2 BRA `(.L_x_209) ;  /* 0x000001300000a947 */ /* 0x000fea0003800000 */
.L_x_213:
[----:B------:R-:W-:Y:S02]  /*0320*/  IMAD.MOV.U32 R11, RZ, RZ, 0x4 ;  /* 0x00000004ff0b7424 */ /* 0x000fe400078e00ff */
[----:B------:R-:W-:-:S04]  /*0330*/  IMAD R4, R3, c[0x0][0x180], R12 ;  /* 0x0000600003047a24 */ /* 0x000fc800078e020c */
[----:B------:R-:W-:-:S06]  /*0340*/  IMAD.WIDE R4, R4, R11, c[0x0][0x170] ;  /* 0x00005c0004047625 */ /* 0x000fcc00078e020b */
[C---:B------:R-:W-:Y:S02]  /*0350*/  IMAD.WIDE R6, R11.reuse, c[0x0][0x0], R4 ;  /* 0x000000000b067a25 */ /* 0x040fe400078e0204 */
[----:B------:R-:W2:Y:S04]  /*0360*/  LDG.E.CONSTANT R5, [R4.64] ;  /* 0x0000000404057981 */ /* 0x000ea8000c1e9900 */
[C---:B------:R-:W-:Y:S02]  /*0370*/  IMAD.WIDE R8, R11.reuse, c[0x0][0x0], R6 ;  /* 0x000000000b087a25 */ /* 0x040fe400078e0206 */
[----:B------:R-:W3:Y:S04]  /*0380*/  LDG.E.CONSTANT R7, [R6.64] ;  /* 0x0000000406077981 */ /* 0x000ee8000c1e9900 */
[----:B------:R-:W-:-:S02]  /*0390*/  IMAD.WIDE R10, R11, c[0x0][0x0], R8 ;  /* 0x000000000b0a7a25 */ /* 0x000fc400078e0208 */
[----:B------:R-:W4:Y:S04]  /*03a0*/  LDG.E.CONSTANT R9, [R8.64] ;  /* 0x0000000408097981 */ /* 0x000f28000c1e9900 */
[----:B------:R-:W5:Y:S01]  /*03b0*/  LDG.E.CONSTANT R11, [R10.64] ;  /* 0x000000040a0b7981 */ /* 0x000f62000c1e9900 */
[----:B------:R-:W-:-:S05]  /*03c0*/  MOV R13, c[0x0][0x0] ;  /* 0x00000000000d7a02 */ /* 0x000fca0000000f00 */
[----:B------:R-:W-:-:S05]  /*03d0*/  IMAD R12, R13, 0x2, R12 ;  /* 0x000000020d0c7824 */ /* 0x000fca00078e020c */
[----:B------:R-:W-:-:S04]  /*03e0*/  LEA R12, R13, R12, 0x1 ;  /* 0x0000000c0d0c7211 */ /* 0x000fc800078e08ff */
[----:B------:R-:W-:Y:S01]  /*03f0*/  ISETP.GE.AND P1, PT, R12, c[0x0][0x180], PT ;  /* 0x000060000c007a0c */ /* 0x000fe20003f26270 */
[----:B--2---:R-:W-:-:S04]  /*0400*/  FFMA.FTZ R2, R5, R5, R2 ;  /* 0x0000000505027223 */ /* 0x004fc80000010002 */
[----:B---3--:R-:W-:-:S04]  /*0410*/  FFMA.FTZ R2, R7, R7, R2 ;  /* 0x0000000707027223 */ /* 0x008fc80000010002 */
[----:B----4-:R-:W-:-:S04]  /*0420*/  FFMA.FTZ R2, R9, R9, R2 ;  /* 0x0000000909027223 */ /* 0x010fc80000010002 */
[----:B-----5:R-:W-:Y:S01]  /*0430*/  FFMA.FTZ R2, R11, R11, R2 ;  /* 0x0000000b0b027223 */ /* 0x020fe20000010002 */
[----:B------:R-:W-:Y:S05]  /*0440*/  @!P1 BRA `(.L_x_213) ;  /* 0xfffffed000009947 */ /* 0x000fea000383ffff */
.L_x_209:
[----:B-1----:R-:W-:Y:S05]  /*0450*/  BSYNC B0 ;  /* 0x0000000000007941 */ /* 0x002fea0003800000 */
.L_x_208:
[----:B------:R-:W0:Y:S01]  /*0460*/  S2R R5, SR_TID.Y ;  /* 0x0000000000057919 */ /* 0x000e220000002200 */
[----:B------:R-:W-:-:S04]  /*0470*/  IMAD.MOV.U32 R6, RZ, RZ, c[0x0][0x0] ;  /* 0x00000000ff067624 */ /* 0x000fc800078e00ff */
        /* <DEDUP_REMOVED lines=9> */
.L_x_215:
        /* <DEDUP_REMOVED lines=11> */
.L_x_214:
[----:B------:R-:W-:Y:S05]  /*05c0*/  @P2 BRA `(.L_x_216) ;  /* 0x0000011000002947 */ /* 0x000fea0003800000 */
[----:B------:R-:W-:Y:S04]  /*05d0*/  @P1 LDS R6, [R5] ;  /* 0x0000000005061984 */ /* 0x000fe80000000800 */
[----:B------:R-:W0:Y:S02]  /*05e0*/  @P1 LDS R7, [R5+0x80] ;  /* 0x0000800005071984 */ /* 0x000e240000000800 */
[----:B0-----:R-:W-:Y:S01]  /*05f0*/  @P1 FADD.FTZ R2, R6, R7 ;  /* 0x0000000706021221 */ /* 0x001fe20000010000 */
[----:B------:R-:W-:Y:S05]  /*0600*/  BRA.DIV ~URZ, `(.L_x_217) ;  /* 0x000006227f007947 */ /* 0x000fea000b800000 */
[----:B------:R0:W1:Y:S02]  /*0610*/  SHFL.DOWN PT, R7, R2, 0x10, 0x1f ;  /* 0x0a001f0002077f89 */ /* 0x00006400000e0000 */
.L_x_223:
        /* <DEDUP_REMOVED lines=9> */
.L_x_224:
[----:B------:R-:W-:Y:S01]  /*06b0*/  ISETP.GT.AND P1, PT, R4, RZ, PT ;  /* 0x000000ff0400720c */ /* 0x000fe20003f24270 */
[----:B01----:R-:W-:-:S12]  /*06c0*/  FADD.FTZ R8, R9, R8 ;  /* 0x0000000809087221 */ /* 0x003fd80000010000 */
[----:B------:R0:W-:Y:S02]  /*06d0*/  @!P1 STS [R5], R8 ;  /* 0x0000000805009388 */ /* 0x0001e40000000800 */
.L_x_216:
[----:B------:R-:W-:Y:S02]  /*06e0*/  WARPSYNC 0xffffffff ;  /* 0xffffffff00007948 */ /* 0x000fe40003800000 */
[----:B------:R-:W-:Y:S01]  /*06f0*/  BAR.SYNC.DEFER_BLOCKING 0x0 ;  /* 0x0000000000007b1d */ /* 0x000fe20000010000 */
[----:B------:R-:W-:Y:S01]  /*0700*/  ISETP.NE.AND P1, PT, R0, RZ, PT ;  /* 0x000000ff0000720c */ /* 0x000fe20003f25270 */
[----:B------:R-:W-:-:S12]  /*0710*/  HFMA2.MMA R2, -RZ, RZ, 0, 2.384185791015625e-07 ;  /* 0x00000004ff027435 */ /* 0x000fd800000001ff */
[----:B0-----:R-:W-:Y:S01]  /*0720*/  @!P1 IMAD.WIDE R4, R3, R2, c[0x0][0x168] ;  /* 0x00005a0003049625 */ /* 0x001fe200078e0202 */
[----:B------:R-:W0:Y:S02]  /*0730*/  LDS R6, [RZ] ;  /* 0x00000000ff067984 */ /* 0x000e240000000800 */
[----:B0-----:R-:W0:Y:S02]  /*0740*/  MUFU.SQRT R9, R6 ;  /* 0x0000000600097308 */ /* 0x001e240000002000 */
[----:B0-----:R0:W-:Y:S01]  /*0750*/  @!P1 STG.E [R4.64], R9 ;  /* 0x0000000904009986 */ /* 0x0011e2000c101904 */
[----:B------:R-:W-:Y:S05]  /*0760*/  @P0 EXIT ;  /* 0x000000000000094d */ /* 0x000fea0003800000 */
[----:B------:R-:W1:Y:S01]  /*0770*/  I2F.U32.RP R10, c[0x0][0x0] ;  /* 0x00000000000a7b06 */ /* 0x000e620000209000 */
[----:B0-----:R-:W-:Y:S01]  /*0780*/  IMAD.WIDE R4, R3, R2, c[0x0][0x178] ;  /* 0x00005e0003047625 */ /* 0x001fe200078e0202 */
[----:B------:R-:W-:-:S06]  /*0790*/  LOP3.LUT R8, RZ, R0, RZ, 0x33, !PT ;  /* 0x00000000ff087212 */ /* 0x000fcc00078e33ff */
[----:B-1----:R-:W0:Y:S01]  /*07a0*/  MUFU.RCP R10, R10 ;  /* 0x0000000a000a7308 */ /* 0x002e220000001000 */
[----:B------:R1:W5:Y:S01]  /*07b0*/  LDG.E.CONSTANT R4, [R4.64] ;  /* 0x0000000404047981 */ /* 0x000362000c1e9900 */
[----:B------:R-:W-:Y:S01]  /*07c0*/  IADD3 R8, R8, c[0x0][0x180], RZ ;  /* 0x0000600008087a10 */ /* 0x000fe20007ffe0ff */
[----:B------:R-:W-:Y:S01]  /*07d0*/  BSSY B0, `(.L_x_219) ;  /* 0x0000024000007945 */ /* 0x000fe20003800000 */
[----:B------:R-:W-:Y:S02]  /*07e0*/  ISETP.NE.U32.AND P2, PT, RZ, c[0x0][0x0], PT ;  /* 0x00000000ff007a0c */ /* 0x000fe40003f45070 */
[----:B0-----:R-:W-:-:S04]  /*07f0*/  IADD3 R6, R10, 0xffffffe, RZ ;  /* 0x0ffffffe0a067810 */ /* 0x001fc80007ffe0ff */
[----:B------:R0:W2:Y:S02]  /*0800*/  F2I.FTZ.U32.TRUNC.NTZ R7, R6 ;  /* 0x0000000600077305 */ /* 0x0000a4000021f000 */
[----:B0-----:R-:W-:Y:S01]  /*0810*/  MOV R6, RZ ;  /* 0x000000ff00067202 */ /* 0x001fe20000000f00 */
[----:B--2---:R-:W-:-:S04]  /*0820*/  IMAD.MOV R11, RZ, RZ, -R7 ;  /* 0x000000ffff0b7224 */ /* 0x004fc800078e0a07 */
[----:B------:R-:W-:-:S04]  /*0830*/  IMAD R11, R11, c[0x0][0x0], RZ ;  /* 0x000000000b0b7a24 */ /* 0x000fc800078e02ff */
[----:B------:R-:W-:-:S06]  /*0840*/  IMAD.HI.U32 R11, R7, R11, R6 ;  /* 0x0000000b070b7227 */ /* 0x000fcc00078e0006 */
[----:B------:R-:W-:-:S05]  /*0850*/  IMAD.HI.U32 R11, R11, R8, RZ ;  /* 0x000000080b0b7227 */ /* 0x000fca00078e00ff */
[----:B-1----:R-:W-:-:S05]  /*0860*/  IADD3 R5, -R11, RZ, RZ ;  /* 0x000000ff0b057210 */ /* 0x002fca0007ffe1ff */
        /* <DEDUP_REMOVED lines=10> */
[----:B------:R0:W1:Y:S11]  /*0910*/  MUFU.RCP R5, R9 ;  /* 0x0000000900057308 */ /* 0x0000760000001000 */
[----:B------:R-:W-:Y:S05]  /*0920*/  @!P0 BRA `(.L_x_220) ;  /* 0x000000e000008947 */ /* 0x000fea0003800000 */
[----:B0-----:R-:W-:Y:S02]  /*0930*/  IMAD R9, R3, c[0x0][0x180], R0 ;  /* 0x0000600003097a24 */ /* 0x001fe400078e0200 */
[----:B------:R-:W-:-:S02]  /*0940*/  IMAD.MOV.U32 R10, RZ, RZ, R6 ;  /* 0x000000ffff0a7224 */ /* 0x000fc400078e0006 */
[----:B------:R-:W-:-:S04]  /*0950*/  IMAD.WIDE R6, R9, R2, c[0x0][0x160] ;  /* 0x0000580009067625 */ /* 0x000fc800078e0202 */
[----:B------:R-:W-:-:S05]  /*0960*/  IMAD.WIDE R8, R9, R2, c[0x0][0x170] ;  /* 0x00005c0009087625 */ /* 0x000fca00078e0202 */
.L_x_221:
[----:B------:R0:W2:Y:S01]  /*0970*/  LDG.E.CONSTANT R11, [R8.64] ;  /* 0x00000004080b7981 */ /* 0x0000a2000c1e9900 */
[----:B------:R-:W-:Y:S02]  /*0980*/  IADD3 R10, R10, -0x1, RZ ;  /* 0xffffffff0a0a7810 */ /* 0x000fe40007ffe0ff */
[----:B------:R-:W-:Y:S02]  /*0990*/  IADD3 R0, R0, c[0x0][0x0], RZ ;  /* 0x0000000000007a10 */ /* 0x000fe40007ffe0ff */
[----:B------:R-:W-:Y:S01]  /*09a0*/  ISETP.NE.AND P0, PT, R10, RZ, PT ;  /* 0x000000ff0a00720c */ /* 0x000fe20003f05270 */
[----:B0-----:R-:W-:-:S04]  /*09b0*/  IMAD.WIDE R8, R2, c[0x0][0x0], R8 ;  /* 0x0000000002087a25 */ /* 0x001fc800078e0208 */
[----:B--2--5:R-:W-:-:S04]  /*09c0*/  FMUL.FTZ R12, R4, R11 ;  /* 0x0000000b040c7220 */ /* 0x024fc80000410000 */
[----:B-1----:R-:W-:-:S05]  /*09d0*/  FMUL.FTZ R11, R5, R12 ;  /* 0x0000000c050b7220 */ /* 0x002fca0000410000 */
[----:B------:R0:W-:Y:S02]  /*09e0*/  STG.E [R6.64], R11 ;  /* 0x0000000b06007986 */ /* 0x0001e4000c101904 */
[----:B0-----:R-:W-:Y:S01]  /*09f0*/  IMAD.WIDE R6, R2, c[0x0][0x0], R6 ;  /* 0x0000000002067a25 */ /* 0x001fe200078e0206 */
[----:B------:R-:W-:Y:S05]  /*0a00*/  @P0 BRA `(.L_x_221) ;  /* 0xffffff6000000947 */ /* 0x000fea000383ffff */
.L_x_220:
[----:B0-----:R-:W-:Y:S05]  /*0a10*/  BSYNC B0 ;  /* 0x0000000000007941 */ /* 0x001fea0003800000 */
.L_x_219:
[----:B------:R-:W-:Y:S05]  /*0a20*/  @!P1 EXIT ;  /* 0x000000000000994d */ /* 0x000fea0003800000 */
.L_x_222:
[----:B0-----:R-:W-:-:S04]  /*0a30*/  IMAD R7, R3, c[0x0][0x180], R0 ;  /* 0x0000600003077a24 */ /* 0x001fc800078e0200 */
[----:B------:R-:W-:-:S06]  /*0a40*/  IMAD.WIDE R12, R7, R2, c[0x0][0x170] ;  /* 0x00005c00070c7625 */ /* 0x000fcc00078e0202 */
[C---:B------:R-:W-:Y:S02]  /*0a50*/  IMAD.WIDE R14, R2.reuse, c[0x0][0x0], R12 ;  /* 0x00000000020e7a25 */ /* 0x040fe400078e020c */
[----:B------:R-:W2:Y:S04]  /*0a60*/  LDG.E.CONSTANT R13, [R12.64] ;  /* 0x000000040c0d7981 */ /* 0x000ea8000c1e9900 */
[C---:B------:R-:W-:Y:S02]  /*0a70*/  IMAD.WIDE R16, R2.reuse, c[0x0][0x0], R14 ;  /* 0x0000000002107a25 */ /* 0x040fe400078e020e */
[----:B------:R-:W3:Y:S04]  /*0a80*/  LDG.E.CONSTANT R15, [R14.64] ;  /* 0x000000040e0f7981 */ /* 0x000ee8000c1e9900 */
[----:B------:R-:W-:-:S02]  /*0a90*/  IMAD.WIDE R18, R2, c[0x0][0x0], R16 ;  /* 0x0000000002127a25 */ /* 0x000fc400078e0210 */
[----:B------:R-:W4:Y:S04]  /*0aa0*/  LDG.E.CONSTANT R17, [R16.64] ;  /* 0x0000000410117981 */ /* 0x000f28000c1e9900 */
[----:B------:R-:W4:Y:S01]  /*0ab0*/  LDG.E.CONSTANT R19, [R18.64] ;  /* 0x0000000412137981 */ /* 0x000f22000c1e9900 */
[----:B------:R-:W-:-:S06]  /*0ac0*/  IMAD.WIDE R6, R7, R2, c[0x0][0x160] ;  /* 0x0000580007067625 */ /* 0x000fcc00078e0202 */
[----:B------:R-:W-:Y:S01]  /*0ad0*/  IMAD.WIDE R8, R2, c[0x0][0x0], R6 ;  /* 0x0000000002087a25 */ /* 0x000fe200078e0206 */
[----:B------:R-:W-:-:S05]  /*0ae0*/  MOV R23, c[0x0][0x0] ;  /* 0x0000000000177a02 */ /* 0x000fca0000000f00 */
[----:B------:R-:W-:Y:S01]  /*0af0*/  IMAD.WIDE R10, R2, c[0x0][0x0], R8 ;  /* 0x00000000020a7a25 */ /* 0x000fe200078e0208 */
[----:B------:R-:W-:-:S03]  /*0b00*/  MOV R25, c[0x0][0x0] ;  /* 0x0000000000197a02 */ /* 0x000fc60000000f00 */
[----:B------:R-:W-:-:S05]  /*0b10*/  IMAD R0, R23, 0x2, R0 ;  /* 0x0000000217007824 */ /* 0x000fca00078e0200 */
[----:B------:R-:W-:-:S04]  /*0b20*/  LEA R0, R25, R0, 0x1 ;  /* 0x0000000019007211 */ /* 0x000fc800078e08ff */
[----:B------:R-:W-:Y:S01]  /*0b30*/  ISETP.GE.AND P0, PT, R0, c[0x0][0x180], PT ;  /* 0x0000600000007a0c */ /* 0x000fe20003f06270 */
[----:B--2--5:R-:W-:-:S04]  /*0b40*/  FMUL.FTZ R20, R4, R13 ;  /* 0x0000000d04147220 */ /* 0x024fc80000410000 */
[C---:B-1----:R-:W-:Y:S02]  /*0b50*/  FMUL.FTZ R21, R5.reuse, R20 ;  /* 0x0000001405157220 */ /* 0x042fe40000410000 */
[C---:B---3--:R-:W-:Y:S02]  /*0b60*/  FMUL.FTZ R22, R4.reuse, R15 ;  /* 0x0000000f04167220 */ /* 0x048fe40000410000 */
[C---:B----4-:R-:W-:Y:S02]  /*0b70*/  FMUL.FTZ R24, R4.reuse, R17 ;  /* 0x0000001104187220 */ /* 0x050fe40000410000 */
[C---:B------:R-:W-:Y:S02]  /*0b80*/  FMUL.FTZ R15, R5.reuse, R22 ;  /* 0x00000016050f7220 */ /* 0x040fe40000410000 */
[----:B------:R-:W-:Y:S02]  /*0b90*/  FMUL.FTZ R20, R4, R19 ;  /* 0x0000001304147220 */ /* 0x000fe40000410000 */
[----:B------:R-:W-:-:S02]  /*0ba0*/  FMUL.FTZ R17, R5, R24 ;  /* 0x0000001805117220 */ /* 0x000fc40000410000 */
[----:B------:R-:W-:Y:S01]  /*0bb0*/  IMAD.WIDE R12, R2, c[0x0][0x0], R10 ;  /* 0x00000000020c7a25 */ /* 0x000fe200078e020a */
[----:B------:R0:W-:Y:S03]  /*0bc0*/  STG.E [R6.64], R21 ;  /* 0x0000001506007986 */ /* 0x0001e6000c101904 */
[----:B------:R-:W-:Y:S01]  /*0bd0*/  FMUL.FTZ R19, R5, R20 ;  /* 0x0000001405137220 */ /* 0x000fe20000410000 */
[----:B------:R0:W-:Y:S04]  /*0be0*/  STG.E [R8.64], R15 ;  /* 0x0000000f08007986 */ /* 0x0001e8000c101904 */
[----:B------:R0:W-:Y:S04]  /*0bf0*/  STG.E [R10.64], R17 ;  /* 0x000000110a007986 */ /* 0x0001e8000c101904 */
[----:B------:R0:W-:Y:S01]  /*0c00*/  STG.E [R12.64], R19 ;  /* 0x000000130c007986 */ /* 0x0001e2000c101904 */
[----:B------:R-:W-:Y:S05]  /*0c10*/  @!P0 BRA `(.L_x_222) ;  /* 0xfffffe1000008947 */ /* 0x000fea000383ffff */
[----:B------:R-:W-:Y:S05]  /*0c20*/  EXIT ;  /* 0x000000000000794d */ /* 0x000fea0003800000 */
.L_x_217:
[----:B------:R-:W-:Y:S01]  /*0c30*/  HFMA2.MMA R9, -RZ, RZ, 0, 9.5367431640625e-07 ;  /* 0x00000010ff097435 */ /* 0x000fe200000001ff */
[----:B------:R-:W-:Y:S01]  /*0c40*/  IMAD.MOV.U32 R10, RZ, RZ, 0x1f ;  /* 0x0000001fff0a7424 */ /* 0x000fe200078e00ff */
[----:B------:R-:W-:-:S02]  /*0c50*/  MOV R11, 0xffffffff ;  /* 0xffffffff000b7802 */ /* 0x000fc40000000f00 */
[----:B------:R-:W-:Y:S02]  /*0c60*/  MOV R6, 0xc80 ;  /* 0x00000c8000067802 */ /* 0x000fe40000000f00 */
[----:B------:R-:W-:Y:S05]  /*0c70*/  CALL.REL.NOINC `($__internal_17_$__cuda_sm70_shflsync_down_p) ;  /* 0x000001c000007944 */ /* 0x000fea0003c00000 */
[----:B-1----:R-:W-:Y:S01]  /*0c80*/  MOV R7, R9 ;  /* 0x0000000900077202 */ /* 0x002fe20000000f00 */
[----:B0-----:R-:W-:Y:S05]  /*0c90*/  BRA `(.L_x_223) ;  /* 0xfffff98000007947 */ /* 0x001fea000383ffff */
.L_x_218:
[----:B------:R-:W-:Y:S01]  /*0ca0*/  HFMA2.MMA R9, -RZ, RZ, 0, 4.76837158203125e-07 ;  /* 0x00000008ff097435 */ /* 0x000fe200000001ff */
[----:B0-----:R-:W-:Y:S01]  /*0cb0*/  IMAD.MOV.U32 R2, RZ, RZ, R12 ;  /* 0x000000ffff027224 */ /* 0x001fe200078e000c */
[----:B------:R-:W-:Y:S01]  /*0cc0*/  MOV R10, 0x1f ;  /* 0x0000001f000a7802 */ /* 0x000fe20000000f00 */
[----:B------:R-:W-:Y:S01]  /*0cd0*/  IMAD.MOV.U32 R11, RZ, RZ, -0x1 ;  /* 0xffffffffff0b7424 */ /* 0x000fe200078e00ff */
[----:B------:R-:W-:Y:S02]  /*0ce0*/  MOV R6, 0xd00 ;  /* 0x00000d0000067802 */ /* 0x000fe40000000f00 */
[----:B------:R-:W-:Y:S05]  /*0cf0*/  CALL.REL.NOINC `($__internal_17_$__cuda_sm70_shflsync_down_p) ;  /* 0x0000014000007944 */ /* 0x000fea0003c00000 */
[----:B01----:R-:W-:Y:S01]  /*0d00*/  FADD.FTZ R2, R12, R9 ;  /* 0x000000090c027221 */ /* 0x003fe20000010000 */
[----:B------:R-:W-:Y:S01]  /*0d10*/  HFMA2.MMA R9, -RZ, RZ, 0, 2.384185791015625e-07 ;  /* 0x00000004ff097435 */ /* 0x000fe200000001ff */
[----:B------:R-:W-:Y:S01]  /*0d20*/  MOV R10, 0x1f ;  /* 0x0000001f000a7802 */ /* 0x000fe20000000f00 */
[----:B------:R-:W-:Y:S01]  /*0d30*/  IMAD.MOV.U32 R11, RZ, RZ, -0x1 ;  /* 0xffffffffff0b7424 */ /* 0x000fe200078e00ff */
[----:B------:R-:W-:-:S03]  /*0d40*/  MOV R6, 0xd60 ;  /* 0x00000d6000067802 */ /* 0x000fc60000000f00 */
[----:B------:R-:W-:Y:S05]  /*0d50*/  CALL.REL.NOINC `($__internal_17_$__cuda_sm70_shflsync_down_p) ;  /* 0x000000e000007944 */ /* 0x000fea0003c00000 */
[----:B01----:R-:W-:Y:S01]  /*0d60*/  FADD.FTZ R2, R2, R9 ;  /* 0x0000000902027221 */ /* 0x003fe20000010000 */
[----:B------:R-:W-:Y:S01]  /*0d70*/  HFMA2.MMA R9, -RZ, RZ, 0, 1.1920928955078125e-07 ;  /* 0x00000002ff097435 */ /* 0x000fe200000001ff */
[----:B------:R-:W-:Y:S01]  /*0d80*/  MOV R10, 0x1f ;  /* 0x0000001f000a7802 */ /* 0x000fe20000000f00 */
[----:B------:R-:W-:Y:S01]  /*0d90*/  IMAD.MOV.U32 R11, RZ, RZ, -0x1 ;  /* 0xffffffffff0b7424 */ /* 0x000fe200078e00ff */
[----:B------:R-:W-:-:S03]  /*0da0*/  MOV R6, 0xdc0 ;  /* 0x00000dc000067802 */ /* 0x000fc60000000f00 */
[----:B------:R-:W-:Y:S05]  /*0db0*/  CALL.REL.NOINC `($__internal_17_$__cuda_sm70_shflsync_down_p) ;  /* 0x0000008000007944 */ /* 0x000fea0003c00000 */
[----:B-1----:R-:W-:Y:S01]  /*0dc0*/  FADD.FTZ R8, R2, R9 ;  /* 0x0000000902087221 */ /* 0x002fe20000010000 */
[----:B------:R-:W-:Y:S01]  /*0dd0*/  HFMA2.MMA R9, -RZ, RZ, 0, 5.9604644775390625e-08 ;  /* 0x00000001ff097435 */ /* 0x000fe200000001ff */
[----:B0-----:R-:W-:Y:S01]  /*0de0*/  MOV R10, 0x1f ;  /* 0x0000001f000a7802 */ /* 0x001fe20000000f00 */
[----:B------:R-:W-:Y:S01]  /*0df0*/  IMAD.MOV.U32 R11, RZ, RZ, -0x1 ;  /* 0xffffffffff0b7424 */ /* 0x000fe200078e00ff */
[----:B------:R-:W-:-:S02]  /*0e00*/  MOV R6, 0xe30 ;  /* 0x00000e3000067802 */ /* 0x000fc40000000f00 */
[----:B------:R-:W-:Y:S02]  /*0e10*/  MOV R2, R8 ;  /* 0x0000000800027202 */ /* 0x000fe40000000f00 */
[----:B------:R-:W-:Y:S05]  /*0e20*/  CALL.REL.NOINC `($__internal_17_$__cuda_sm70_shflsync_down_p) ;  /* 0x0000001000007944 */ /* 0x000fea0003c00000 */
[----:B01----:R-:W-:Y:S05]  /*0e30*/  BRA `(.L_x_224) ;  /* 0xfffff87000007947 */ /* 0x003fea000383ffff */
        .weak           $__internal_17_$__cuda_sm70_shflsync_down_p
        .type           $__internal_17_$__cuda_sm70_shflsync_down_p,@function
        .size           $__internal_17_$__cuda_sm70_shflsync_down_p,(.L_x_279 - $__internal_17_$__cuda_sm70_shflsync_down_p)
$__internal_17_$__cuda_sm70_shflsync_down_p:
[----:B------:R-:W-:Y:S01]  /*0e40*/  HFMA2.MMA R7, -RZ, RZ, 0, 0 ;  /* 0x00000000ff077435 */ /* 0x000fe200000001ff */
[----:B------:R-:W-:Y:S04]  /*0e50*/  WARPSYNC R11 ;  /* 0x0000000b00007348 */ /* 0x000fe80003800000 */
[----:B------:R0:W1:Y:S01]  /*0e60*/  SHFL.DOWN PT, R9, R2, R9, R10 ;  /* 0x0800000902097389 */ /* 0x00006200000e000a */
[----:B------:R-:W-:Y:S05]  /*0e70*/  RET.REL.NODEC R6 `(_ZN2at6native46_GLOBAL__N__fbf0e309_13_WeightNorm_cu_b3893b6b32weight_norm_fwd_first_dim_kernelIffEEvPT_PT0_PKS3_S8_i) ;  /* 0xfffff18006007950 */ /* 0x000fea0003c3ffff */
.L_x_225:
        /* <DEDUP_REMOVED lines=16> */
.L_x_279:


//--------------------- .text._ZN2at6native46_GLOBAL__N__fbf0e309_13_WeightNorm_cu_b3893b6b32weight_norm_fwd_first_dim_kernelIddEEvPT_PT0_PKS3_S8_i --------------------------
	.section	.text._ZN2at6native46_GLOBAL__N__fbf0e309_13_WeightNorm_cu_b3893b6b32weight_norm_fwd_first_dim_kernelIddEEvPT_PT0_PKS3_S8_i,"ax",@progbits
	.sectioninfo	@"SHI_REGISTERS=28"
	.align	128
.text._ZN2at6native46_GLOBAL__N__fbf0e309_13_WeightNorm_cu_b3893b6b32weight_norm_fwd_first_dim_kernelIddEEvPT_PT0_PKS3_S8_i:
        .type           _ZN2at6native46_GLOBAL__N__fbf0e309_13_WeightNorm_cu_b3893b6b32weight_norm_fwd_first_dim_kernelIddEEvPT_PT0_PKS3_S8_i,@function
        .size           _ZN2at6native46_GLOBAL__N__fbf0e309_13_WeightNorm_cu_b3893b6b32weight_norm_fwd_first_dim_kernelIddEEvPT_PT0_PKS3_S8_i,(.L_x_281 - _ZN2at6native46_GLOBAL__N__fbf0e309_13_WeightNorm_cu_b3893b6b32weight_norm_fwd_first_dim_kernelIddEEvPT_PT0_PKS3_S8_i)
        .other          _ZN2at6native46_GLOBAL__N__fbf0e309_13_WeightNorm_cu_b3893b6b32weight_norm_fwd_first_dim_kernelIddEEvPT_PT0_PKS3_S8_i,@"STO_CUDA_ENTRY STV_DEFAULT"
_ZN2at6native46_GLOBAL__N__fbf0e309_13_WeightNorm_cu_b3893b6b32weight_norm_fwd_first_dim_kernelIddEEvPT_PT0_PKS3_S8_i:
        /* <DEDUP_REMOVED lines=39> */
[----:B------:R-:W-:-:S05]  /*0270*/  IMAD.WIDE R8, R8, R13, c[0x0][0x170] ;  /* 0x00005c0008087625 */ /* 0x000fca00078e020d */
.L_x_230:
[----:B0-----:R0:W2:Y:S01]  /*0280*/  LDG.E.64.CONSTANT R10, [R8.64] ;  /* 0x00000004080a7981 */ /* 0x0010a2000c1e9b00 */
[----:B------:R-:W-:Y:S02]  /*0290*/  IADD3 R2, R2, -0x1, RZ ;  /* 0xffffffff02027810 */ /* 0x000fe40007ffe0ff */
[----:B------:R-:W-:Y:S02]  /*02a0*/  IADD3 R7, R7, c[0x0][0x0], RZ ;  /* 0x0000000007077a10 */ /* 0x000fe40007ffe0ff */
[----:B------:R-:W-:Y:S01]  /*02b0*/  ISETP.NE.AND P1, PT, R2, RZ, PT ;  /* 0x000000ff0200720c */ /* 0x000fe20003f25270 */
[----:B0-----:R-:W-:Y:S01]  /*02c0*/  IMAD.WIDE R8, R13, c[0x0][0x0], R8 ;  /* 0x000000000d087a25 */ /* 0x001fe200078e0208 */
[----:B-12---:R0:W1:-:S11]  /*02d0*/  DFMA R4, R10, R10, R4 ;  /* 0x0000000a0a04722b */ /* 0x0060560000000004 */
[----:B------:R-:W-:Y:S05]  /*02e0*/  @P1 BRA `(.L_x_230) ;  /* 0xffffff9000001947 */ /* 0x000fea000383ffff */
.L_x_229:
[----:B------:R-:W-:Y:S05]  /*02f0*/  BSYNC B1 ;  /* 0x0000000000017941 */ /* 0x000fea0003800000 */
.L_x_228:
[----:B------:R-:W-:Y:S05]  /*0300*/  @!P2 BRA `(.L_x_227) ;  /* 0x000001300000a947 */ /* 0x000fea0003800000 */
.L_x_231:
[----:B0-----:R-:W-:Y:S02]  /*0310*/  IMAD.MOV.U32 R21, RZ, RZ, 0x8 ;  /* 0x00000008ff157424 */ /* 0x001fe400078e00ff */
[----:B------:R-:W-:-:S04]  /*0320*/  IMAD R12, R0, c[0x0][0x180], R7 ;  /* 0x00006000000c7a24 */ /* 0x000fc800078e0207 */
[----:B------:R-:W-:-:S05]  /*0330*/  IMAD.WIDE R12, R12, R21, c[0x0][0x170] ;  /* 0x00005c000c0c7625 */ /* 0x000fca00078e0215 */
[----:B------:R-:W2:Y:S01]  /*0340*/  LDG.E.64.CONSTANT R14, [R12.64] ;  /* 0x000000040c0e7981 */ /* 0x000ea2000c1e9b00 */
[----:B------:R-:W-:-:S05]  /*0350*/  IMAD.WIDE R16, R21, c[0x0][0x0], R12 ;  /* 0x0000000015107a25 */ /* 0x000fca00078e020c */
[----:B0-----:R-:W3:Y:S01]  /*0360*/  LDG.E.64.CONSTANT R10, [R16.64] ;  /* 0x00000004100a7981 */ /* 0x001ee2000c1e9b00 */
[----:B------:R-:W-:-:S05]  /*0370*/  IMAD.WIDE R18, R21, c[0x0][0x0], R16 ;  /* 0x0000000015127a25 */ /* 0x000fca00078e0210 */
[----:B------:R-:W4:Y:S01]  /*0380*/  LDG.E.64.CONSTANT R8, [R18.64] ;  /* 0x0000000412087981 */ /* 0x000f22000c1e9b00 */
[----:B------:R-:W-:-:S06]  /*0390*/  IMAD.WIDE R20, R21, c[0x0][0x0], R18 ;  /* 0x0000000015147a25 */ /* 0x000fcc00078e0212 */
[----:B------:R-:W5:Y:S01]  /*03a0*/  LDG.E.64.CONSTANT R20, [R20.64] ;  /* 0x0000000414147981 */ /* 0x000f62000c1e9b00 */
[----:B------:R-:W-:-:S05]  /*03b0*/  MOV R2, c[0x0][0x0] ;  /* 0x0000000000027a02 */ /* 0x000fca0000000f00 */
[----:B------:R-:W-:-:S04]  /*03c0*/  IMAD R7, R2, 0x2, R7 ;  /* 0x0000000202077824 */ /* 0x000fc800078e0207 */
[----:B------:R-:W-:-:S05]  /*03d0*/  IMAD R7, R2, 0x2, R7 ;  /* 0x0000000202077824 */ /* 0x000fca00078e0207 */
[----:B------:R-:W-:Y:S01]  /*03e0*/  ISETP.GE.AND P1, PT, R7, c[0x0][0x180], PT ;  /* 0x0000600007007a0c */ /* 0x000fe20003f26270 */
[----:B-12---:R-:W3:-:S06]  /*03f0*/  DFMA R4, R14, R14, R4 ;  /* 0x0000000e0e04722b */ /* 0x006ecc0000000004 */
[----:B---3--:R-:W4:-:S06]  /*0400*/  DFMA R4, R10, R10, R4 ;  /* 0x0000000a0a04722b */ /* 0x008f0c0000000004 */
[----:B----4-:R-:W5:-:S06]  /*0410*/  DFMA R4, R8, R8, R4 ;  /* 0x000000080804722b */ /* 0x010f4c0000000004 */
[----:B-----5:R0:W1:Y:S01]  /*0420*/  DFMA R4, R20, R20, R4 ;  /* 0x000000141404722b */ /* 0x0200620000000004 */
[----:B------:R-:W-:Y:S05]  /*0430*/  @!P1 BRA `(.L_x_231) ;  /* 0xfffffed000009947 */ /* 0x000fea000383ffff */
.L_x_227:
[----:B-1----:R-:W-:Y:S05]  /*0440*/  BSYNC B0 ;  /* 0x0000000000007941 */ /* 0x002fea0003800000 */
.L_x_226:
        /* <DEDUP_REMOVED lines=11> */
.L_x_233:
        /* <DEDUP_REMOVED lines=11> */
.L_x_232:
[----:B------:R-:W-:Y:S05]  /*05b0*/  @P2 BRA `(.L_x_234) ;  /* 0x0000019000002947 */ /* 0x000fea0003800000 */
[----:B------:R-:W-:Y:S04]  /*05c0*/  @P1 LDS.64 R8, [R7] ;  /* 0x0000000007081984 */ /* 0x000fe80000000a00 */
[----:B0-----:R-:W0:Y:S02]  /*05d0*/  @P1 LDS.64 R10, [R7+0x100] ;  /* 0x00010000070a1984 */ /* 0x001e240000000a00 */
[----:B01----:R0:W1:Y:S01]  /*05e0*/  @P1 DADD R4, R8, R10 ;  /* 0x0000000008041229 */ /* 0x003062000000000a */
[----:B------:R-:W-:Y:S09]  /*05f0*/  BRA.DIV ~URZ, `(.L_x_235) ;  /* 0x000007e27f007947 */ /* 0x000ff2000b800000 */
[----:B01----:R0:W1:Y:S02]  /*0600*/  SHFL.DOWN PT, R11, R5, 0x10, 0x1f ;  /* 0x0a001f00050b7f89 */ /* 0x00306400000e0000 */
.L_x_242:
        /* <DEDUP_REMOVED lines=15> */
.L_x_243:
[----:B------:R-:W-:Y:S01]  /*0700*/  ISETP.GT.AND P1, PT, R2, RZ, PT ;  /* 0x000000ff0200720c */ /* 0x000fe20003f24270 */
[----:B--2---:R-:W-:Y:S01]  /*0710*/  IMAD.MOV.U32 R8, RZ, RZ, R15 ;  /* 0x000000ffff087224 */ /* 0x004fe200078e000f */
[----:B-1----:R-:W-:-:S06]  /*0720*/  MOV R9, R14 ;  /* 0x0000000e00097202 */ /* 0x002fcc0000000f00 */
[----:B------:R-:W1:-:S07]  /*0730*/  DADD R8, R8, R4 ;  /* 0x0000000008087229 */ /* 0x000e4e0000000004 */
[----:B-1----:R1:W-:Y:S04]  /*0740*/  @!P1 STS.64 [R7], R8 ;  /* 0x0000000807009388 */ /* 0x0023e80000000a00 */
.L_x_234:
[----:B------:R-:W-:Y:S02]  /*0750*/  WARPSYNC 0xffffffff ;  /* 0xffffffff00007948 */ /* 0x000fe40003800000 */
[----:B0-----:R-:W-:Y:S01]  /*0760*/  IMAD.MOV.U32 R11, RZ, RZ, 0x8 ;  /* 0x00000008ff0b7424 */ /* 0x001fe200078e00ff */
[----:B------:R-:W-:Y:S03]  /*0770*/  BAR.SYNC.DEFER_BLOCKING 0x0 ;  /* 0x0000000000007b1d */ /* 0x000fe60000010000 */
[----:B-1----:R-:W-:-:S06]  /*0780*/  IMAD.WIDE R4, R0, R11, c[0x0][0x178] ;  /* 0x00005e0000047625 */ /* 0x002fcc00078e020b */
[----:B------:R-:W5:Y:S04]  /*0790*/  LDG.E.64.CONSTANT R4, [R4.64] ;  /* 0x0000000404047981 */ /* 0x000f68000c1e9b00 */
[----:B------:R-:W0:Y:S02]  /*07a0*/  LDS.64 R6, [RZ] ;  /* 0x00000000ff067984 */ /* 0x000e240000000a00 */
[----:B0-----:R-:W0:Y:S01]  /*07b0*/  F2F.F32.F64 R2, R6 ;  /* 0x0000000600027310 */ /* 0x001e220000301000 */
[----:B------:R-:W0:-:S14]  /*07c0*/  DSETP.GEU.AND P1, PT, |R6|, c[0x2][0x0], PT ;  /* 0x008000000600762a */ /* 0x000e1c0003f2e200 */
[----:B0-----:R-:W-:Y:S01]  /*07d0*/  @!P1 FMUL R2, R2, 1.175494350822287508e-38 ;  /* 0x0080000002029820 */ /* 0x001fe20000400000 */
[----:B------:R-:W-:-:S05]  /*07e0*/  ISETP.NE.AND P1, PT, R3, RZ, PT ;  /* 0x000000ff0300720c */ /* 0x000fca0003f25270 */
[----:B------:R-:W0:Y:S08]  /*07f0*/  MUFU.SQRT R2, R2 ;  /* 0x0000000200027308 */ /* 0x000e300000002000 */
[----:B------:R-:W-:-:S04]  /*0800*/  @!P1 IMAD.WIDE R10, R0, R11, c[0x0][0x168] ;  /* 0x00005a00000a9625 */ /* 0x000fc800078e020b */
[----:B0-----:R-:W-:-:S06]  /*0810*/  FMUL.FTZ R8, R2, 1 ;  /* 0x3f80000002087820 */ /* 0x001fcc0000410000 */
[----:B------:R-:W0:Y:S08]  /*0820*/  F2F.F64.F32 R8, R8 ;  /* 0x0000000800087310 */ /* 0x000e300000201800 */
[----:B0-----:R-:W0:Y:S01]  /*0830*/  MUFU.RCP64H R13, R9 ;  /* 0x00000009000d7308 */ /* 0x001e220000001800 */
[----:B------:R-:W-:Y:S01]  /*0840*/  IADD3 R12, R9, 0x300402, RZ ;  /* 0x00300402090c7810 */ /* 0x000fe20007ffe0ff */
[----:B------:R1:W-:Y:S03]  /*0850*/  @!P1 STG.E.64 [R10.64], R8 ;  /* 0x000000080a009986 */ /* 0x0003e6000c101b04 */
[----:B------:R-:W-:-:S02]  /*0860*/  FSETP.GEU.AND P1, PT, |R12|, 5.8789094863358348022e-39, PT ;  /* 0x004004020c00780b */ /* 0x000fc40003f2e200 */
[----:B0-----:R-:W0:-:S06]  /*0870*/  DFMA R14, -R8, R12, 1 ;  /* 0x3ff00000080e742b */ /* 0x001e0c000000010c */
[----:B0-----:R-:W0:-:S06]  /*0880*/  DFMA R14, R14, R14, R14 ;  /* 0x0000000e0e0e722b */ /* 0x001e0c000000000e */
[----:B0-----:R-:W0:-:S06]  /*0890*/  DFMA R14, R12, R14, R12 ;  /* 0x0000000e0c0e722b */ /* 0x001e0c000000000c */
[----:B0-----:R-:W0:-:S06]  /*08a0*/  DFMA R6, -R8, R14, 1 ;  /* 0x3ff000000806742b */ /* 0x001e0c000000010e */
[----:B0-----:R1:W0:Y:S01]  /*08b0*/  DFMA R6, R14, R6, R14 ;  /* 0x000000060e06722b */ /* 0x001222000000000e */
[----:B------:R-:W-:Y:S05]  /*08c0*/  @P1 BRA `(.L_x_237) ;  /* 0x0000006000001947 */ /* 0x000fea0003800000 */
[----:B------:R-:W-:-:S04]  /*08d0*/  LOP3.LUT R2, R9, 0x7fffffff, RZ, 0xc0, !PT ;  /* 0x7fffffff09027812 */ /* 0x000fc800078ec0ff */
[----:B-1----:R-:W-:Y:S02]  /*08e0*/  IADD3 R10, R2, -0x100000, RZ ;  /* 0xfff00000020a7810 */ /* 0x002fe40007ffe0ff */
[----:B------:R-:W-:Y:S02]  /*08f0*/  MOV R2, 0x910 ;  /* 0x0000091000027802 */ /* 0x000fe40000000f00 */
[----:B0----5:R-:W-:Y:S05]  /*0900*/  CALL.REL.NOINC `($__internal_18_$__cuda_sm20_dblrcp_rn_slowpath_v3) ;  /* 0x0000099000007944 */ /* 0x021fea0003c00000 */
[----:B-1----:R-:W-:Y:S01]  /*0910*/  IMAD.MOV.U32 R6, RZ, RZ, R8 ;  /* 0x000000ffff067224 */ /* 0x002fe200078e0008 */
[----:B------:R-:W-:Y:S02]  /*0920*/  MOV R7, R9 ;  /* 0x0000000900077202 */ /* 0x000fe40000000f00 */
.L_x_237:
[----:B------:R-:W-:Y:S05]  /*0930*/  @P0 EXIT ;  /* 0x000000000000094d */ /* 0x000fea0003800000 */
[----:B-1----:R-:W1:Y:S01]  /*0940*/  I2F.U32.RP R10, c[0x0][0x0] ;  /* 0x00000000000a7b06 */ /* 0x002e620000209000 */
        /* <DEDUP_REMOVED lines=24> */
[----:B------:R-:W-:Y:S02]  /*0ad0*/  IMAD.MOV.U32 R15, RZ, RZ, 0x8 ;  /* 0x00000008ff0f7424 */ /* 0x000fe400078e00ff */
[----:B------:R-:W-:-:S04]  /*0ae0*/  IMAD R10, R0, c[0x0][0x180], R3 ;  /* 0x00006000000a7a24 */ /* 0x000fc800078e0203 */
[----:B------:R-:W-:-:S04]  /*0af0*/  IMAD.WIDE R8, R10, R15, c[0x0][0x160] ;  /* 0x000058000a087625 */ /* 0x000fc800078e020f */
[----:B------:R-:W-:-:S05]  /*0b00*/  IMAD.WIDE R10, R10, R15, c[0x0][0x170] ;  /* 0x00005c000a0a7625 */ /* 0x000fca00078e020f */
.L_x_240:
[----:B------:R1:W2:Y:S01]  /*0b10*/  LDG.E.64.CONSTANT R12, [R10.64] ;  /* 0x000000040a0c7981 */ /* 0x0002a2000c1e9b00 */
[----:B------:R-:W-:Y:S02]  /*0b20*/  IADD3 R2, R2, -0x1, RZ ;  /* 0xffffffff02027810 */ /* 0x000fe40007ffe0ff */
[----:B------:R-:W-:Y:S02]  /*0b30*/  IADD3 R3, R3, c[0x0][0x0], RZ ;  /* 0x0000000003037a10 */ /* 0x000fe40007ffe0ff */
[----:B------:R-:W-:Y:S01]  /*0b40*/  ISETP.NE.AND P0, PT, R2, RZ, PT ;  /* 0x000000ff0200720c */ /* 0x000fe20003f05270 */
[----:B-1----:R-:W-:Y:S01]  /*0b50*/  IMAD.WIDE R10, R15, c[0x0][0x0], R10 ;  /* 0x000000000f0a7a25 */ /* 0x002fe200078e020a */
[----:B--2--5:R-:W1:-:S06]  /*0b60*/  DMUL R12, R4, R12 ;  /* 0x0000000c040c7228 */ /* 0x024e4c0000000000 */
[----:B01----:R-:W0:-:S07]  /*0b70*/  DMUL R12, R12, R6 ;  /* 0x000000060c0c7228 */ /* 0x003e0e0000000000 */
[----:B0-----:R0:W-:Y:S02]  /*0b80*/  STG.E.64 [R8.64], R12 ;  /* 0x0000000c08007986 */ /* 0x0011e4000c101b04 */
[----:B0-----:R-:W-:Y:S01]  /*0b90*/  IMAD.WIDE R8, R15, c[0x0][0x0], R8 ;  /* 0x000000000f087a25 */ /* 0x001fe200078e0208 */
[----:B------:R-:W-:Y:S05]  /*0ba0*/  @P0 BRA `(.L_x_240) ;  /* 0xffffff6000000947 */ /* 0x000fea000383ffff */
.L_x_239:
[----:B------:R-:W-:Y:S05]  /*0bb0*/  BSYNC B0 ;  /* 0x0000000000007941 */ /* 0x000fea0003800000 */
.L_x_238:
[----:B------:R-:W-:Y:S05]  /*0bc0*/  @!P1 EXIT ;  /* 0x000000000000994d */ /* 0x000fea0003800000 */
.L_x_241:
[----:B------:R-:W-:Y:S02]  /*0bd0*/  IMAD.MOV.U32 R2, RZ, RZ, 0x8 ;  /* 0x00000008ff027424 */ /* 0x000fe400078e00ff */
[----:B------:R-:W-:-:S04]  /*0be0*/  IMAD R25, R0, c[0x0][0x180], R3 ;  /* 0x0000600000197a24 */ /* 0x000fc800078e0203 */
[----:B------:R-:W-:-:S06]  /*0bf0*/  IMAD.WIDE R18, R25, R2, c[0x0][0x170] ;  /* 0x00005c0019127625 */ /* 0x000fcc00078e0202 */
[C---:B------:R-:W-:Y:S02]  /*0c00*/  IMAD.WIDE R20, R2.reuse, c[0x0][0x0], R18 ;  /* 0x0000000002147a25 */ /* 0x040fe400078e0212 */
[----:B------:R-:W2:Y:S04]  /*0c10*/  LDG.E.64.CONSTANT R18, [R18.64] ;  /* 0x0000000412127981 */ /* 0x000ea8000c1e9b00 */
[----:B------:R-:W3:Y:S01]  /*0c20*/  LDG.E.64.CONSTANT R12, [R20.64] ;  /* 0x00000004140c7981 */ /* 0x000ee2000c1e9b00 */
[----:B------:R-:W-:-:S06]  /*0c30*/  IMAD.WIDE R10, R2, c[0x0][0x0], R20 ;  /* 0x00000000020a7a25 */ /* 0x000fcc00078e0214 */
[----:B------:R-:W-:Y:S02]  /*0c40*/  IMAD.WIDE R22, R2, c[0x0][0x0], R10 ;  /* 0x0000000002167a25 */ /* 0x000fe400078e020a */
[----:B------:R-:W4:Y:S04]  /*0c50*/  LDG.E.64.CONSTANT R10, [R10.64] ;  /* 0x000000040a0a7981 */ /* 0x000f28000c1e9b00 */
[----:B------:R1:W4:Y:S02]  /*0c60*/  LDG.E.64.CONSTANT R8, [R22.64] ;  /* 0x0000000416087981 */ /* 0x000324000c1e9b00 */
[----:B-1----:R-:W-:Y:S01]  /*0c70*/  IMAD.MOV.U32 R22, RZ, RZ, c[0x0][0x0] ;  /* 0x00000000ff167624 */ /* 0x002fe200078e00ff */
[----:B--2--5:R-:W1:-:S04]  /*0c80*/  DMUL R14, R4, R18 ;  /* 0x00000012040e7228 */ /* 0x024e480000000000 */
[----:B---3--:R2:W-:Y:S02]  /*0c90*/  DMUL R16, R4, R12 ;  /* 0x0000000c04107228 */ /* 0x0085e40000000000 */
[----:B--2---:R-:W-:Y:S02]  /*0ca0*/  IMAD.WIDE R12, R25, R2, c[0x0][0x160] ;  /* 0x00005800190c7625 */ /* 0x004fe400078e0202 */
[----:B01----:R-:W0:-:S04]  /*0cb0*/  DMUL R14, R14, R6 ;  /* 0x000000060e0e7228 */ /* 0x003e080000000000 */
[C---:B------:R-:W-:Y:S01]  /*0cc0*/  IMAD.WIDE R18, R2.reuse, c[0x0][0x0], R12 ;  /* 0x0000000002127a25 */ /* 0x040fe200078e020c */
[C---:B----4-:R-:W1:Y:S02]  /*0cd0*/  DMUL R20, R4.reuse, R10 ;  /* 0x0000000a04147228 */ /* 0x050e640000000000 */
[----:B0-----:R0:W-:Y:S02]  /*0ce0*/  STG.E.64 [R12.64], R14 ;  /* 0x0000000e0c007986 */ /* 0x0011e4000c101b04 */
[----:B------:R2:W-:Y:S02]  /*0cf0*/  DMUL R24, R4, R8 ;  /* 0x0000000804187228 */ /* 0x0005e40000000000 */
[----:B--2---:R-:W-:Y:S02]  /*0d00*/  IMAD.WIDE R8, R2, c[0x0][0x0], R18 ;  /* 0x0000000002087a25 */ /* 0x004fe400078e0212 */
[----:B------:R-:W2:-:S04]  /*0d10*/  DMUL R16, R16, R6 ;  /* 0x0000000610107228 */ /* 0x000e880000000000 */
[----:B------:R-:W-:Y:S01]  /*0d20*/  IMAD.WIDE R10, R2, c[0x0][0x0], R8 ;  /* 0x00000000020a7a25 */ /* 0x000fe200078e0208 */
[----:B------:R-:W-:Y:S01]  /*0d30*/  MOV R2, c[0x0][0x0] ;  /* 0x0000000000027a02 */ /* 0x000fe20000000f00 */
[-C--:B-1----:R-:W1:Y:S01]  /*0d40*/  DMUL R20, R20, R6.reuse ;  /* 0x0000000614147228 */ /* 0x082e620000000000 */
[----:B--2---:R0:W-:Y:S03]  /*0d50*/  STG.E.64 [R18.64], R16 ;  /* 0x0000001012007986 */ /* 0x0041e6000c101b04 */
[----:B------:R-:W2:Y:S01]  /*0d60*/  DMUL R24, R24, R6 ;  /* 0x0000000618187228 */ /* 0x000ea20000000000 */
[----:B------:R-:W-:Y:S02]  /*0d70*/  IMAD R3, R2, 0x2, R3 ;  /* 0x0000000202037824 */ /* 0x000fe400078e0203 */
[----:B-1----:R0:W-:Y:S03]  /*0d80*/  STG.E.64 [R8.64], R20 ;  /* 0x0000001408007986 */ /* 0x0021e6000c101b04 */
[----:B------:R-:W-:Y:S01]  /*0d90*/  LEA R3, R22, R3, 0x1 ;  /* 0x0000000316037211 */ /* 0x000fe200078e08ff */
[----:B--2---:R0:W-:Y:S03]  /*0da0*/  STG.E.64 [R10.64], R24 ;  /* 0x000000180a007986 */ /* 0x0041e6000c101b04 */
[----:B------:R-:W-:-:S13]  /*0db0*/  ISETP.GE.AND P0, PT, R3, c[0x0][0x180], PT ;  /* 0x0000600003007a0c */ /* 0x000fda0003f06270 */
[----:B0-----:R-:W-:Y:S05]  /*0dc0*/  @!P0 BRA `(.L_x_241) ;  /* 0xfffffe0000008947 */ /* 0x001fea000383ffff */
[----:B------:R-:W-:Y:S05]  /*0dd0*/  EXIT ;  /* 0x000000000000794d */ /* 0x000fea0003800000 */
.L_x_235:
[----:B-1----:R-:W-:Y:S01]  /*0de0*/  IMAD.MOV.U32 R6, RZ, RZ, R5 ;  /* 0x000000ffff067224 */ /* 0x002fe200078e0005 */
[----:B------:R-:W-:Y:S01]  /*0df0*/  MOV R12, 0x1f ;  /* 0x0000001f000c7802 */ /* 0x000fe20000000f00 */
[----:B------:R-:W-:Y:S01]  /*0e00*/  IMAD.MOV.U32 R15, RZ, RZ, 0x10 ;  /* 0x00000010ff0f7424 */ /* 0x000fe200078e00ff */
[----:B0-----:R-:W-:Y:S01]  /*0e10*/  MOV R8, 0xe40 ;  /* 0x00000e4000087802 */ /* 0x001fe20000000f00 */
[----:B------:R-:W-:Y:S02]  /*0e20*/  IMAD.MOV.U32 R13, RZ, RZ, -0x1 ;  /* 0xffffffffff0d7424 */ /* 0x000fe400078e00ff */
[----:B------:R-:W-:Y:S05]  /*0e30*/  CALL.REL.NOINC `($__internal_19_$__cuda_sm70_shflsync_down_p) ;  /* 0x000006e000007944 */ /* 0x000fea0003c00000 */
[----:B-1----:R-:W-:Y:S01]  /*0e40*/  IMAD.MOV.U32 R11, RZ, RZ, R15 ;  /* 0x000000ffff0b7224 */ /* 0x002fe200078e000f */
[----:B0-----:R-:W-:Y:S05]  /*0e50*/  BRA `(.L_x_242) ;  /* 0xfffff7b000007947 */ /* 0x001fea000383ffff */
.L_x_236:
[----:B------:R-:W-:Y:S01]  /*0e60*/  MOV R6, R4 ;  /* 0x0000000400067202 */ /* 0x000fe20000000f00 */
[----:B------:R-:W-:Y:S01]  /*0e70*/  IMAD.MOV.U32 R15, RZ, RZ, 0x10 ;  /* 0x00000010ff0f7424 */ /* 0x000fe200078e00ff */
[----:B------:R-:W-:Y:S01]  /*0e80*/  MOV R13, 0xffffffff ;  /* 0xffffffff000d7802 */ /* 0x000fe20000000f00 */
[----:B------:R-:W-:Y:S01]  /*0e90*/  IMAD.MOV.U32 R12, RZ, RZ, 0x1f ;  /* 0x0000001fff0c7424 */ /* 0x000fe200078e00ff */
[----:B------:R-:W-:Y:S02]  /*0ea0*/  MOV R8, 0xec0 ;  /* 0x00000ec000087802 */ /* 0x000fe40000000f00 */
[----:B01----:R-:W-:Y:S05]  /*0eb0*/  CALL.REL.NOINC `($__internal_19_$__cuda_sm70_shflsync_down_p) ;  /* 0x0000066000007944 */ /* 0x003fea0003c00000 */
        /* <DEDUP_REMOVED lines=8> */
[----:B------:R-:W-:Y:S05]  /*0f40*/  CALL.REL.NOINC `($__internal_19_$__cuda_sm70_shflsync_down_p) ;  /* 0x000005d000007944 */ /* 0x000fea0003c00000 */
[----:B-1----:R-:W-:Y:S01]  /*0f50*/  IMAD.MOV.U32 R5, RZ, RZ, R15 ;  /* 0x000000ffff057224 */ /* 0x002fe200078e000f */
[----:B------:R-:W-:Y:S01]  /*0f60*/  HFMA2.MMA R15, -RZ, RZ, 0, 4.76837158203125e-07 ;  /* 0x00000008ff0f7435 */ /* 0x000fe200000001ff */
[----:B0-----:R-:W-:Y:S01]  /*0f70*/  IMAD.MOV.U32 R6, RZ, RZ, R10 ;  /* 0x000000ffff067224 */ /* 0x001fe200078e000a */
[----:B------:R-:W-:Y:S01]  /*0f80*/  MOV R8, 0xfc0 ;  /* 0x00000fc000087802 */ /* 0x000fe20000000f00 */
[----:B------:R-:W-:Y:S02]  /*0f90*/  IMAD.MOV.U32 R12, RZ, RZ, 0x1f ;  /* 0x0000001fff0c7424 */ /* 0x000fe400078e00ff */
[----:B------:R-:W-:Y:S02]  /*0fa0*/  IMAD.MOV.U32 R13, RZ, RZ, -0x1 ;  /* 0xffffffffff0d7424 */ /* 0x000fe400078e00ff */
[----:B------:R-:W-:Y:S05]  /*0fb0*/  CALL.REL.NOINC `($__internal_19_$__cuda_sm70_shflsync_down_p) ;  /* 0x0000056000007944 */ /* 0x000fea0003c00000 */
[----:B-1----:R-:W-:Y:S01]  /*0fc0*/  MOV R4, R15 ;  /* 0x0000000f00047202 */ /* 0x002fe20000000f00 */
[----:B------:R-:W-:Y:S01]  /*0fd0*/  IMAD.MOV.U32 R15, RZ, RZ, 0x4 ;  /* 0x00000004ff0f7424 */ /* 0x000fe200078e00ff */
[----:B0-----:R-:W-:Y:S01]  /*0fe0*/  MOV R13, 0xffffffff ;  /* 0xffffffff000d7802 */ /* 0x001fe20000000f00 */
[----:B------:R-:W-:Y:S01]  /*0ff0*/  IMAD.MOV.U32 R12, RZ, RZ, 0x1f ;  /* 0x0000001fff0c7424 */ /* 0x000fe200078e00ff */
[----:B------:R-:W-:-:S02]  /*1000*/  MOV R8, 0x1040 ;  /* 0x0000104000087802 */ /* 0x000fc40000000f00 */
[----:B------:R-:W0:-:S10]  /*1010*/  DADD R10, R10, R4 ;  /* 0x000000000a0a7229 */ /* 0x000e140000000004 */
[----:B0-----:R-:W-:Y:S02]  /*1020*/  IMAD.MOV.U32 R6, RZ, RZ, R11 ;  /* 0x000000ffff067224 */ /* 0x001fe400078e000b */
[----:B------:R-:W-:Y:S05]  /*1030*/  CALL.REL.NOINC `($__internal_19_$__cuda_sm70_shflsync_down_p) ;  /* 0x000004e000007944 */ /* 0x000fea0003c00000 */
[----:B-1----:R-:W-:Y:S01]  /*1040*/  IMAD.MOV.U32 R5, RZ, RZ, R15 ;  /* 0x000000ffff057224 */ /* 0x002fe200078e000f */
[----:B0-----:R-:W-:Y:S01]  /*1050*/  MOV R6, R10 ;  /* 0x0000000a00067202 */ /* 0x001fe20000000f00 */
[----:B------:R-:W-:Y:S01]  /*1060*/  IMAD.MOV.U32 R15, RZ, RZ, 0x4 ;  /* 0x00000004ff0f7424 */ /* 0x000fe200078e00ff */
[----:B------:R-:W-:Y:S01]  /*1070*/  MOV R13, 0xffffffff ;  /* 0xffffffff000d7802 */ /* 0x000fe20000000f00 */
[----:B------:R-:W-:Y:S01]  /*1080*/  IMAD.MOV.U32 R12, RZ, RZ, 0x1f ;  /* 0x0000001fff0c7424 */ /* 0x000fe200078e00ff */
[----:B------:R-:W-:Y:S02]  /*1090*/  MOV R8, 0x10b0 ;  /* 0x000010b000087802 */ /* 0x000fe40000000f00 */
[----:B------:R-:W-:Y:S05]  /*10a0*/  CALL.REL.NOINC `($__internal_19_$__cuda_sm70_shflsync_down_p) ;  /* 0x0000047000007944 */ /* 0x000fea0003c00000 */
[----:B-1----:R-:W-:Y:S01]  /*10b0*/  IMAD.MOV.U32 R4, RZ, RZ, R15 ;  /* 0x000000ffff047224 */ /* 0x002fe200078e000f */
[----:B0-----:R-:W-:Y:S01]  /*10c0*/  MOV R12, 0x1f ;  /* 0x0000001f000c7802 */ /* 0x001fe20000000f00 */
[----:B------:R-:W-:Y:S01]  /*10d0*/  IMAD.MOV.U32 R15, RZ, RZ, 0x2 ;  /* 0x00000002ff0f7424 */ /* 0x000fe200078e00ff */
[----:B------:R-:W-:Y:S01]  /*10e0*/  MOV R8, 0x1130 ;  /* 0x0000113000087802 */ /* 0x000fe20000000f00 */
[----:B------:R-:W-:Y:S02]  /*10f0*/  IMAD.MOV.U32 R13, RZ, RZ, -0x1 ;  /* 0xffffffffff0d7424 */ /* 0x000fe400078e00ff */
[----:B------:R-:W0:-:S10]  /*1100*/  DADD R10, R10, R4 ;  /* 0x000000000a0a7229 */ /* 0x000e140000000004 */
[----:B0-----:R-:W-:Y:S02]  /*1110*/  IMAD.MOV.U32 R6, RZ, RZ, R11 ;  /* 0x000000ffff067224 */ /* 0x001fe400078e000b */
[----:B------:R-:W-:Y:S05]  /*1120*/  CALL.REL.NOINC `($__internal_19_$__cuda_sm70_shflsync_down_p) ;  /* 0x000003f000007944 */ /* 0x000fea0003c00000 */
[----:B0-----:R-:W-:Y:S01]  /*1130*/  HFMA2.MMA R12, -RZ, RZ, 0, 1.847743988037109375e-06 ;  /* 0x0000001fff0c7435 */ /* 0x001fe200000001ff */
[----:B-1----:R-:W-:Y:S01]  /*1140*/  MOV R5, R15 ;  /* 0x0000000f00057202 */ /* 0x002fe20000000f00 */
[----:B------:R-:W-:Y:S01]  /*1150*/  IMAD.MOV.U32 R6, RZ, RZ, R10 ;  /* 0x000000ffff067224 */ /* 0x000fe200078e000a */
[----:B------:R-:W-:Y:S01]  /*1160*/  MOV R8, 0x11a0 ;  /* 0x000011a000087802 */ /* 0x000fe20000000f00 */
[----:B------:R-:W-:Y:S02]  /*1170*/  IMAD.MOV.U32 R15, RZ, RZ, 0x2 ;  /* 0x00000002ff0f7424 */ /* 0x000fe400078e00ff */
[----:B------:R-:W-:Y:S02]  /*1180*/  IMAD.MOV.U32 R13, RZ, RZ, -0x1 ;  /* 0xffffffffff0d7424 */ /* 0x000fe400078e00ff */
[----:B------:R-:W-:Y:S05]  /*1190*/  CALL.REL.NOINC `($__internal_19_$__cuda_sm70_shflsync_down_p) ;  /* 0x0000038000007944 */ /* 0x000fea0003c00000 */
[----:B-1----:R-:W-:Y:S01]  /*11a0*/  IMAD.MOV.U32 R4, RZ, RZ, R15 ;  /* 0x000000ffff047224 */ /* 0x002fe200078e000f */
[----:B------:R-:W-:Y:S01]  /*11b0*/  MOV R15, 0x1 ;  /* 0x00000001000f7802 */ /* 0x000fe20000000f00 */
[----:B0-----:R-:W-:Y:S01]  /*11c0*/  IMAD.MOV.U32 R12, RZ, RZ, 0x1f ;  /* 0x0000001fff0c7424 */ /* 0x001fe200078e00ff */
[----:B------:R-:W-:Y:S01]  /*11d0*/  MOV R8, 0x1220 ;  /* 0x0000122000087802 */ /* 0x000fe20000000f00 */
[----:B------:R-:W-:-:S02]  /*11e0*/  IMAD.MOV.U32 R13, RZ, RZ, -0x1 ;  /* 0xffffffffff0d7424 */ /* 0x000fc400078e00ff */
[----:B------:R-:W0:-:S10]  /*11f0*/  DADD R4, R10, R4 ;  /* 0x000000000a047229 */ /* 0x000e140000000004 */
[----:B0-----:R-:W-:Y:S02]  /*1200*/  MOV R6, R5 ;  /* 0x0000000500067202 */ /* 0x001fe40000000f00 */
[----:B------:R-:W-:Y:S05]  /*1210*/  CALL.REL.NOINC `($__internal_19_$__cuda_sm70_shflsync_down_p) ;  /* 0x0000030000007944 */ /* 0x000fea0003c00000 */
[----:B-1----:R-:W-:Y:S01]  /*1220*/  IMAD.MOV.U32 R14, RZ, RZ, R15 ;  /* 0x000000ffff0e7224 */ /* 0x002fe200078e000f */
[----:B------:R-:W-:Y:S01]  /*1230*/  HFMA2.MMA R15, -RZ, RZ, 0, 5.9604644775390625e-08 ;  /* 0x00000001ff0f7435 */ /* 0x000fe200000001ff */
[----:B0-----:R-:W-:Y:S01]  /*1240*/  IMAD.MOV.U32 R6, RZ, RZ, R4 ;  /* 0x000000ffff067224 */ /* 0x001fe200078e0004 */
[----:B------:R-:W-:Y:S01]  /*1250*/  MOV R8, 0x1290 ;  /* 0x0000129000087802 */ /* 0x000fe20000000f00 */
[----:B------:R-:W-:Y:S02]  /*1260*/  IMAD.MOV.U32 R12, RZ, RZ, 0x1f ;  /* 0x0000001fff0c7424 */ /* 0x000fe400078e00ff */
[----:B------:R-:W-:Y:S02]  /*1270*/  IMAD.MOV.U32 R13, RZ, RZ, -0x1 ;  /* 0xffffffffff0d7424 */ /* 0x000fe400078e00ff */
[----:B------:R-:W-:Y:S05]  /*1280*/  CALL.REL.NOINC `($__internal_19_$__cuda_sm70_shflsync_down_p) ;  /* 0x0000029000007944 */ /* 0x000fea0003c00000 */
[----:B01----:R-:W-:Y:S05]  /*1290*/  BRA `(.L_x_243) ;  /* 0xfffff46000007947 */ /* 0x003fea000383ffff */
        .weak           $__internal_18_$__cuda_sm20_dblrcp_rn_slowpath_v3
        .type           $__internal_18_$__cuda_sm20_dblrcp_rn_slowpath_v3,@function
        .size           $__internal_18_$__cuda_sm20_dblrcp_rn_slowpath_v3,($__internal_19_$__cuda_sm70_shflsync_down_p - $__internal_18_$__cuda_sm20_dblrcp_rn_slowpath_v3)
$__internal_18_$__cuda_sm20_dblrcp_rn_slowpath_v3:
        /* <DEDUP_REMOVED lines=25> */
.L_x_246:
        /* <DEDUP_REMOVED lines=10> */
.L_x_244:
[----:B------:R-:W-:Y:S01]  /*14d0*/  LOP3.LUT R9, R7, 0x80000, RZ, 0xfc, !PT ;  /* 0x0008000007097812 */ /* 0x000fe200078efcff */
[----:B------:R-:W-:Y:S02]  /*14e0*/  IMAD.MOV.U32 R8, RZ, RZ, R6 ;  /* 0x000000ffff087224 */ /* 0x000fe400078e0006 */
.L_x_245:
[----:B0-----:R-:W-:Y:S01]  /*14f0*/  MOV R6, R2 ;  /* 0x0000000200067202 */ /* 0x001fe20000000f00 */
[----:B------:R-:W-:-:S04]  /*1500*/  IMAD.MOV.U32 R7, RZ, RZ, 0x0 ;  /* 0x00000000ff077424 */ /* 0x000fc800078e00ff */
[----:B------:R-:W-:Y:S05]  /*1510*/  RET.REL.NODEC R6 `(_ZN2at6native46_GLOBAL__N__fbf0e309_13_WeightNorm_cu_b3893b6b32weight_norm_fwd_first_dim_kernelIddEEvPT_PT0_PKS3_S8_i) ;  /* 0xffffeae006007950 */ /* 0x000fea0003c3ffff */
        .weak           $__internal_19_$__cuda_sm70_shflsync_down_p
        .type           $__internal_19_$__cuda_sm70_shflsync_down_p,@function
        .size           $__internal_19_$__cuda_sm70_shflsync_down_p,(.L_x_281 - $__internal_19_$__cuda_sm70_shflsync_down_p)
$__internal_19_$__cuda_sm70_shflsync_down_p:
[----:B------:R-:W-:Y:S01]  /*1520*/  MOV R9, 0x0 ;  /* 0x0000000000097802 */ /* 0x000fe20000000f00 */
[----:B------:R-:W-:Y:S04]  /*1530*/  WARPSYNC R13 ;  /* 0x0000000d00007348 */ /* 0x000fe80003800000 */
[----:B------:R0:W1:Y:S01]  /*1540*/  SHFL.DOWN PT, R15, R6, R15, R12 ;  /* 0x0800000f060f7389 */ /* 0x00006200000e000c */
[----:B------:R-:W-:Y:S05]  /*1550*/  RET.REL.NODEC R8 `(_ZN2at6native46_GLOBAL__N__fbf0e309_13_WeightNorm_cu_b3893b6b32weight_norm_fwd_first_dim_kernelIddEEvPT_PT0_PKS3_S8_i) ;  /* 0xffffeaa008007950 */ /* 0x000fea0003c3ffff */
.L_x_247:
        /* <DEDUP_REMOVED lines=10> */
.L_x_281:


//--------------------- .nv.shared._ZN2at6native46_GLOBAL__N__fbf0e309_13_WeightNorm_cu_b3893b6b31weight_norm_bwd_last_dim_kernelIN3c104HalfEfEEvPT_S6_PKS5_S8_S8_PKT0_ii --------------------------
	.section	.nv.shared._ZN2at6native46_GLOBAL__N__fbf0e309_13_WeightNorm_cu_b3893b6b31weight_norm_bwd_last_dim_kernelIN3c104HalfEfEEvPT_S6_PKS5_S8_S8_PKT0_ii,"aw",@nobits
	.sectionflags	@""
	.align	16


//--------------------- .nv.global                --------------------------
	.section	.nv.global,"aw",@nobits
.nv.global:
	.type		_ZN44_INTERNAL_fbf0e309_13_WeightNorm_cu_b3893b6b4cuda3std3__48in_placeE,@object
	.size		_ZN44_INTERNAL_fbf0e309_13_WeightNorm_cu_b3893b6b4cuda3std3__48in_placeE,(_ZN44_INTERNAL_fbf0e309_13_WeightNorm_cu_b3893b6b4cuda3std6ranges3__45__cpo8distanceE - _ZN44_INTERNAL_fbf0e309_13_WeightNorm_cu_b3893b6b4cuda3std3__48in_placeE)
_ZN44_INTERNAL_fbf0e309_13_WeightNorm_cu_b3893b6b4cuda3std3__48in_placeE:
	.zero		1
	.type		_ZN44_INTERNAL_fbf0e309_13_WeightNorm_cu_b3893b6b4cuda3std6ranges3__45__cpo8distanceE,@object
	.size		_ZN44_INTERNAL_fbf0e309_13_WeightNorm_cu_b3893b6b4cuda3std6ranges3__45__cpo8distanceE,(_ZN44_INTERNAL_fbf0e309_13_WeightNorm_cu_b3893b6b4cuda3std3__45__cpo6cbeginE - _ZN44_INTERNAL_fbf0e309_13_WeightNorm_cu_b3893b6b4cuda3std6ranges3__45__cpo8distanceE)
_ZN44_INTERNAL_fbf0e309_13_WeightNorm_cu_b3893b6b4cuda3std6ranges3__45__cpo8distanceE:
	.zero		1
	.type		_ZN44_INTERNAL_fbf0e309_13_WeightNorm_cu_b3893b6b4cuda3std3__45__cpo6cbeginE,@object
	.size		_ZN44_INTERNAL_fbf0e309_13_WeightNorm_cu_b3893b6b4cuda3std3__45__cpo6cbeginE,(_ZN44_INTERNAL_fbf0e309_13_WeightNorm_cu_b3893b6b4cuda3std6ranges3__45__cpo7advanceE - _ZN44_INTERNAL_fbf0e309_13_WeightNorm_cu_b3893b6b4cuda3std3__45__cpo6cbeginE)
_ZN44_INTERNAL_fbf0e309_13_WeightNorm_cu_b3893b6b4cuda3std3__45__cpo6cbeginE:
	.zero		1
	.type		_ZN44_INTERNAL_fbf0e309_13_WeightNorm_cu_b3893b6b4cuda3std6ranges3__45__cpo7advanceE,@object
	.size		_ZN44_INTERNAL_fbf0e309_13_WeightNorm_cu_b3893b6b4cuda3std6ranges3__45__cpo7advanceE,(_ZN44_INTERNAL_fbf0e309_13_WeightNorm_cu_b3893b6b4cuda3std3__45__cpo7crbeginE - _ZN44_INTERNAL_fbf0e309_13_WeightNorm_cu_b3893b6b4cuda3std6ranges3__45__cpo7advanceE)
_ZN44_INTERNAL_fbf0e309_13_WeightNorm_cu_b3893b6b4cuda3std6ranges3__45__cpo7advanceE:
	.zero		1
	.type		_ZN44_INTERNAL_fbf0e309_13_WeightNorm_cu_b3893b6b4cuda3std3__45__cpo7crbeginE,@object
	.size		_ZN44_INTERNAL_fbf0e309_13_WeightNorm_cu_b3893b6b4cuda3std3__45__cpo7crbeginE,(_ZN44_INTERNAL_fbf0e309_13_WeightNorm_cu_b3893b6b4cuda3std6ranges3__45__cpo4dataE - _ZN44_INTERNAL_fbf0e309_13_WeightNorm_cu_b3893b6b4cuda3std3__45__cpo7crbeginE)
_ZN44_INTERNAL_fbf0e309_13_WeightNorm_cu_b3893b6b4cuda3std3__45__cpo7crbeginE:
	.zero		1
	.type		_ZN44_INTERNAL_fbf0e309_13_WeightNorm_cu_b3893b6b4cuda3std6ranges3__45__cpo4dataE,@object
	.size		_ZN44_INTERNAL_fbf0e309_13_WeightNorm_cu_b3893b6b4cuda3std6ranges3__45__cpo4dataE,(_ZN44_INTERNAL_fbf0e309_13_WeightNorm_cu_b3893b6b4cuda3std6ranges3__45__cpo5beginE - _ZN44_INTERNAL_fbf0e309_13_WeightNorm_cu_b3893b6b4cuda3std6ranges3__45__cpo4dataE)
_ZN44_INTERNAL_fbf0e309_13_WeightNorm_cu_b3893b6b4cuda3std6ranges3__45__cpo4dataE:
	.zero		1
	.type		_ZN44_INTERNAL_fbf0e309_13_WeightNorm_cu_b3893b6b4cuda3std6ranges3__45__cpo5beginE,@object
	.size		_ZN44_INTERNAL_fbf0e309_13_WeightNorm_cu_b3893b6b4cuda3std6ranges3__45__cpo5beginE,(_ZN44_INTERNAL_fbf0e309_13_WeightNorm_cu_b3893b6b4cuda3std3__446_GLOBAL__N__fbf0e309_13_WeightNorm_cu_b3893b6b6ignoreE - _ZN44_INTERNAL_fbf0e309_13_WeightNorm_cu_b3893b6b4cuda3std6ranges3__45__cpo5beginE)
_ZN44_INTERNAL_fbf0e309_13_WeightNorm_cu_b3893b6b4cuda3std6ranges3__45__cpo5beginE:
	.zero		1
	.type		_ZN44_INTERNAL_fbf0e309_13_WeightNorm_cu_b3893b6b4cuda3std3__446_GLOBAL__N__fbf0e309_13_WeightNorm_cu_b3893b6b6ignoreE,@object
	.size		_ZN44_INTERNAL_fbf0e309_13_WeightNorm_cu_b3893b6b4cuda3std3__446_GLOBAL__N__fbf0e309_13_WeightNorm_cu_b3893b6b6ignoreE,(_ZN44_INTERNAL_fbf0e309_13_WeightNorm_cu_b3893b6b4cuda3std6ranges3__45__cpo4sizeE - _ZN44_INTERNAL_fbf0e309_13_WeightNorm_cu_b3893b6b4cuda3std3__446_GLOBAL__N__fbf0e309_13_WeightNorm_cu_b3893b6b6ignoreE)
_ZN44_INTERNAL_fbf0e309_13_WeightNorm_cu_b3893b6b4cuda3std3__446_GLOBAL__N__fbf0e309_13_WeightNorm_cu_b3893b6b6ignoreE:
	.zero		1
	.type		_ZN44_INTERNAL_fbf0e309_13_WeightNorm_cu_b3893b6b4cuda3std6ranges3__45__cpo4sizeE,@object
	.size		_ZN44_INTERNAL_fbf0e309_13_WeightNorm_cu_b3893b6b4cuda3std6ranges3__45__cpo4sizeE,(_ZN44_INTERNAL_fbf0e309_13_WeightNorm_cu_b3893b6b4cuda3std3__45__cpo5beginE - _ZN44_INTERNAL_fbf0e309_13_WeightNorm_cu_b3893b6b4cuda3std6ranges3__45__cpo4sizeE)
_ZN44_INTERNAL_fbf0e309_13_WeightNorm_cu_b3893b6b4cuda3std6ranges3__45__cpo4sizeE:
	.zero		1
	.type		_ZN44_INTERNAL_fbf0e309_13_WeightNorm_cu_b3893b6b4cuda3std3__45__cpo5beginE,@object
	.size		_ZN44_INTERNAL_fbf0e309_13_WeightNorm_cu_b3893b6b4cuda3std3__45__cpo5beginE,(_ZN44_INTERNAL_fbf0e309_13_WeightNorm_cu_b3893b6b4cuda3std6ranges3__45__cpo6cbeginE - _ZN44_INTERNAL_fbf0e309_13_WeightNorm_cu_b3893b6b4cuda3std3__45__cpo5beginE)
_ZN44_INTERNAL_fbf0e309_13_WeightNorm_cu_b3893b6b4cuda3std3__45__cpo5beginE:
	.zero		1
	.type		_ZN44_INTERNAL_fbf0e309_13_WeightNorm_cu_b3893b6b4cuda3std6ranges3__45__cpo6cbeginE,@object
	.size		_ZN44_INTERNAL_fbf0e309_13_WeightNorm_cu_b3893b6b4cuda3std6ranges3__45__cpo6cbeginE,(_ZN44_INTERNAL_fbf0e309_13_WeightNorm_cu_b3893b6b4cuda3std3__45__cpo6rbeginE - _ZN44_INTERNAL_fbf0e309_13_WeightNorm_cu_b3893b6b4cuda3std6ranges3__45__cpo6cbeginE)
_ZN44_INTERNAL_fbf0e309_13_WeightNorm_cu_b3893b6b4cuda3std6ranges3__45__cpo6cbeginE:
	.zero		1
	.type		_ZN44_INTERNAL_fbf0e309_13_WeightNorm_cu_b3893b6b4cuda3std3__45__cpo6rbeginE,@object
	.size		_ZN44_INTERNAL_fbf0e309_13_WeightNorm_cu_b3893b6b4cuda3std3__45__cpo6rbeginE,(_ZN44_INTERNAL_fbf0e309_13_WeightNorm_cu_b3893b6b4cuda3std6ranges3__45__cpo4nextE - _ZN44_INTERNAL_fbf0e309_13_WeightNorm_cu_b3893b6b4cuda3std3__45__cpo6rbeginE)
_ZN44_INTERNAL_fbf0e309_13_WeightNorm_cu_b3893b6b4cuda3std3__45__cpo6rbeginE:
	.zero		1
	.type		_ZN44_INTERNAL_fbf0e309_13_WeightNorm_cu_b3893b6b4cuda3std6ranges3__45__cpo4nextE,@object
	.size		_ZN44_INTERNAL_fbf0e309_13_WeightNorm_cu_b3893b6b4cuda3std6ranges3__45__cpo4nextE,(_ZN44_INTERNAL_fbf0e309_13_WeightNorm_cu_b3893b6b4cuda3std6ranges3__45__cpo4swapE - _ZN44_INTERNAL_fbf0e309_13_WeightNorm_cu_b3893b6b4cuda3std6ranges3__45__cpo4nextE)
_ZN44_INTERNAL_fbf0e309_13_WeightNorm_cu_b3893b6b4cuda3std6ranges3__45__cpo4nextE:
	.zero		1
	.type		_ZN44_INTERNAL_fbf0e309_13_WeightNorm_cu_b3893b6b4cuda3std6ranges3__45__cpo4swapE,@object
	.size		_ZN44_INTERNAL_fbf0e309_13_WeightNorm_cu_b3893b6b4cuda3std6ranges3__45__cpo4swapE,(_ZN44_INTERNAL_fbf0e309_13_WeightNorm_cu_b3893b6b4cuda3std3__420unreachable_sentinelE - _ZN44_INTERNAL_fbf0e309_13_WeightNorm_cu_b3893b6b4cuda3std6ranges3__45__cpo4swapE)
_ZN44_INTERNAL_fbf0e309_13_WeightNorm_cu_b3893b6b4cuda3std6ranges3__45__cpo4swapE:
	.zero		1
	.type		_ZN44_INTERNAL_fbf0e309_13_WeightNorm_cu_b3893b6b4cuda3std3__420unreachable_sentinelE,@object
	.size		_ZN44_INTERNAL_fbf0e309_13_WeightNorm_cu_b3893b6b4cuda3std3__420unreachable_sentinelE,(_ZN44_INTERNAL_fbf0e309_13_WeightNorm_cu_b3893b6b6thrust23THRUST_300001_SM_800_NS6system6detail10sequential3seqE - _ZN44_INTERNAL_fbf0e309_13_WeightNorm_cu_b3893b6b4cuda3std3__420unreachable_sentinelE)
_ZN44_INTERNAL_fbf0e309_13_WeightNorm_cu_b3893b6b4cuda3std3__420unreachable_sentinelE:
	.zero		1
	.type		_ZN44_INTERNAL_fbf0e309_13_WeightNorm_cu_b3893b6b6thrust23THRUST_300001_SM_800_NS6system6detail10sequential3seqE,@object
	.size		_ZN44_INTERNAL_fbf0e309_13_WeightNorm_cu_b3893b6b6thrust23THRUST_300001_SM_800_NS6system6detail10sequential3seqE,(_ZN44_INTERNAL_fbf0e309_13_WeightNorm_cu_b3893b6b4cuda3std3__45__cpo4cendE - _ZN44_INTERNAL_fbf0e309_13_WeightNorm_cu_b3893b6b6thrust23THRUST_300001_SM_800_NS6system6detail10sequential3seqE)
_ZN44_INTERNAL_fbf0e309_13_WeightNorm_cu_b3893b6b6thrust23THRUST_300001_SM_800_NS6system6detail10sequential3seqE:
	.zero		1
	.type		_ZN44_INTERNAL_fbf0e309_13_WeightNorm_cu_b3893b6b4cuda3std3__45__cpo4cendE,@object
	.size		_ZN44_INTERNAL_fbf0e309_13_WeightNorm_cu_b3893b6b4cuda3std3__45__cpo4cendE,(_ZN44_INTERNAL_fbf0e309_13_WeightNorm_cu_b3893b6b4cuda3std6ranges3__45__cpo9iter_swapE - _ZN44_INTERNAL_fbf0e309_13_WeightNorm_cu_b3893b6b4cuda3std3__45__cpo4cendE)
_ZN44_INTERNAL_fbf0e309_13_WeightNorm_cu_b3893b6b4cuda3std3__45__cpo4cendE:
	.zero		1
	.type		_ZN44_INTERNAL_fbf0e309_13_WeightNorm_cu_b3893b6b4cuda3std6ranges3__45__cpo9iter_swapE,@object
	.size		_ZN44_INTERNAL_fbf0e309_13_WeightNorm_cu_b3893b6b4cuda3std6ranges3__45__cpo9iter_swapE,(_ZN44_INTERNAL_fbf0e309_13_WeightNorm_cu_b3893b6b4cuda3std3__45__cpo5crendE - _ZN44_INTERNAL_fbf0e309_13_WeightNorm_cu_b3893b6b4cuda3std6ranges3__45__cpo9iter_swapE)
_ZN44_INTERNAL_fbf0e309_13_WeightNorm_cu_b3893b6b4cuda3std6ranges3__45__cpo9iter_swapE:
	.zero		1
	.type		_ZN44_INTERNAL_fbf0e309_13_WeightNorm_cu_b3893b6b4cuda3std3__45__cpo5crendE,@object
	.size		_ZN44_INTERNAL_fbf0e309_13_WeightNorm_cu_b3893b6b4cuda3std3__45__cpo5crendE,(_ZN44_INTERNAL_fbf0e309_13_WeightNorm_cu_b3893b6b4cuda3std6ranges3__45__cpo5cdataE - _ZN44_INTERNAL_fbf0e309_13_WeightNorm_cu_b3893b6b4cuda3std3__45__cpo5crendE)
_ZN44_INTERNAL_fbf0e309_13_WeightNorm_cu_b3893b6b4cuda3std3__45__cpo5crendE:
	.zero		1
	.type		_ZN44_INTERNAL_fbf0e309_13_WeightNorm_cu_b3893b6b4cuda3std6ranges3__45__cpo5cdataE,@object
	.size		_ZN44_INTERNAL_fbf0e309_13_WeightNorm_cu_b3893b6b4cuda3std6ranges3__45__cpo5cdataE,(_ZN44_INTERNAL_fbf0e309_13_WeightNorm_cu_b3893b6b4cuda3std6ranges3__45__cpo3endE - _ZN44_INTERNAL_fbf0e309_13_WeightNorm_cu_b3893b6b4cuda3std6ranges3__45__cpo5cdataE)
_ZN44_INTERNAL_fbf0e309_13_WeightNorm_cu_b3893b6b4cuda3std6ranges3__45__cpo5cdataE:
	.zero		1
	.type		_ZN44_INTERNAL_fbf0e309_13_WeightNorm_cu_b3893b6b4cuda3std6ranges3__45__cpo3endE,@object
	.size		_ZN44_INTERNAL_fbf0e309_13_WeightNorm_cu_b3893b6b4cuda3std6ranges3__45__cpo3endE,(_ZN44_INTERNAL_fbf0e309_13_WeightNorm_cu_b3893b6b4cuda3std3__419piecewise_constructE - _ZN44_INTERNAL_fbf0e309_13_WeightNorm_cu_b3893b6b4cuda3std6ranges3__45__cpo3endE)
_ZN44_INTERNAL_fbf0e309_13_WeightNorm_cu_b3893b6b4cuda3std6ranges3__45__cpo3endE:
	.zero		1
	.type		_ZN44_INTERNAL_fbf0e309_13_WeightNorm_cu_b3893b6b4cuda3std3__419piecewise_constructE,@object
	.size		_ZN44_INTERNAL_fbf0e309_13_WeightNorm_cu_b3893b6b4cuda3std3__419piecewise_constructE,(_ZN44_INTERNAL_fbf0e309_13_WeightNorm_cu_b3893b6b4cuda3std6ranges3__45__cpo5ssizeE - _ZN44_INTERNAL_fbf0e309_13_WeightNorm_cu_b3893b6b4cuda3std3__419piecewise_constructE)
_ZN44_INTERNAL_fbf0e309_13_WeightNorm_cu_b3893b6b4cuda3std3__419piecewise_constructE:
	.zero		1
	.type		_ZN44_INTERNAL_fbf0e309_13_WeightNorm_cu_b3893b6b4cuda3std6ranges3__45__cpo5ssizeE,@object
	.size		_ZN44_INTERNAL_fbf0e309_13_WeightNorm_cu_b3893b6b4cuda3std6ranges3__45__cpo5ssizeE,(_ZN44_INTERNAL_fbf0e309_13_WeightNorm_cu_b3893b6b4cuda3std3__45__cpo3endE - _ZN44_INTERNAL_fbf0e309_13_WeightNorm_cu_b3893b6b4cuda3std6ranges3__45__cpo5ssizeE)
_ZN44_INTERNAL_fbf0e309_13_WeightNorm_cu_b3893b6b4cuda3std6ranges3__45__cpo5ssizeE:
	.zero		1
	.type		_ZN44_INTERNAL_fbf0e309_13_WeightNorm_cu_b3893b6b4cuda3std3__45__cpo3endE,@object
	.size		_ZN44_INTERNAL_fbf0e309_13_WeightNorm_cu_b3893b6b4cuda3std3__45__cpo3endE,(_ZN44_INTERNAL_fbf0e309_13_WeightNorm_cu_b3893b6b4cuda3std6ranges3__45__cpo4cendE - _ZN44_INTERNAL_fbf0e309_13_WeightNorm_cu_b3893b6b4cuda3std3__45__cpo3endE)
_ZN44_INTERNAL_fbf0e309_13_WeightNorm_cu_b3893b6b4cuda3std3__45__cpo3endE:
	.zero		1
	.type		_ZN44_INTERNAL_fbf0e309_13_WeightNorm_cu_b3893b6b4cuda3std6ranges3__45__cpo4cendE,@object
	.size		_ZN44_INTERNAL_fbf0e309_13_WeightNorm_cu_b3893b6b4cuda3std6ranges3__45__cpo4cendE,(_ZN44_INTERNAL_fbf0e309_13_WeightNorm_cu_b3893b6b4cuda3std3__45__cpo4rendE - _ZN44_INTERNAL_fbf0e309_13_WeightNorm_cu_b3893b6b4cuda3std6ranges3__45__cpo4cendE)
_ZN44_INTERNAL_fbf0e309_13_WeightNorm_cu_b3893b6b4cuda3std6ranges3__45__cpo4cendE:
	.zero		1
	.type		_ZN44_INTERNAL_fbf0e309_13_WeightNorm_cu_b3893b6b4cuda3std3__45__cpo4rendE,@object
	.size		_ZN44_INTERNAL_fbf0e309_13_WeightNorm_cu_b3893b6b4cuda3std3__45__cpo4rendE,(_ZN44_INTERNAL_fbf0e309_13_WeightNorm_cu_b3893b6b4cuda3std6ranges3__45__cpo4prevE - _ZN44_INTERNAL_fbf0e309_13_WeightNorm_cu_b3893b6b4cuda3std3__45__cpo4rendE)
_ZN44_INTERNAL_fbf0e309_13_WeightNorm_cu_b3893b6b4cuda3std3__45__cpo4rendE:
	.zero		1
	.type		_ZN44_INTERNAL_fbf0e309_13_WeightNorm_cu_b3893b6b4cuda3std6ranges3__45__cpo4prevE,@object
	.size		_ZN44_INTERNAL_fbf0e309_13_WeightNorm_cu_b3893b6b4cuda3std6ranges3__45__cpo4prevE,(_ZN44_INTERNAL_fbf0e309_13_WeightNorm_cu_b3893b6b4cuda3std6ranges3__45__cpo9iter_moveE - _ZN44_INTERNAL_fbf0e309_13_WeightNorm_cu_b3893b6b4cuda3std6ranges3__45__cpo4prevE)
_ZN44_INTERNAL_fbf0e309_13_WeightNorm_cu_b3893b6b4cuda3std6ranges3__45__cpo4prevE:
	.zero		1
	.type		_ZN44_INTERNAL_fbf0e309_13_WeightNorm_cu_b3893b6b4cuda3std6ranges3__45__cpo9iter_moveE,@object
	.size		_ZN44_INTERNAL_fbf0e309_13_WeightNorm_cu_b3893b6b4cuda3std6ranges3__45__cpo9iter_moveE,(.L_13 - _ZN44_INTERNAL_fbf0e309_13_WeightNorm_cu_b3893b6b4cuda3std6ranges3__45__cpo9iter_moveE)
_ZN44_INTERNAL_fbf0e309_13_WeightNorm_cu_b3893b6b4cuda3std6ranges3__45__cpo9iter_moveE:
	.zero		1
.L_13:


//--------------------- .nv.shared._ZN2at6native46_GLOBAL__N__fbf0e309_13_WeightNorm_cu_b3893b6b31weight_norm_bwd_last_dim_kernelIN3c108BFloat16EfEEvPT_S6_PKS5_S8_S8_PKT0_ii --------------------------
	.section	.nv.shared._ZN2at6native46_GLOBAL__N__fbf0e309_13_WeightNorm_cu_b3893b6b31weight_norm_bwd_last_dim_kernelIN3c108BFloat16EfEEvPT_S6_PKS5_S8_S8_PKT0_ii,"aw",@nobits
	.sectionflags	@""
	.align	16


//--------------------- .nv.shared._ZN2at6native46_GLOBAL__N__fbf0e309_13_WeightNorm_cu_b3893b6b31weight_norm_bwd_last_dim_kernelIffEEvPT_S4_PKS3_S6_S6_PKT0_ii --------------------------
	.section	.nv.shared._ZN2at6native46_GLOBAL__N__fbf0e309_13_WeightNorm_cu_b3893b6b31weight_norm_bwd_last_dim_kernelIffEEvPT_S4_PKS3_S6_S6_PKT0_ii,"aw",@nobits
	.sectionflags	@""
	.align	16


//--------------------- .nv.shared._ZN2at6native46_GLOBAL__N__fbf0e309_13_WeightNorm_cu_b3893b6b31weight_norm_bwd_last_dim_kernelIddEEvPT_S4_PKS3_S6_S6_PKT0_ii --------------------------
	.section	.nv.shared._ZN2at6native46_GLOBAL__N__fbf0e309_13_WeightNorm_cu_b3893b6b31weight_norm_bwd_last_dim_kernelIddEEvPT_S4_PKS3_S6_S6_PKT0_ii,"aw",@nobits
	.sectionflags	@""
	.align	16


//--------------------- .nv.shared._ZN2at6native46_GLOBAL__N__fbf0e309_13_WeightNorm_cu_b3893b6b32weight_norm_bwd_first_dim_kernelIN3c104HalfEfEEvPT_S6_PKS5_S8_S8_PKT0_i --------------------------
	.section	.nv.shared._ZN2at6native46_GLOBAL__N__fbf0e309_13_WeightNorm_cu_b3893b6b32weight_norm_bwd_first_dim_kernelIN3c104HalfEfEEvPT_S6_PKS5_S8_S8_PKT0_i,"aw",@nobits
	.sectionflags	@""
	.align	16


//--------------------- .nv.shared._ZN2at6native46_GLOBAL__N__fbf0e309_13_WeightNorm_cu_b3893b6b32weight_norm_bwd_first_dim_kernelIN3c108BFloat16EfEEvPT_S6_PKS5_S8_S8_PKT0_i --------------------------
	.section	.nv.shared._ZN2at6native46_GLOBAL__N__fbf0e309_13_WeightNorm_cu_b3893b6b32weight_norm_bwd_first_dim_kernelIN3c108BFloat16EfEEvPT_S6_PKS5_S8_S8_PKT0_i,"aw",@nobits
	.sectionflags	@""
	.align	16


//--------------------- .nv.shared._ZN2at6native46_GLOBAL__N__fbf0e309_13_WeightNorm_cu_b3893b6b32weight_norm_bwd_first_dim_kernelIffEEvPT_S4_PKS3_S6_S6_PKT0_i --------------------------
	.section	.nv.shared._ZN2at6native46_GLOBAL__N__fbf0e309_13_WeightNorm_cu_b3893b6b32weight_norm_bwd_first_dim_kernelIffEEvPT_S4_PKS3_S6_S6_PKT0_i,"aw",@nobits
	.sectionflags	@""
	.align	16


//--------------------- .nv.shared._ZN2at6native46_GLOBAL__N__fbf0e309_13_WeightNorm_cu_b3893b6b32weight_norm_bwd_first_dim_kernelIddEEvPT_S4_PKS3_S6_S6_PKT0_i --------------------------
	.section	.nv.shared._ZN2at6native46_GLOBAL__N__fbf0e309_13_WeightNorm_cu_b3893b6b32weight_norm_bwd_first_dim_kernelIddEEvPT_S4_PKS3_S6_S6_PKT0_i,"aw",@nobits
	.sectionflags	@""
	.align	16


//--------------------- .nv.shared._ZN2at6native46_GLOBAL__N__fbf0e309_13_WeightNorm_cu_b3893b6b31weight_norm_fwd_last_dim_kernelIN3c104HalfEfEEvPT_PT0_PKS5_SA_ii --------------------------
	.section	.nv.shared._ZN2at6native46_GLOBAL__N__fbf0e309_13_WeightNorm_cu_b3893b6b31weight_norm_fwd_last_dim_kernelIN3c104HalfEfEEvPT_PT0_PKS5_SA_ii,"aw",@nobits
	.sectionflags	@""
	.align	16


//--------------------- .nv.shared._ZN2at6native46_GLOBAL__N__fbf0e309_13_WeightNorm_cu_b3893b6b31weight_norm_fwd_last_dim_kernelIN3c108BFloat16EfEEvPT_PT0_PKS5_SA_ii --------------------------
	.section	.nv.shared._ZN2at6native46_GLOBAL__N__fbf0e309_13_WeightNorm_cu_b3893b6b31weight_norm_fwd_last_dim_kernelIN3c108BFloat16EfEEvPT_PT0_PKS5_SA_ii,"aw",@nobits
	.sectionflags	@""
	.align	16


//--------------------- .nv.shared._ZN2at6native46_GLOBAL__N__fbf0e309_13_WeightNorm_cu_b3893b6b31weight_norm_fwd_last_dim_kernelIffEEvPT_PT0_PKS3_S8_ii --------------------------
	.section	.nv.shared._ZN2at6native46_GLOBAL__N__fbf0e309_13_WeightNorm_cu_b3893b6b31weight_norm_fwd_last_dim_kernelIffEEvPT_PT0_PKS3_S8_ii,"aw",@nobits
	.sectionflags	@""
	.align	16


//--------------------- .nv.shared._ZN2at6native46_GLOBAL__N__fbf0e309_13_WeightNorm_cu_b3893b6b31weight_norm_fwd_last_dim_kernelIddEEvPT_PT0_PKS3_S8_ii --------------------------
	.section	.nv.shared._ZN2at6native46_GLOBAL__N__fbf0e309_13_WeightNorm_cu_b3893b6b31weight_norm_fwd_last_dim_kernelIddEEvPT_PT0_PKS3_S8_ii,"aw",@nobits
	.sectionflags	@""
	.align	16


//--------------------- .nv.shared._ZN2at6native46_GLOBAL__N__fbf0e309_13_WeightNorm_cu_b3893b6b32weight_norm_fwd_first_dim_kernelIN3c104HalfEfEEvPT_PT0_PKS5_SA_i --------------------------
	.section	.nv.shared._ZN2at6native46_GLOBAL__N__fbf0e309_13_WeightNorm_cu_b3893b6b32weight_norm_fwd_first_dim_kernelIN3c104HalfEfEEvPT_PT0_PKS5_SA_i,"aw",@nobits
	.sectionflags	@""
	.align	16


//--------------------- .nv.shared._ZN2at6native46_GLOBAL__N__fbf0e309_13_WeightNorm_cu_b3893b6b32weight_norm_fwd_first_dim_kernelIN3c108BFloat16EfEEvPT_PT0_PKS5_SA_i --------------------------
	.section	.nv.shared._ZN2at6native46_GLOBAL__N__fbf0e309_13_WeightNorm_cu_b3893b6b32weight_norm_fwd_first_dim_kernelIN3c108BFloat16EfEEvPT_PT0_PKS5_SA_i,"aw",@nobits
	.sectionflags	@""
	.align	16


//--------------------- .nv.shared._ZN2at6native46_GLOBAL__N__fbf0e309_13_WeightNorm_cu_b3893b6b32weight_norm_fwd_first_dim_kernelIffEEvPT_PT0_PKS3_S8_i --------------------------
	.section	.nv.shared._ZN2at6native46_GLOBAL__N__fbf0e309_13_WeightNorm_cu_b3893b6b32weight_norm_fwd_first_dim_kernelIffEEvPT_PT0_PKS3_S8_i,"aw",@nobits
	.sectionflags	@""
	.align	16


//--------------------- .nv.shared._ZN2at6native46_GLOBAL__N__fbf0e309_13_WeightNorm_cu_b3893b6b32weight_norm_fwd_first_dim_kernelIddEEvPT_PT0_PKS3_S8_i --------------------------
	.section	.nv.shared._ZN2at6native46_GLOBAL__N__fbf0e309_13_WeightNorm_cu_b3893b6b32weight_norm_fwd_first_dim_kernelIddEEvPT_PT0_PKS3_S8_i,"aw",@nobits
	.sectionflags	@""
	.align	16
